	.target	sm_90a

	.elftype	@"ET_EXEC"


//--------------------- .note.nv.tkinfo           --------------------------
	.section	.note.nv.tkinfo,"",@"SHT_NOTE"
	.sectionflags	@"SHF_NOTE_NV_TKINFO"
	.tkinfo
        /*0018*/ 	.word	0x00000002
        /*0030*/ 	.string	""
        /*0030*/ 	.string	"ptxas"
        /*0030*/ 	.string	"Cuda compilation tools, release 13.0, V13.0.88"
        /*0030*/ 	.string	"Build cuda_13.0.r13.0/compiler.36424714_0"
        /*0030*/ 	.string	"-arch sm_90a -m 64 "



//--------------------- .note.nv.cuinfo           --------------------------
	.section	.note.nv.cuinfo,"",@"SHT_NOTE"
	.sectionflags	@"SHF_NOTE_NV_CUINFO"
        /*0018*/ 	.short	0x0002
        /*001a*/ 	.short	0x005a
        /*001c*/ 	.short	0x0082
	.zero		2


//--------------------- .nv.info                  --------------------------
	.section	.nv.info,"",@"SHT_CUDA_INFO"
	.align	4


	//----- nvinfo : EIATTR_REGCOUNT
	.align		4
        /*0000*/ 	.byte	0x04, 0x2f
        /*0002*/ 	.short	(.L_12 - .L_11)
	.align		4
.L_11:
        /*0004*/ 	.word	index@(_ZN5flash25flash_bwd_dot_do_o_kernelILb1E23Flash_bwd_kernel_traitsILi32ELi128ELi128ELi8ELi4ELi4ELi4ELb0ELb0EN7cutlass6half_tE19Flash_kernel_traitsILi32ELi128ELi128ELi8ES3_EEEEvNS_16Flash_bwd_paramsE)
        /*0008*/ 	.word	0x00000020


	//----- nvinfo : EIATTR_FRAME_SIZE
	.align		4
.L_12:
        /*000c*/ 	.byte	0x04, 0x11
        /*000e*/ 	.short	(.L_14 - .L_13)
	.align		4
.L_13:
        /*0010*/ 	.word	index@(_ZN5flash25flash_bwd_dot_do_o_kernelILb1E23Flash_bwd_kernel_traitsILi32ELi128ELi128ELi8ELi4ELi4ELi4ELb0ELb0EN7cutlass6half_tE19Flash_kernel_traitsILi32ELi128ELi128ELi8ES3_EEEEvNS_16Flash_bwd_paramsE)
        /*0014*/ 	.word	0x00000000


	//----- nvinfo : EIATTR_REGCOUNT
	.align		4
.L_14:
        /*0018*/ 	.byte	0x04, 0x2f
        /*001a*/ 	.short	(.L_16 - .L_15)
	.align		4
.L_15:
        /*001c*/ 	.word	index@(_ZN5flash25flash_bwd_dot_do_o_kernelILb0E23Flash_bwd_kernel_traitsILi32ELi128ELi128ELi8ELi4ELi4ELi4ELb0ELb0EN7cutlass6half_tE19Flash_kernel_traitsILi32ELi128ELi128ELi8ES3_EEEEvNS_16Flash_bwd_paramsE)
        /*0020*/ 	.word	0x00000020


	//----- nvinfo : EIATTR_FRAME_SIZE
	.align		4
.L_16:
        /*0024*/ 	.byte	0x04, 0x11
        /*0026*/ 	.short	(.L_18 - .L_17)
	.align		4
.L_17:
        /*0028*/ 	.word	index@(_ZN5flash25flash_bwd_dot_do_o_kernelILb0E23Flash_bwd_kernel_traitsILi32ELi128ELi128ELi8ELi4ELi4ELi4ELb0ELb0EN7cutlass6half_tE19Flash_kernel_traitsILi32ELi128ELi128ELi8ES3_EEEEvNS_16Flash_bwd_paramsE)
        /*002c*/ 	.word	0x00000000


	//----- nvinfo : EIATTR_REGCOUNT
	.align		4
.L_18:
        /*0030*/ 	.byte	0x04, 0x2f
        /*0032*/ 	.short	(.L_20 - .L_19)
	.align		4
.L_19:
        /*0034*/ 	.word	index@(_ZN5flash44flash_bwd_dq_dk_dv_loop_seqk_parallel_kernelI23Flash_bwd_kernel_traitsILi32ELi128ELi128ELi8ELi4ELi4ELi4ELb0ELb0EN7cutlass6half_tE19Flash_kernel_traitsILi32ELi128ELi128ELi8ES3_EELb0ELb1ELb0ELb1ELb0ELb0ELb1EEEvNS_16Flash_bwd_paramsE)
        /*0038*/ 	.word	0x000000ff


	//----- nvinfo : EIATTR_FRAME_SIZE
	.align		4
.L_20:
        /*003c*/ 	.byte	0x04, 0x11
        /*003e*/ 	.short	(.L_22 - .L_21)
	.align		4
.L_21:
        /*0040*/ 	.word	index@(_ZN5flash44flash_bwd_dq_dk_dv_loop_seqk_parallel_kernelI23Flash_bwd_kernel_traitsILi32ELi128ELi128ELi8ELi4ELi4ELi4ELb0ELb0EN7cutlass6half_tE19Flash_kernel_traitsILi32ELi128ELi128ELi8ES3_EELb0ELb1ELb0ELb1ELb0ELb0ELb1EEEvNS_16Flash_bwd_paramsE)
        /*0044*/ 	.word	0x00000128


	//----- nvinfo : EIATTR_REGCOUNT
	.align		4
.L_22:
        /*0048*/ 	.byte	0x04, 0x2f
        /*004a*/ 	.short	(.L_24 - .L_23)
	.align		4
.L_23:
        /*004c*/ 	.word	index@(_ZN5flash44flash_bwd_dq_dk_dv_loop_seqk_parallel_kernelI23Flash_bwd_kernel_traitsILi32ELi128ELi128ELi8ELi4ELi4ELi4ELb0ELb0EN7cutlass6half_tE19Flash_kernel_traitsILi32ELi128ELi128ELi8ES3_EELb1ELb1ELb0ELb1ELb0ELb0ELb0EEEvNS_16Flash_bwd_paramsE)
        /*0050*/ 	.word	0x000000ff


	//----- nvinfo : EIATTR_FRAME_SIZE
	.align		4
.L_24:
        /*0054*/ 	.byte	0x04, 0x11
        /*0056*/ 	.short	(.L_26 - .L_25)
	.align		4
.L_25:
        /*0058*/ 	.word	index@(_ZN5flash44flash_bwd_dq_dk_dv_loop_seqk_parallel_kernelI23Flash_bwd_kernel_traitsILi32ELi128ELi128ELi8ELi4ELi4ELi4ELb0ELb0EN7cutlass6half_tE19Flash_kernel_traitsILi32ELi128ELi128ELi8ES3_EELb1ELb1ELb0ELb1ELb0ELb0ELb0EEEvNS_16Flash_bwd_paramsE)
        /*005c*/ 	.word	0x00000008


	//----- nvinfo : EIATTR_REGCOUNT
	.align		4
.L_26:
        /*0060*/ 	.byte	0x04, 0x2f
        /*0062*/ 	.short	(.L_28 - .L_27)
	.align		4
.L_27:
        /*0064*/ 	.word	index@(_ZN5flash44flash_bwd_dq_dk_dv_loop_seqk_parallel_kernelI23Flash_bwd_kernel_traitsILi32ELi128ELi128ELi8ELi4ELi4ELi4ELb0ELb0EN7cutlass6half_tE19Flash_kernel_traitsILi32ELi128ELi128ELi8ES3_EELb0ELb1ELb0ELb0ELb0ELb1ELb1EEEvNS_16Flash_bwd_paramsE)
        /*0068*/ 	.word	0x000000ff


	//----- nvinfo : EIATTR_FRAME_SIZE
	.align		4
.L_28:
        /*006c*/ 	.byte	0x04, 0x11
        /*006e*/ 	.short	(.L_30 - .L_29)
	.align		4
.L_29:
        /*0070*/ 	.word	index@(_ZN5flash44flash_bwd_dq_dk_dv_loop_seqk_parallel_kernelI23Flash_bwd_kernel_traitsILi32ELi128ELi128ELi8ELi4ELi4ELi4ELb0ELb0EN7cutlass6half_tE19Flash_kernel_traitsILi32ELi128ELi128ELi8ES3_EELb0ELb1ELb0ELb0ELb0ELb1ELb1EEEvNS_16Flash_bwd_paramsE)
        /*0074*/ 	.word	0x00000088


	//----- nvinfo : EIATTR_REGCOUNT
	.align		4
.L_30:
        /*0078*/ 	.byte	0x04, 0x2f
        /*007a*/ 	.short	(.L_32 - .L_31)
	.align		4
.L_31:
        /*007c*/ 	.word	index@(_ZN5flash44flash_bwd_dq_dk_dv_loop_seqk_parallel_kernelI23Flash_bwd_kernel_traitsILi32ELi128ELi128ELi8ELi4ELi4ELi4ELb0ELb0EN7cutlass6half_tE19Flash_kernel_traitsILi32ELi128ELi128ELi8ES3_EELb1ELb1ELb0ELb0ELb0ELb1ELb0EEEvNS_16Flash_bwd_paramsE)
        /*0080*/ 	.word	0x000000fd


	//----- nvinfo : EIATTR_FRAME_SIZE
	.align		4
.L_32:
        /*0084*/ 	.byte	0x04, 0x11
        /*0086*/ 	.short	(.L_34 - .L_33)
	.align		4
.L_33:
        /*0088*/ 	.word	index@(_ZN5flash44flash_bwd_dq_dk_dv_loop_seqk_parallel_kernelI23Flash_bwd_kernel_traitsILi32ELi128ELi128ELi8ELi4ELi4ELi4ELb0ELb0EN7cutlass6half_tE19Flash_kernel_traitsILi32ELi128ELi128ELi8ES3_EELb1ELb1ELb0ELb0ELb0ELb1ELb0EEEvNS_16Flash_bwd_paramsE)
        /*008c*/ 	.word	0x00000000


	//----- nvinfo : EIATTR_REGCOUNT
	.align		4
.L_34:
        /*0090*/ 	.byte	0x04, 0x2f
        /*0092*/ 	.short	(.L_36 - .L_35)
	.align		4
.L_35:
        /*0094*/ 	.word	index@(_ZN5flash44flash_bwd_dq_dk_dv_loop_seqk_parallel_kernelI23Flash_bwd_kernel_traitsILi32ELi128ELi128ELi8ELi4ELi4ELi4ELb0ELb0EN7cutlass6half_tE19Flash_kernel_traitsILi32ELi128ELi128ELi8ES3_EELb0ELb1ELb0ELb0ELb1ELb1ELb1EEEvNS_16Flash_bwd_paramsE)
        /*0098*/ 	.word	0x000000ff


	//----- nvinfo : EIATTR_FRAME_SIZE
	.align		4
.L_36:
        /*009c*/ 	.byte	0x04, 0x11
        /*009e*/ 	.short	(.L_38 - .L_37)
	.align		4
.L_37:
        /*00a0*/ 	.word	index@(_ZN5flash44flash_bwd_dq_dk_dv_loop_seqk_parallel_kernelI23Flash_bwd_kernel_traitsILi32ELi128ELi128ELi8ELi4ELi4ELi4ELb0ELb0EN7cutlass6half_tE19Flash_kernel_traitsILi32ELi128ELi128ELi8ES3_EELb0ELb1ELb0ELb0ELb1ELb1ELb1EEEvNS_16Flash_bwd_paramsE)
        /*00a4*/ 	.word	0x00000088


	//----- nvinfo : EIATTR_REGCOUNT
	.align		4
.L_38:
        /*00a8*/ 	.byte	0x04, 0x2f
        /*00aa*/ 	.short	(.L_40 - .L_39)
	.align		4
.L_39:
        /*00ac*/ 	.word	index@(_ZN5flash44flash_bwd_dq_dk_dv_loop_seqk_parallel_kernelI23Flash_bwd_kernel_traitsILi32ELi128ELi128ELi8ELi4ELi4ELi4ELb0ELb0EN7cutlass6half_tE19Flash_kernel_traitsILi32ELi128ELi128ELi8ES3_EELb1ELb1ELb0ELb0ELb1ELb1ELb0EEEvNS_16Flash_bwd_paramsE)
        /*00b0*/ 	.word	0x000000f8


	//----- nvinfo : EIATTR_FRAME_SIZE
	.align		4
.L_40:
        /*00b4*/ 	.byte	0x04, 0x11
        /*00b6*/ 	.short	(.L_42 - .L_41)
	.align		4
.L_41:
        /*00b8*/ 	.word	index@(_ZN5flash44flash_bwd_dq_dk_dv_loop_seqk_parallel_kernelI23Flash_bwd_kernel_traitsILi32ELi128ELi128ELi8ELi4ELi4ELi4ELb0ELb0EN7cutlass6half_tE19Flash_kernel_traitsILi32ELi128ELi128ELi8ES3_EELb1ELb1ELb0ELb0ELb1ELb1ELb0EEEvNS_16Flash_bwd_paramsE)
        /*00bc*/ 	.word	0x00000000


	//----- nvinfo : EIATTR_REGCOUNT
	.align		4
.L_42:
        /*00c0*/ 	.byte	0x04, 0x2f
        /*00c2*/ 	.short	(.L_44 - .L_43)
	.align		4
.L_43:
        /*00c4*/ 	.word	index@(_ZN5flash44flash_bwd_dq_dk_dv_loop_seqk_parallel_kernelI23Flash_bwd_kernel_traitsILi32ELi128ELi128ELi8ELi4ELi4ELi4ELb0ELb0EN7cutlass6half_tE19Flash_kernel_traitsILi32ELi128ELi128ELi8ES3_EELb0ELb1ELb0ELb0ELb0ELb0ELb1EEEvNS_16Flash_bwd_paramsE)
        /*00c8*/ 	.word	0x000000ff


	//----- nvinfo : EIATTR_FRAME_SIZE
	.align		4
.L_44:
        /*00cc*/ 	.byte	0x04, 0x11
        /*00ce*/ 	.short	(.L_46 - .L_45)
	.align		4
.L_45:
        /*00d0*/ 	.word	index@(_ZN5flash44flash_bwd_dq_dk_dv_loop_seqk_parallel_kernelI23Flash_bwd_kernel_traitsILi32ELi128ELi128ELi8ELi4ELi4ELi4ELb0ELb0EN7cutlass6half_tE19Flash_kernel_traitsILi32ELi128ELi128ELi8ES3_EELb0ELb1ELb0ELb0ELb0ELb0ELb1EEEvNS_16Flash_bwd_paramsE)
        /*00d4*/ 	.word	0x00000098


	//----- nvinfo : EIATTR_REGCOUNT
	.align		4
.L_46:
        /*00d8*/ 	.byte	0x04, 0x2f
        /*00da*/ 	.short	(.L_48 - .L_47)
	.align		4
.L_47:
        /*00dc*/ 	.word	index@(_ZN5flash44flash_bwd_dq_dk_dv_loop_seqk_parallel_kernelI23Flash_bwd_kernel_traitsILi32ELi128ELi128ELi8ELi4ELi4ELi4ELb0ELb0EN7cutlass6half_tE19Flash_kernel_traitsILi32ELi128ELi128ELi8ES3_EELb1ELb1ELb0ELb0ELb0ELb0ELb0EEEvNS_16Flash_bwd_paramsE)
        /*00e0*/ 	.word	0x000000ff


	//----- nvinfo : EIATTR_FRAME_SIZE
	.align		4
.L_48:
        /*00e4*/ 	.byte	0x04, 0x11
        /*00e6*/ 	.short	(.L_50 - .L_49)
	.align		4
.L_49:
        /*00e8*/ 	.word	index@(_ZN5flash44flash_bwd_dq_dk_dv_loop_seqk_parallel_kernelI23Flash_bwd_kernel_traitsILi32ELi128ELi128ELi8ELi4ELi4ELi4ELb0ELb0EN7cutlass6half_tE19Flash_kernel_traitsILi32ELi128ELi128ELi8ES3_EELb1ELb1ELb0ELb0ELb0ELb0ELb0EEEvNS_16Flash_bwd_paramsE)
        /*00ec*/ 	.word	0x00000000


	//----- nvinfo : EIATTR_REGCOUNT
	.align		4
.L_50:
        /*00f0*/ 	.byte	0x04, 0x2f
        /*00f2*/ 	.short	(.L_52 - .L_51)
	.align		4
.L_51:
        /*00f4*/ 	.word	index@(_ZN5flash27flash_bwd_convert_dq_kernelI23Flash_bwd_kernel_traitsILi32ELi128ELi128ELi8ELi4ELi4ELi4ELb0ELb0EN7cutlass6half_tE19Flash_kernel_traitsILi32ELi128ELi128ELi8ES3_EEEEvNS_16Flash_bwd_paramsEi)
        /*00f8*/ 	.word	0x00000028


	//----- nvinfo : EIATTR_FRAME_SIZE
	.align		4
.L_52:
        /*00fc*/ 	.byte	0x04, 0x11
        /*00fe*/ 	.short	(.L_54 - .L_53)
	.align		4
.L_53:
        /*0100*/ 	.word	index@(_ZN5flash27flash_bwd_convert_dq_kernelI23Flash_bwd_kernel_traitsILi32ELi128ELi128ELi8ELi4ELi4ELi4ELb0ELb0EN7cutlass6half_tE19Flash_kernel_traitsILi32ELi128ELi128ELi8ES3_EEEEvNS_16Flash_bwd_paramsEi)
        /*0104*/ 	.word	0x00000000


	//----- nvinfo : EIATTR_REGCOUNT
	.align		4
.L_54:
        /*0108*/ 	.byte	0x04, 0x2f
        /*010a*/ 	.short	(.L_56 - .L_55)
	.align		4
.L_55:
        /*010c*/ 	.word	index@(_ZN5flash25flash_bwd_dot_do_o_kernelILb1E23Flash_bwd_kernel_traitsILi32ELi128ELi128ELi8ELi4ELi4ELi4ELb1ELb0EN7cutlass6half_tE19Flash_kernel_traitsILi32ELi128ELi128ELi8ES3_EEEEvNS_16Flash_bwd_paramsE)
        /*0110*/ 	.word	0x00000020


	//----- nvinfo : EIATTR_FRAME_SIZE
	.align		4
.L_56:
        /*0114*/ 	.byte	0x04, 0x11
        /*0116*/ 	.short	(.L_58 - .L_57)
	.align		4
.L_57:
        /*0118*/ 	.word	index@(_ZN5flash25flash_bwd_dot_do_o_kernelILb1E23Flash_bwd_kernel_traitsILi32ELi128ELi128ELi8ELi4ELi4ELi4ELb1ELb0EN7cutlass6half_tE19Flash_kernel_traitsILi32ELi128ELi128ELi8ES3_EEEEvNS_16Flash_bwd_paramsE)
        /*011c*/ 	.word	0x00000000


	//----- nvinfo : EIATTR_REGCOUNT
	.align		4
.L_58:
        /*0120*/ 	.byte	0x04, 0x2f
        /*0122*/ 	.short	(.L_60 - .L_59)
	.align		4
.L_59:
        /*0124*/ 	.word	index@(_ZN5flash25flash_bwd_dot_do_o_kernelILb0E23Flash_bwd_kernel_traitsILi32ELi128ELi128ELi8ELi4ELi4ELi4ELb1ELb0EN7cutlass6half_tE19Flash_kernel_traitsILi32ELi128ELi128ELi8ES3_EEEEvNS_16Flash_bwd_paramsE)
        /*0128*/ 	.word	0x00000020


	//----- nvinfo : EIATTR_FRAME_SIZE
	.align		4
.L_60:
        /*012c*/ 	.byte	0x04, 0x11
        /*012e*/ 	.short	(.L_62 - .L_61)
	.align		4
.L_61:
        /*0130*/ 	.word	index@(_ZN5flash25flash_bwd_dot_do_o_kernelILb0E23Flash_bwd_kernel_traitsILi32ELi128ELi128ELi8ELi4ELi4ELi4ELb1ELb0EN7cutlass6half_tE19Flash_kernel_traitsILi32ELi128ELi128ELi8ES3_EEEEvNS_16Flash_bwd_paramsE)
        /*0134*/ 	.word	0x00000000


	//----- nvinfo : EIATTR_REGCOUNT
	.align		4
.L_62:
        /*0138*/ 	.byte	0x04, 0x2f
        /*013a*/ 	.short	(.L_64 - .L_63)
	.align		4
.L_63:
        /*013c*/ 	.word	index@(_ZN5flash44flash_bwd_dq_dk_dv_loop_seqk_parallel_kernelI23Flash_bwd_kernel_traitsILi32ELi128ELi128ELi8ELi4ELi4ELi4ELb1ELb0EN7cutlass6half_tE19Flash_kernel_traitsILi32ELi128ELi128ELi8ES3_EELb0ELb1ELb0ELb1ELb0ELb0ELb1EEEvNS_16Flash_bwd_paramsE)
        /*0140*/ 	.word	0x000000ff


	//----- nvinfo : EIATTR_FRAME_SIZE
	.align		4
.L_64:
        /*0144*/ 	.byte	0x04, 0x11
        /*0146*/ 	.short	(.L_66 - .L_65)
	.align		4
.L_65:
        /*0148*/ 	.word	index@(_ZN5flash44flash_bwd_dq_dk_dv_loop_seqk_parallel_kernelI23Flash_bwd_kernel_traitsILi32ELi128ELi128ELi8ELi4ELi4ELi4ELb1ELb0EN7cutlass6half_tE19Flash_kernel_traitsILi32ELi128ELi128ELi8ES3_EELb0ELb1ELb0ELb1ELb0ELb0ELb1EEEvNS_16Flash_bwd_paramsE)
        /*014c*/ 	.word	0x00000108


	//----- nvinfo : EIATTR_REGCOUNT
	.align		4
.L_66:
        /*0150*/ 	.byte	0x04, 0x2f
        /*0152*/ 	.short	(.L_68 - .L_67)
	.align		4
.L_67:
        /*0154*/ 	.word	index@(_ZN5flash44flash_bwd_dq_dk_dv_loop_seqk_parallel_kernelI23Flash_bwd_kernel_traitsILi32ELi128ELi128ELi8ELi4ELi4ELi4ELb1ELb0EN7cutlass6half_tE19Flash_kernel_traitsILi32ELi128ELi128ELi8ES3_EELb1ELb1ELb0ELb1ELb0ELb0ELb0EEEvNS_16Flash_bwd_paramsE)
        /*0158*/ 	.word	0x000000ff


	//----- nvinfo : EIATTR_FRAME_SIZE
	.align		4
.L_68:
        /*015c*/ 	.byte	0x04, 0x11
        /*015e*/ 	.short	(.L_70 - .L_69)
	.align		4
.L_69:
        /*0160*/ 	.word	index@(_ZN5flash44flash_bwd_dq_dk_dv_loop_seqk_parallel_kernelI23Flash_bwd_kernel_traitsILi32ELi128ELi128ELi8ELi4ELi4ELi4ELb1ELb0EN7cutlass6half_tE19Flash_kernel_traitsILi32ELi128ELi128ELi8ES3_EELb1ELb1ELb0ELb1ELb0ELb0ELb0EEEvNS_16Flash_bwd_paramsE)
        /*0164*/ 	.word	0x00000078


	//----- nvinfo : EIATTR_REGCOUNT
	.align		4
.L_70:
        /*0168*/ 	.byte	0x04, 0x2f
        /*016a*/ 	.short	(.L_72 - .L_71)
	.align		4
.L_71:
        /*016c*/ 	.word	index@(_ZN5flash44flash_bwd_dq_dk_dv_loop_seqk_parallel_kernelI23Flash_bwd_kernel_traitsILi32ELi128ELi128ELi8ELi4ELi4ELi4ELb1ELb0EN7cutlass6half_tE19Flash_kernel_traitsILi32ELi128ELi128ELi8ES3_EELb0ELb1ELb0ELb0ELb0ELb1ELb1EEEvNS_16Flash_bwd_paramsE)
        /*0170*/ 	.word	0x000000ff


	//----- nvinfo : EIATTR_FRAME_SIZE
	.align		4
.L_72:
        /*0174*/ 	.byte	0x04, 0x11
        /*0176*/ 	.short	(.L_74 - .L_73)
	.align		4
.L_73:
        /*0178*/ 	.word	index@(_ZN5flash44flash_bwd_dq_dk_dv_loop_seqk_parallel_kernelI23Flash_bwd_kernel_traitsILi32ELi128ELi128ELi8ELi4ELi4ELi4ELb1ELb0EN7cutlass6half_tE19Flash_kernel_traitsILi32ELi128ELi128ELi8ES3_EELb0ELb1ELb0ELb0ELb0ELb1ELb1EEEvNS_16Flash_bwd_paramsE)
        /*017c*/ 	.word	0x00000100


	//----- nvinfo : EIATTR_REGCOUNT
	.align		4
.L_74:
        /*0180*/ 	.byte	0x04, 0x2f
        /*0182*/ 	.short	(.L_76 - .L_75)
	.align		4
.L_75:
        /*0184*/ 	.word	index@(_ZN5flash44flash_bwd_dq_dk_dv_loop_seqk_parallel_kernelI23Flash_bwd_kernel_traitsILi32ELi128ELi128ELi8ELi4ELi4ELi4ELb1ELb0EN7cutlass6half_tE19Flash_kernel_traitsILi32ELi128ELi128ELi8ES3_EELb1ELb1ELb0ELb0ELb0ELb1ELb0EEEvNS_16Flash_bwd_paramsE)
        /*0188*/ 	.word	0x000000ff


	//----- nvinfo : EIATTR_FRAME_SIZE
	.align		4
.L_76:
        /*018c*/ 	.byte	0x04, 0x11
        /*018e*/ 	.short	(.L_78 - .L_77)
	.align		4
.L_77:
        /*0190*/ 	.word	index@(_ZN5flash44flash_bwd_dq_dk_dv_loop_seqk_parallel_kernelI23Flash_bwd_kernel_traitsILi32ELi128ELi128ELi8ELi4ELi4ELi4ELb1ELb0EN7cutlass6half_tE19Flash_kernel_traitsILi32ELi128ELi128ELi8ES3_EELb1ELb1ELb0ELb0ELb0ELb1ELb0EEEvNS_16Flash_bwd_paramsE)
        /*0194*/ 	.word	0x00000000


	//----- nvinfo : EIATTR_REGCOUNT
	.align		4
.L_78:
        /*0198*/ 	.byte	0x04, 0x2f
        /*019a*/ 	.short	(.L_80 - .L_79)
	.align		4
.L_79:
        /*019c*/ 	.word	index@(_ZN5flash44flash_bwd_dq_dk_dv_loop_seqk_parallel_kernelI23Flash_bwd_kernel_traitsILi32ELi128ELi128ELi8ELi4ELi4ELi4ELb1ELb0EN7cutlass6half_tE19Flash_kernel_traitsILi32ELi128ELi128ELi8ES3_EELb0ELb1ELb0ELb0ELb1ELb1ELb1EEEvNS_16Flash_bwd_paramsE)
        /*01a0*/ 	.word	0x000000ff


	//----- nvinfo : EIATTR_FRAME_SIZE
	.align		4
.L_80:
        /*01a4*/ 	.byte	0x04, 0x11
        /*01a6*/ 	.short	(.L_82 - .L_81)
	.align		4
.L_81:
        /*01a8*/ 	.word	index@(_ZN5flash44flash_bwd_dq_dk_dv_loop_seqk_parallel_kernelI23Flash_bwd_kernel_traitsILi32ELi128ELi128ELi8ELi4ELi4ELi4ELb1ELb0EN7cutlass6half_tE19Flash_kernel_traitsILi32ELi128ELi128ELi8ES3_EELb0ELb1ELb0ELb0ELb1ELb1ELb1EEEvNS_16Flash_bwd_paramsE)
        /*01ac*/ 	.word	0x000000f8


	//----- nvinfo : EIATTR_REGCOUNT
	.align		4
.L_82:
        /*01b0*/ 	.byte	0x04, 0x2f
        /*01b2*/ 	.short	(.L_84 - .L_83)
	.align		4
.L_83:
        /*01b4*/ 	.word	index@(_ZN5flash44flash_bwd_dq_dk_dv_loop_seqk_parallel_kernelI23Flash_bwd_kernel_traitsILi32ELi128ELi128ELi8ELi4ELi4ELi4ELb1ELb0EN7cutlass6half_tE19Flash_kernel_traitsILi32ELi128ELi128ELi8ES3_EELb1ELb1ELb0ELb0ELb1ELb1ELb0EEEvNS_16Flash_bwd_paramsE)
        /*01b8*/ 	.word	0x000000fe


	//----- nvinfo : EIATTR_FRAME_SIZE
	.align		4
.L_84:
        /*01bc*/ 	.byte	0x04, 0x11
        /*01be*/ 	.short	(.L_86 - .L_85)
	.align		4
.L_85:
        /*01c0*/ 	.word	index@(_ZN5flash44flash_bwd_dq_dk_dv_loop_seqk_parallel_kernelI23Flash_bwd_kernel_traitsILi32ELi128ELi128ELi8ELi4ELi4ELi4ELb1ELb0EN7cutlass6half_tE19Flash_kernel_traitsILi32ELi128ELi128ELi8ES3_EELb1ELb1ELb0ELb0ELb1ELb1ELb0EEEvNS_16Flash_bwd_paramsE)
        /*01c4*/ 	.word	0x00000000


	//----- nvinfo : EIATTR_REGCOUNT
	.align		4
.L_86:
        /*01c8*/ 	.byte	0x04, 0x2f
        /*01ca*/ 	.short	(.L_88 - .L_87)
	.align		4
.L_87:
        /*01cc*/ 	.word	index@(_ZN5flash44flash_bwd_dq_dk_dv_loop_seqk_parallel_kernelI23Flash_bwd_kernel_traitsILi32ELi128ELi128ELi8ELi4ELi4ELi4ELb1ELb0EN7cutlass6half_tE19Flash_kernel_traitsILi32ELi128ELi128ELi8ES3_EELb0ELb1ELb0ELb0ELb0ELb0ELb1EEEvNS_16Flash_bwd_paramsE)
        /*01d0*/ 	.word	0x000000ff


	//----- nvinfo : EIATTR_FRAME_SIZE
	.align		4
.L_88:
        /*01d4*/ 	.byte	0x04, 0x11
        /*01d6*/ 	.short	(.L_90 - .L_89)
	.align		4
.L_89:
        /*01d8*/ 	.word	index@(_ZN5flash44flash_bwd_dq_dk_dv_loop_seqk_parallel_kernelI23Flash_bwd_kernel_traitsILi32ELi128ELi128ELi8ELi4ELi4ELi4ELb1ELb0EN7cutlass6half_tE19Flash_kernel_traitsILi32ELi128ELi128ELi8ES3_EELb0ELb1ELb0ELb0ELb0ELb0ELb1EEEvNS_16Flash_bwd_paramsE)
        /*01dc*/ 	.word	0x00000108


	//----- nvinfo : EIATTR_REGCOUNT
	.align		4
.L_90:
        /*01e0*/ 	.byte	0x04, 0x2f
        /*01e2*/ 	.short	(.L_92 - .L_91)
	.align		4
.L_91:
        /*01e4*/ 	.word	index@(_ZN5flash44flash_bwd_dq_dk_dv_loop_seqk_parallel_kernelI23Flash_bwd_kernel_traitsILi32ELi128ELi128ELi8ELi4ELi4ELi4ELb1ELb0EN7cutlass6half_tE19Flash_kernel_traitsILi32ELi128ELi128ELi8ES3_EELb1ELb1ELb0ELb0ELb0ELb0ELb0EEEvNS_16Flash_bwd_paramsE)
        /*01e8*/ 	.word	0x000000ff


	//----- nvinfo : EIATTR_FRAME_SIZE
	.align		4
.L_92:
        /*01ec*/ 	.byte	0x04, 0x11
        /*01ee*/ 	.short	(.L_94 - .L_93)
	.align		4
.L_93:
        /*01f0*/ 	.word	index@(_ZN5flash44flash_bwd_dq_dk_dv_loop_seqk_parallel_kernelI23Flash_bwd_kernel_traitsILi32ELi128ELi128ELi8ELi4ELi4ELi4ELb1ELb0EN7cutlass6half_tE19Flash_kernel_traitsILi32ELi128ELi128ELi8ES3_EELb1ELb1ELb0ELb0ELb0ELb0ELb0EEEvNS_16Flash_bwd_paramsE)
        /*01f4*/ 	.word	0x00000000


	//----- nvinfo : EIATTR_REGCOUNT
	.align		4
.L_94:
        /*01f8*/ 	.byte	0x04, 0x2f
        /*01fa*/ 	.short	(.L_96 - .L_95)
	.align		4
.L_95:
        /*01fc*/ 	.word	index@(_ZN5flash27flash_bwd_convert_dq_kernelI23Flash_bwd_kernel_traitsILi32ELi128ELi128ELi8ELi4ELi4ELi4ELb1ELb0EN7cutlass6half_tE19Flash_kernel_traitsILi32ELi128ELi128ELi8ES3_EEEEvNS_16Flash_bwd_paramsEi)
        /*0200*/ 	.word	0x00000028


	//----- nvinfo : EIATTR_FRAME_SIZE
	.align		4
.L_96:
        /*0204*/ 	.byte	0x04, 0x11
        /*0206*/ 	.short	(.L_98 - .L_97)
	.align		4
.L_97:
        /*0208*/ 	.word	index@(_ZN5flash27flash_bwd_convert_dq_kernelI23Flash_bwd_kernel_traitsILi32ELi128ELi128ELi8ELi4ELi4ELi4ELb1ELb0EN7cutlass6half_tE19Flash_kernel_traitsILi32ELi128ELi128ELi8ES3_EEEEvNS_16Flash_bwd_paramsEi)
        /*020c*/ 	.word	0x00000000


	//----- nvinfo : EIATTR_REGCOUNT
	.align		4
.L_98:
        /*0210*/ 	.byte	0x04, 0x2f
        /*0212*/ 	.short	(.L_100 - .L_99)
	.align		4
.L_99:
        /*0214*/ 	.word	index@(_ZN5flash44flash_bwd_dq_dk_dv_loop_seqk_parallel_kernelI23Flash_bwd_kernel_traitsILi32ELi128ELi128ELi8ELi4ELi4ELi4ELb1ELb0EN7cutlass6half_tE19Flash_kernel_traitsILi32ELi128ELi128ELi8ES3_EELb0ELb1ELb0ELb1ELb0ELb0ELb0EEEvNS_16Flash_bwd_paramsE)
        /*0218*/ 	.word	0x000000ff


	//----- nvinfo : EIATTR_FRAME_SIZE
	.align		4
.L_100:
        /*021c*/ 	.byte	0x04, 0x11
        /*021e*/ 	.short	(.L_102 - .L_101)
	.align		4
.L_101:
        /*0220*/ 	.word	index@(_ZN5flash44flash_bwd_dq_dk_dv_loop_seqk_parallel_kernelI23Flash_bwd_kernel_traitsILi32ELi128ELi128ELi8ELi4ELi4ELi4ELb1ELb0EN7cutlass6half_tE19Flash_kernel_traitsILi32ELi128ELi128ELi8ES3_EELb0ELb1ELb0ELb1ELb0ELb0ELb0EEEvNS_16Flash_bwd_paramsE)
        /*0224*/ 	.word	0x00000080


	//----- nvinfo : EIATTR_REGCOUNT
	.align		4
.L_102:
        /*0228*/ 	.byte	0x04, 0x2f
        /*022a*/ 	.short	(.L_104 - .L_103)
	.align		4
.L_103:
        /*022c*/ 	.word	index@(_ZN5flash44flash_bwd_dq_dk_dv_loop_seqk_parallel_kernelI23Flash_bwd_kernel_traitsILi32ELi128ELi128ELi8ELi4ELi4ELi4ELb1ELb0EN7cutlass6half_tE19Flash_kernel_traitsILi32ELi128ELi128ELi8ES3_EELb0ELb1ELb0ELb0ELb0ELb1ELb0EEEvNS_16Flash_bwd_paramsE)
        /*0230*/ 	.word	0x000000ff


	//----- nvinfo : EIATTR_FRAME_SIZE
	.align		4
.L_104:
        /*0234*/ 	.byte	0x04, 0x11
        /*0236*/ 	.short	(.L_106 - .L_105)
	.align		4
.L_105:
        /*0238*/ 	.word	index@(_ZN5flash44flash_bwd_dq_dk_dv_loop_seqk_parallel_kernelI23Flash_bwd_kernel_traitsILi32ELi128ELi128ELi8ELi4ELi4ELi4ELb1ELb0EN7cutlass6half_tE19Flash_kernel_traitsILi32ELi128ELi128ELi8ES3_EELb0ELb1ELb0ELb0ELb0ELb1ELb0EEEvNS_16Flash_bwd_paramsE)
        /*023c*/ 	.word	0x00000000


	//----- nvinfo : EIATTR_REGCOUNT
	.align		4
.L_106:
        /*0240*/ 	.byte	0x04, 0x2f
        /*0242*/ 	.short	(.L_108 - .L_107)
	.align		4
.L_107:
        /*0244*/ 	.word	index@(_ZN5flash44flash_bwd_dq_dk_dv_loop_seqk_parallel_kernelI23Flash_bwd_kernel_traitsILi32ELi128ELi128ELi8ELi4ELi4ELi4ELb1ELb0EN7cutlass6half_tE19Flash_kernel_traitsILi32ELi128ELi128ELi8ES3_EELb0ELb1ELb0ELb0ELb1ELb1ELb0EEEvNS_16Flash_bwd_paramsE)
        /*0248*/ 	.word	0x000000ff


	//----- nvinfo : EIATTR_FRAME_SIZE
	.align		4
.L_108:
        /*024c*/ 	.byte	0x04, 0x11
        /*024e*/ 	.short	(.L_110 - .L_109)
	.align		4
.L_109:
        /*0250*/ 	.word	index@(_ZN5flash44flash_bwd_dq_dk_dv_loop_seqk_parallel_kernelI23Flash_bwd_kernel_traitsILi32ELi128ELi128ELi8ELi4ELi4ELi4ELb1ELb0EN7cutlass6half_tE19Flash_kernel_traitsILi32ELi128ELi128ELi8ES3_EELb0ELb1ELb0ELb0ELb1ELb1ELb0EEEvNS_16Flash_bwd_paramsE)
        /*0254*/ 	.word	0x00000000


	//----- nvinfo : EIATTR_REGCOUNT
	.align		4
.L_110:
        /*0258*/ 	.byte	0x04, 0x2f
        /*025a*/ 	.short	(.L_112 - .L_111)
	.align		4
.L_111:
        /*025c*/ 	.word	index@(_ZN5flash44flash_bwd_dq_dk_dv_loop_seqk_parallel_kernelI23Flash_bwd_kernel_traitsILi32ELi128ELi128ELi8ELi4ELi4ELi4ELb1ELb0EN7cutlass6half_tE19Flash_kernel_traitsILi32ELi128ELi128ELi8ES3_EELb0ELb1ELb0ELb0ELb0ELb0ELb0EEEvNS_16Flash_bwd_paramsE)
        /*0260*/ 	.word	0x000000ff


	//----- nvinfo : EIATTR_FRAME_SIZE
	.align		4
.L_112:
        /*0264*/ 	.byte	0x04, 0x11
        /*0266*/ 	.short	(.L_114 - .L_113)
	.align		4
.L_113:
        /*0268*/ 	.word	index@(_ZN5flash44flash_bwd_dq_dk_dv_loop_seqk_parallel_kernelI23Flash_bwd_kernel_traitsILi32ELi128ELi128ELi8ELi4ELi4ELi4ELb1ELb0EN7cutlass6half_tE19Flash_kernel_traitsILi32ELi128ELi128ELi8ES3_EELb0ELb1ELb0ELb0ELb0ELb0ELb0EEEvNS_16Flash_bwd_paramsE)
        /*026c*/ 	.word	0x00000008


	//----- nvinfo : EIATTR_MIN_STACK_SIZE
	.align		4
.L_114:
        /*0270*/ 	.byte	0x04, 0x12
        /*0272*/ 	.short	(.L_116 - .L_115)
	.align		4
.L_115:
        /*0274*/ 	.word	index@(_ZN5flash44flash_bwd_dq_dk_dv_loop_seqk_parallel_kernelI23Flash_bwd_kernel_traitsILi32ELi128ELi128ELi8ELi4ELi4ELi4ELb1ELb0EN7cutlass6half_tE19Flash_kernel_traitsILi32ELi128ELi128ELi8ES3_EELb0ELb1ELb0ELb0ELb0ELb0ELb0EEEvNS_16Flash_bwd_paramsE)
        /*0278*/ 	.word	0x00000008


	//----- nvinfo : EIATTR_MIN_STACK_SIZE
	.align		4
.L_116:
        /*027c*/ 	.byte	0x04, 0x12
        /*027e*/ 	.short	(.L_118 - .L_117)
	.align		4
.L_117:
        /*0280*/ 	.word	index@(_ZN5flash44flash_bwd_dq_dk_dv_loop_seqk_parallel_kernelI23Flash_bwd_kernel_traitsILi32ELi128ELi128ELi8ELi4ELi4ELi4ELb1ELb0EN7cutlass6half_tE19Flash_kernel_traitsILi32ELi128ELi128ELi8ES3_EELb0ELb1ELb0ELb0ELb1ELb1ELb0EEEvNS_16Flash_bwd_paramsE)
        /*0284*/ 	.word	0x00000000


	//----- nvinfo : EIATTR_MIN_STACK_SIZE
	.align		4
.L_118:
        /*0288*/ 	.byte	0x04, 0x12
        /*028a*/ 	.short	(.L_120 - .L_119)
	.align		4
.L_119:
        /*028c*/ 	.word	index@(_ZN5flash44flash_bwd_dq_dk_dv_loop_seqk_parallel_kernelI23Flash_bwd_kernel_traitsILi32ELi128ELi128ELi8ELi4ELi4ELi4ELb1ELb0EN7cutlass6half_tE19Flash_kernel_traitsILi32ELi128ELi128ELi8ES3_EELb0ELb1ELb0ELb0ELb0ELb1ELb0EEEvNS_16Flash_bwd_paramsE)
        /*0290*/ 	.word	0x00000000


	//----- nvinfo : EIATTR_MIN_STACK_SIZE
	.align		4
.L_120:
        /*0294*/ 	.byte	0x04, 0x12
        /*0296*/ 	.short	(.L_122 - .L_121)
	.align		4
.L_121:
        /*0298*/ 	.word	index@(_ZN5flash44flash_bwd_dq_dk_dv_loop_seqk_parallel_kernelI23Flash_bwd_kernel_traitsILi32ELi128ELi128ELi8ELi4ELi4ELi4ELb1ELb0EN7cutlass6half_tE19Flash_kernel_traitsILi32ELi128ELi128ELi8ES3_EELb0ELb1ELb0ELb1ELb0ELb0ELb0EEEvNS_16Flash_bwd_paramsE)
        /*029c*/ 	.word	0x00000080


	//----- nvinfo : EIATTR_MIN_STACK_SIZE
	.align		4
.L_122:
        /*02a0*/ 	.byte	0x04, 0x12
        /*02a2*/ 	.short	(.L_124 - .L_123)
	.align		4
.L_123:
        /*02a4*/ 	.word	index@(_ZN5flash27flash_bwd_convert_dq_kernelI23Flash_bwd_kernel_traitsILi32ELi128ELi128ELi8ELi4ELi4ELi4ELb1ELb0EN7cutlass6half_tE19Flash_kernel_traitsILi32ELi128ELi128ELi8ES3_EEEEvNS_16Flash_bwd_paramsEi)
        /*02a8*/ 	.word	0x00000000


	//----- nvinfo : EIATTR_MIN_STACK_SIZE
	.align		4
.L_124:
        /*02ac*/ 	.byte	0x04, 0x12
        /*02ae*/ 	.short	(.L_126 - .L_125)
	.align		4
.L_125:
        /*02b0*/ 	.word	index@(_ZN5flash44flash_bwd_dq_dk_dv_loop_seqk_parallel_kernelI23Flash_bwd_kernel_traitsILi32ELi128ELi128ELi8ELi4ELi4ELi4ELb1ELb0EN7cutlass6half_tE19Flash_kernel_traitsILi32ELi128ELi128ELi8ES3_EELb1ELb1ELb0ELb0ELb0ELb0ELb0EEEvNS_16Flash_bwd_paramsE)
        /*02b4*/ 	.word	0x00000000


	//----- nvinfo : EIATTR_MIN_STACK_SIZE
	.align		4
.L_126:
        /*02b8*/ 	.byte	0x04, 0x12
        /*02ba*/ 	.short	(.L_128 - .L_127)
	.align		4
.L_127:
        /*02bc*/ 	.word	index@(_ZN5flash44flash_bwd_dq_dk_dv_loop_seqk_parallel_kernelI23Flash_bwd_kernel_traitsILi32ELi128ELi128ELi8ELi4ELi4ELi4ELb1ELb0EN7cutlass6half_tE19Flash_kernel_traitsILi32ELi128ELi128ELi8ES3_EELb0ELb1ELb0ELb0ELb0ELb0ELb1EEEvNS_16Flash_bwd_paramsE)
        /*02c0*/ 	.word	0x00000108


	//----- nvinfo : EIATTR_MIN_STACK_SIZE
	.align		4
.L_128:
        /*02c4*/ 	.byte	0x04, 0x12
        /*02c6*/ 	.short	(.L_130 - .L_129)
	.align		4
.L_129:
        /*02c8*/ 	.word	index@(_ZN5flash44flash_bwd_dq_dk_dv_loop_seqk_parallel_kernelI23Flash_bwd_kernel_traitsILi32ELi128ELi128ELi8ELi4ELi4ELi4ELb1ELb0EN7cutlass6half_tE19Flash_kernel_traitsILi32ELi128ELi128ELi8ES3_EELb1ELb1ELb0ELb0ELb1ELb1ELb0EEEvNS_16Flash_bwd_paramsE)
        /*02cc*/ 	.word	0x00000000


	//----- nvinfo : EIATTR_MIN_STACK_SIZE
	.align		4
.L_130:
        /*02d0*/ 	.byte	0x04, 0x12
        /*02d2*/ 	.short	(.L_132 - .L_131)
	.align		4
.L_131:
        /*02d4*/ 	.word	index@(_ZN5flash44flash_bwd_dq_dk_dv_loop_seqk_parallel_kernelI23Flash_bwd_kernel_traitsILi32ELi128ELi128ELi8ELi4ELi4ELi4ELb1ELb0EN7cutlass6half_tE19Flash_kernel_traitsILi32ELi128ELi128ELi8ES3_EELb0ELb1ELb0ELb0ELb1ELb1ELb1EEEvNS_16Flash_bwd_paramsE)
        /*02d8*/ 	.word	0x000000f8


	//----- nvinfo : EIATTR_MIN_STACK_SIZE
	.align		4
.L_132:
        /*02dc*/ 	.byte	0x04, 0x12
        /*02de*/ 	.short	(.L_134 - .L_133)
	.align		4
.L_133:
        /*02e0*/ 	.word	index@(_ZN5flash44flash_bwd_dq_dk_dv_loop_seqk_parallel_kernelI23Flash_bwd_kernel_traitsILi32ELi128ELi128ELi8ELi4ELi4ELi4ELb1ELb0EN7cutlass6half_tE19Flash_kernel_traitsILi32ELi128ELi128ELi8ES3_EELb1ELb1ELb0ELb0ELb0ELb1ELb0EEEvNS_16Flash_bwd_paramsE)
        /*02e4*/ 	.word	0x00000000


	//----- nvinfo : EIATTR_MIN_STACK_SIZE
	.align		4
.L_134:
        /*02e8*/ 	.byte	0x04, 0x12
        /*02ea*/ 	.short	(.L_136 - .L_135)
	.align		4
.L_135:
        /*02ec*/ 	.word	index@(_ZN5flash44flash_bwd_dq_dk_dv_loop_seqk_parallel_kernelI23Flash_bwd_kernel_traitsILi32ELi128ELi128ELi8ELi4ELi4ELi4ELb1ELb0EN7cutlass6half_tE19Flash_kernel_traitsILi32ELi128ELi128ELi8ES3_EELb0ELb1ELb0ELb0ELb0ELb1ELb1EEEvNS_16Flash_bwd_paramsE)
        /*02f0*/ 	.word	0x00000100


	//----- nvinfo : EIATTR_MIN_STACK_SIZE
	.align		4
.L_136:
        /*02f4*/ 	.byte	0x04, 0x12
        /*02f6*/ 	.short	(.L_138 - .L_137)
	.align		4
.L_137:
        /*02f8*/ 	.word	index@(_ZN5flash44flash_bwd_dq_dk_dv_loop_seqk_parallel_kernelI23Flash_bwd_kernel_traitsILi32ELi128ELi128ELi8ELi4ELi4ELi4ELb1ELb0EN7cutlass6half_tE19Flash_kernel_traitsILi32ELi128ELi128ELi8ES3_EELb1ELb1ELb0ELb1ELb0ELb0ELb0EEEvNS_16Flash_bwd_paramsE)
        /*02fc*/ 	.word	0x00000078


	//----- nvinfo : EIATTR_MIN_STACK_SIZE
	.align		4
.L_138:
        /*0300*/ 	.byte	0x04, 0x12
        /*0302*/ 	.short	(.L_140 - .L_139)
	.align		4
.L_139:
        /*0304*/ 	.word	index@(_ZN5flash44flash_bwd_dq_dk_dv_loop_seqk_parallel_kernelI23Flash_bwd_kernel_traitsILi32ELi128ELi128ELi8ELi4ELi4ELi4ELb1ELb0EN7cutlass6half_tE19Flash_kernel_traitsILi32ELi128ELi128ELi8ES3_EELb0ELb1ELb0ELb1ELb0ELb0ELb1EEEvNS_16Flash_bwd_paramsE)
        /*0308*/ 	.word	0x00000108


	//----- nvinfo : EIATTR_MIN_STACK_SIZE
	.align		4
.L_140:
        /*030c*/ 	.byte	0x04, 0x12
        /*030e*/ 	.short	(.L_142 - .L_141)
	.align		4
.L_141:
        /*0310*/ 	.word	index@(_ZN5flash25flash_bwd_dot_do_o_kernelILb0E23Flash_bwd_kernel_traitsILi32ELi128ELi128ELi8ELi4ELi4ELi4ELb1ELb0EN7cutlass6half_tE19Flash_kernel_traitsILi32ELi128ELi128ELi8ES3_EEEEvNS_16Flash_bwd_paramsE)
        /*0314*/ 	.word	0x00000000


	//----- nvinfo : EIATTR_MIN_STACK_SIZE
	.align		4
.L_142:
        /*0318*/ 	.byte	0x04, 0x12
        /*031a*/ 	.short	(.L_144 - .L_143)
	.align		4
.L_143:
        /*031c*/ 	.word	index@(_ZN5flash25flash_bwd_dot_do_o_kernelILb1E23Flash_bwd_kernel_traitsILi32ELi128ELi128ELi8ELi4ELi4ELi4ELb1ELb0EN7cutlass6half_tE19Flash_kernel_traitsILi32ELi128ELi128ELi8ES3_EEEEvNS_16Flash_bwd_paramsE)
        /*0320*/ 	.word	0x00000000


	//----- nvinfo : EIATTR_MIN_STACK_SIZE
	.align		4
.L_144:
        /*0324*/ 	.byte	0x04, 0x12
        /*0326*/ 	.short	(.L_146 - .L_145)
	.align		4
.L_145:
        /*0328*/ 	.word	index@(_ZN5flash27flash_bwd_convert_dq_kernelI23Flash_bwd_kernel_traitsILi32ELi128ELi128ELi8ELi4ELi4ELi4ELb0ELb0EN7cutlass6half_tE19Flash_kernel_traitsILi32ELi128ELi128ELi8ES3_EEEEvNS_16Flash_bwd_paramsEi)
        /*032c*/ 	.word	0x00000000


	//----- nvinfo : EIATTR_MIN_STACK_SIZE
	.align		4
.L_146:
        /*0330*/ 	.byte	0x04, 0x12
        /*0332*/ 	.short	(.L_148 - .L_147)
	.align		4
.L_147:
        /*0334*/ 	.word	index@(_ZN5flash44flash_bwd_dq_dk_dv_loop_seqk_parallel_kernelI23Flash_bwd_kernel_traitsILi32ELi128ELi128ELi8ELi4ELi4ELi4ELb0ELb0EN7cutlass6half_tE19Flash_kernel_traitsILi32ELi128ELi128ELi8ES3_EELb1ELb1ELb0ELb0ELb0ELb0ELb0EEEvNS_16Flash_bwd_paramsE)
        /*0338*/ 	.word	0x00000000


	//----- nvinfo : EIATTR_MIN_STACK_SIZE
	.align		4
.L_148:
        /*033c*/ 	.byte	0x04, 0x12
        /*033e*/ 	.short	(.L_150 - .L_149)
	.align		4
.L_149:
        /*0340*/ 	.word	index@(_ZN5flash44flash_bwd_dq_dk_dv_loop_seqk_parallel_kernelI23Flash_bwd_kernel_traitsILi32ELi128ELi128ELi8ELi4ELi4ELi4ELb0ELb0EN7cutlass6half_tE19Flash_kernel_traitsILi32ELi128ELi128ELi8ES3_EELb0ELb1ELb0ELb0ELb0ELb0ELb1EEEvNS_16Flash_bwd_paramsE)
        /*0344*/ 	.word	0x00000098


	//----- nvinfo : EIATTR_MIN_STACK_SIZE
	.align		4
.L_150:
        /*0348*/ 	.byte	0x04, 0x12
        /*034a*/ 	.short	(.L_152 - .L_151)
	.align		4
.L_151:
        /*034c*/ 	.word	index@(_ZN5flash44flash_bwd_dq_dk_dv_loop_seqk_parallel_kernelI23Flash_bwd_kernel_traitsILi32ELi128ELi128ELi8ELi4ELi4ELi4ELb0ELb0EN7cutlass6half_tE19Flash_kernel_traitsILi32ELi128ELi128ELi8ES3_EELb1ELb1ELb0ELb0ELb1ELb1ELb0EEEvNS_16Flash_bwd_paramsE)
        /*0350*/ 	.word	0x00000000


	//----- nvinfo : EIATTR_MIN_STACK_SIZE
	.align		4
.L_152:
        /*0354*/ 	.byte	0x04, 0x12
        /*0356*/ 	.short	(.L_154 - .L_153)
	.align		4
.L_153:
        /*0358*/ 	.word	index@(_ZN5flash44flash_bwd_dq_dk_dv_loop_seqk_parallel_kernelI23Flash_bwd_kernel_traitsILi32ELi128ELi128ELi8ELi4ELi4ELi4ELb0ELb0EN7cutlass6half_tE19Flash_kernel_traitsILi32ELi128ELi128ELi8ES3_EELb0ELb1ELb0ELb0ELb1ELb1ELb1EEEvNS_16Flash_bwd_paramsE)
        /*035c*/ 	.word	0x00000088


	//----- nvinfo : EIATTR_MIN_STACK_SIZE
	.align		4
.L_154:
        /*0360*/ 	.byte	0x04, 0x12
        /*0362*/ 	.short	(.L_156 - .L_155)
	.align		4
.L_155:
        /*0364*/ 	.word	index@(_ZN5flash44flash_bwd_dq_dk_dv_loop_seqk_parallel_kernelI23Flash_bwd_kernel_traitsILi32ELi128ELi128ELi8ELi4ELi4ELi4ELb0ELb0EN7cutlass6half_tE19Flash_kernel_traitsILi32ELi128ELi128ELi8ES3_EELb1ELb1ELb0ELb0ELb0ELb1ELb0EEEvNS_16Flash_bwd_paramsE)
        /*0368*/ 	.word	0x00000000


	//----- nvinfo : EIATTR_MIN_STACK_SIZE
	.align		4
.L_156:
        /*036c*/ 	.byte	0x04, 0x12
        /*036e*/ 	.short	(.L_158 - .L_157)
	.align		4
.L_157:
        /*0370*/ 	.word	index@(_ZN5flash44flash_bwd_dq_dk_dv_loop_seqk_parallel_kernelI23Flash_bwd_kernel_traitsILi32ELi128ELi128ELi8ELi4ELi4ELi4ELb0ELb0EN7cutlass6half_tE19Flash_kernel_traitsILi32ELi128ELi128ELi8ES3_EELb0ELb1ELb0ELb0ELb0ELb1ELb1EEEvNS_16Flash_bwd_paramsE)
        /*0374*/ 	.word	0x00000088


	//----- nvinfo : EIATTR_MIN_STACK_SIZE
	.align		4
.L_158:
        /*0378*/ 	.byte	0x04, 0x12
        /*037a*/ 	.short	(.L_160 - .L_159)
	.align		4
.L_159:
        /*037c*/ 	.word	index@(_ZN5flash44flash_bwd_dq_dk_dv_loop_seqk_parallel_kernelI23Flash_bwd_kernel_traitsILi32ELi128ELi128ELi8ELi4ELi4ELi4ELb0ELb0EN7cutlass6half_tE19Flash_kernel_traitsILi32ELi128ELi128ELi8ES3_EELb1ELb1ELb0ELb1ELb0ELb0ELb0EEEvNS_16Flash_bwd_paramsE)
        /*0380*/ 	.word	0x00000008


	//----- nvinfo : EIATTR_MIN_STACK_SIZE
	.align		4
.L_160:
        /*0384*/ 	.byte	0x04, 0x12
        /*0386*/ 	.short	(.L_162 - .L_161)
	.align		4
.L_161:
        /*0388*/ 	.word	index@(_ZN5flash44flash_bwd_dq_dk_dv_loop_seqk_parallel_kernelI23Flash_bwd_kernel_traitsILi32ELi128ELi128ELi8ELi4ELi4ELi4ELb0ELb0EN7cutlass6half_tE19Flash_kernel_traitsILi32ELi128ELi128ELi8ES3_EELb0ELb1ELb0ELb1ELb0ELb0ELb1EEEvNS_16Flash_bwd_paramsE)
        /*038c*/ 	.word	0x00000128


	//----- nvinfo : EIATTR_MIN_STACK_SIZE
	.align		4
.L_162:
        /*0390*/ 	.byte	0x04, 0x12
        /*0392*/ 	.short	(.L_164 - .L_163)
	.align		4
.L_163:
        /*0394*/ 	.word	index@(_ZN5flash25flash_bwd_dot_do_o_kernelILb0E23Flash_bwd_kernel_traitsILi32ELi128ELi128ELi8ELi4ELi4ELi4ELb0ELb0EN7cutlass6half_tE19Flash_kernel_traitsILi32ELi128ELi128ELi8ES3_EEEEvNS_16Flash_bwd_paramsE)
        /*0398*/ 	.word	0x00000000


	//----- nvinfo : EIATTR_MIN_STACK_SIZE
	.align		4
.L_164:
        /*039c*/ 	.byte	0x04, 0x12
        /*039e*/ 	.short	(.L_166 - .L_165)
	.align		4
.L_165:
        /*03a0*/ 	.word	index@(_ZN5flash25flash_bwd_dot_do_o_kernelILb1E23Flash_bwd_kernel_traitsILi32ELi128ELi128ELi8ELi4ELi4ELi4ELb0ELb0EN7cutlass6half_tE19Flash_kernel_traitsILi32ELi128ELi128ELi8ES3_EEEEvNS_16Flash_bwd_paramsE)
        /*03a4*/ 	.word	0x00000000
.L_166:


//--------------------- .nv.compat                --------------------------
	.section	.nv.compat,"",@"SHT_CUDA_COMPAT_INFO"
	.align	4
        /*0000*/ 	.byte	0x02, 0x09, 0x01, 0x00, 0x02, 0x02, 0x01, 0x00, 0x02, 0x05, 0x05, 0x00, 0x03, 0x07, 0x01, 0x01
        /*0010*/ 	.byte	0x02, 0x03, 0x00, 0x00, 0x02, 0x06, 0x01, 0x00, 0x04, 0x0b, 0x08, 0x00, 0x00, 0x00, 0x00, 0x00
        /*0020*/ 	.byte	0x00, 0x00, 0x00, 0x00


//--------------------- .nv.info._ZN5flash44flash_bwd_dq_dk_dv_loop_seqk_parallel_kernelI23Flash_bwd_kernel_traitsILi32ELi128ELi128ELi8ELi4ELi4ELi4ELb1ELb0EN7cutlass6half_tE19Flash_kernel_traitsILi32ELi128ELi128ELi8ES3_EELb0ELb1ELb0ELb0ELb0ELb0ELb0EEEvNS_16Flash_bwd_paramsE --------------------------
	.section	.nv.info._ZN5flash44flash_bwd_dq_dk_dv_loop_seqk_parallel_kernelI23Flash_bwd_kernel_traitsILi32ELi128ELi128ELi8ELi4ELi4ELi4ELb1ELb0EN7cutlass6half_tE19Flash_kernel_traitsILi32ELi128ELi128ELi8ES3_EELb0ELb1ELb0ELb0ELb0ELb0ELb0EEEvNS_16Flash_bwd_paramsE,"",@"SHT_CUDA_INFO"
	.sectionflags	@""
	.align	4


	//----- nvinfo : EIATTR_CUDA_API_VERSION
	.align		4
        /*0000*/ 	.byte	0x04, 0x37
        /*0002*/ 	.short	(.L_168 - .L_167)
.L_167:
        /*0004*/ 	.word	0x00000082


	//----- nvinfo : EIATTR_KPARAM_INFO
	.align		4
.L_168:
        /*0008*/ 	.byte	0x04, 0x17
        /*000a*/ 	.short	(.L_170 - .L_169)
.L_169:
        /*000c*/ 	.word	0x00000000
        /*0010*/ 	.short	0x0000
        /*0012*/ 	.short	0x0000
        /*0014*/ 	.byte	0x00, 0xf0, 0x01, 0x0a


	//----- nvinfo : EIATTR_SPARSE_MMA_MASK
	.align		4
.L_170:
        /*0018*/ 	.byte	0x03, 0x50
        /*001a*/ 	.short	0x0000


	//----- nvinfo : EIATTR_MAXREG_COUNT
	.align		4
        /*001c*/ 	.byte	0x03, 0x1b
        /*001e*/ 	.short	0x00ff


	//----- nvinfo : EIATTR_NUM_BARRIERS
	.align		4
        /*0020*/ 	.byte	0x02, 0x4c
        /*0022*/ 	.byte	0x01
	.zero		1


	//----- nvinfo : EIATTR_ANNOTATIONS
	.align		4
        /*0024*/ 	.byte	0x04, 0x55
        /*0026*/ 	.short	(.L_172 - .L_171)


	//   ....[0]....
.L_171:
        /*0028*/ 	.word	0x00000001
        /*002c*/ 	.byte	0x20, 0x0b, 0x00, 0x00, 0x01, 0x00, 0x00, 0x00, 0x50, 0x77, 0x00, 0x00


	//----- nvinfo : EIATTR_MERCURY_ISA_VERSION
	.align		4
.L_172:
        /*0038*/ 	.byte	0x03, 0x5f
        /*003a*/ 	.short	0x0101


	//----- nvinfo : EIATTR_EXIT_INSTR_OFFSETS
	.align		4
        /*003c*/ 	.byte	0x04, 0x1c
        /*003e*/ 	.short	(.L_174 - .L_173)


	//   ....[0]....
.L_173:
        /*0040*/ 	.word	0x000000a0


	//   ....[1]....
        /*0044*/ 	.word	0x00008410


	//----- nvinfo : EIATTR_CRS_STACK_SIZE
	.align		4
.L_174:
        /*0048*/ 	.byte	0x04, 0x1e
        /*004a*/ 	.short	(.L_176 - .L_175)
.L_175:
        /*004c*/ 	.word	0x00000000


	//----- nvinfo : EIATTR_CBANK_PARAM_SIZE
	.align		4
.L_176:
        /*0050*/ 	.byte	0x03, 0x19
        /*0052*/ 	.short	0x0280


	//----- nvinfo : EIATTR_PARAM_CBANK
	.align		4
        /*0054*/ 	.byte	0x04, 0x0a
        /*0056*/ 	.short	(.L_178 - .L_177)
	.align		4
.L_177:
        /*0058*/ 	.word	index@(.nv.constant0._ZN5flash44flash_bwd_dq_dk_dv_loop_seqk_parallel_kernelI23Flash_bwd_kernel_traitsILi32ELi128ELi128ELi8ELi4ELi4ELi4ELb1ELb0EN7cutlass6half_tE19Flash_kernel_traitsILi32ELi128ELi128ELi8ES3_EELb0ELb1ELb0ELb0ELb0ELb0ELb0EEEvNS_16Flash_bwd_paramsE)
        /*005c*/ 	.short	0x0210
        /*005e*/ 	.short	0x0280


	//----- nvinfo : EIATTR_SW_WAR
	.align		4
.L_178:
        /*0060*/ 	.byte	0x04, 0x36
        /*0062*/ 	.short	(.L_180 - .L_179)
.L_179:
        /*0064*/ 	.word	0x00000008
.L_180:


//--------------------- .nv.info._ZN5flash44flash_bwd_dq_dk_dv_loop_seqk_parallel_kernelI23Flash_bwd_kernel_traitsILi32ELi128ELi128ELi8ELi4ELi4ELi4ELb1ELb0EN7cutlass6half_tE19Flash_kernel_traitsILi32ELi128ELi128ELi8ES3_EELb0ELb1ELb0ELb0ELb1ELb1ELb0EEEvNS_16Flash_bwd_paramsE --------------------------
	.section	.nv.info._ZN5flash44flash_bwd_dq_dk_dv_loop_seqk_parallel_kernelI23Flash_bwd_kernel_traitsILi32ELi128ELi128ELi8ELi4ELi4ELi4ELb1ELb0EN7cutlass6half_tE19Flash_kernel_traitsILi32ELi128ELi128ELi8ES3_EELb0ELb1ELb0ELb0ELb1ELb1ELb0EEEvNS_16Flash_bwd_paramsE,"",@"SHT_CUDA_INFO"
	.sectionflags	@""
	.align	4


	//----- nvinfo : EIATTR_CUDA_API_VERSION
	.align		4
        /*0000*/ 	.byte	0x04, 0x37
        /*0002*/ 	.short	(.L_182 - .L_181)
.L_181:
        /*0004*/ 	.word	0x00000082


	//----- nvinfo : EIATTR_KPARAM_INFO
	.align		4
.L_182:
        /*0008*/ 	.byte	0x04, 0x17
        /*000a*/ 	.short	(.L_184 - .L_183)
.L_183:
        /*000c*/ 	.word	0x00000000
        /*0010*/ 	.short	0x0000
        /*0012*/ 	.short	0x0000
        /*0014*/ 	.byte	0x00, 0xf0, 0x01, 0x0a


	//----- nvinfo : EIATTR_SPARSE_MMA_MASK
	.align		4
.L_184:
        /*0018*/ 	.byte	0x03, 0x50
        /*001a*/ 	.short	0x0000


	//----- nvinfo : EIATTR_MAXREG_COUNT
	.align		4
        /*001c*/ 	.byte	0x03, 0x1b
        /*001e*/ 	.short	0x00ff


	//----- nvinfo : EIATTR_NUM_BARRIERS
	.align		4
        /*0020*/ 	.byte	0x02, 0x4c
        /*0022*/ 	.byte	0x01
	.zero		1


	//----- nvinfo : EIATTR_MERCURY_ISA_VERSION
	.align		4
        /*0024*/ 	.byte	0x03, 0x5f
        /*0026*/ 	.short	0x0101


	//----- nvinfo : EIATTR_EXIT_INSTR_OFFSETS
	.align		4
        /*0028*/ 	.byte	0x04, 0x1c
        /*002a*/ 	.short	(.L_186 - .L_185)


	//   ....[0]....
.L_185:
        /*002c*/ 	.word	0x00000090


	//   ....[1]....
        /*0030*/ 	.word	0x00006620


	//----- nvinfo : EIATTR_CBANK_PARAM_SIZE
	.align		4
.L_186:
        /*0034*/ 	.byte	0x03, 0x19
        /*0036*/ 	.short	0x0280


	//----- nvinfo : EIATTR_PARAM_CBANK
	.align		4
        /*0038*/ 	.byte	0x04, 0x0a
        /*003a*/ 	.short	(.L_188 - .L_187)
	.align		4
.L_187:
        /*003c*/ 	.word	index@(.nv.constant0._ZN5flash44flash_bwd_dq_dk_dv_loop_seqk_parallel_kernelI23Flash_bwd_kernel_traitsILi32ELi128ELi128ELi8ELi4ELi4ELi4ELb1ELb0EN7cutlass6half_tE19Flash_kernel_traitsILi32ELi128ELi128ELi8ES3_EELb0ELb1ELb0ELb0ELb1ELb1ELb0EEEvNS_16Flash_bwd_paramsE)
        /*0040*/ 	.short	0x0210
        /*0042*/ 	.short	0x0280


	//----- nvinfo : EIATTR_SW_WAR
	.align		4
.L_188:
        /*0044*/ 	.byte	0x04, 0x36
        /*0046*/ 	.short	(.L_190 - .L_189)
.L_189:
        /*0048*/ 	.word	0x00000008
.L_190:


//--------------------- .nv.info._ZN5flash44flash_bwd_dq_dk_dv_loop_seqk_parallel_kernelI23Flash_bwd_kernel_traitsILi32ELi128ELi128ELi8ELi4ELi4ELi4ELb1ELb0EN7cutlass6half_tE19Flash_kernel_traitsILi32ELi128ELi128ELi8ES3_EELb0ELb1ELb0ELb0ELb0ELb1ELb0EEEvNS_16Flash_bwd_paramsE --------------------------
	.section	.nv.info._ZN5flash44flash_bwd_dq_dk_dv_loop_seqk_parallel_kernelI23Flash_bwd_kernel_traitsILi32ELi128ELi128ELi8ELi4ELi4ELi4ELb1ELb0EN7cutlass6half_tE19Flash_kernel_traitsILi32ELi128ELi128ELi8ES3_EELb0ELb1ELb0ELb0ELb0ELb1ELb0EEEvNS_16Flash_bwd_paramsE,"",@"SHT_CUDA_INFO"
	.sectionflags	@""
	.align	4


	//----- nvinfo : EIATTR_CUDA_API_VERSION
	.align		4
        /*0000*/ 	.byte	0x04, 0x37
        /*0002*/ 	.short	(.L_192 - .L_191)
.L_191:
        /*0004*/ 	.word	0x00000082


	//----- nvinfo : EIATTR_KPARAM_INFO
	.align		4
.L_192:
        /*0008*/ 	.byte	0x04, 0x17
        /*000a*/ 	.short	(.L_194 - .L_193)
.L_193:
        /*000c*/ 	.word	0x00000000
        /*0010*/ 	.short	0x0000
        /*0012*/ 	.short	0x0000
        /*0014*/ 	.byte	0x00, 0xf0, 0x01, 0x0a


	//----- nvinfo : EIATTR_SPARSE_MMA_MASK
	.align		4
.L_194:
        /*0018*/ 	.byte	0x03, 0x50
        /*001a*/ 	.short	0x0000


	//----- nvinfo : EIATTR_MAXREG_COUNT
	.align		4
        /*001c*/ 	.byte	0x03, 0x1b
        /*001e*/ 	.short	0x00ff


	//----- nvinfo : EIATTR_NUM_BARRIERS
	.align		4
        /*0020*/ 	.byte	0x02, 0x4c
        /*0022*/ 	.byte	0x01
	.zero		1


	//----- nvinfo : EIATTR_MERCURY_ISA_VERSION
	.align		4
        /*0024*/ 	.byte	0x03, 0x5f
        /*0026*/ 	.short	0x0101


	//----- nvinfo : EIATTR_EXIT_INSTR_OFFSETS
	.align		4
        /*0028*/ 	.byte	0x04, 0x1c
        /*002a*/ 	.short	(.L_196 - .L_195)


	//   ....[0]....
.L_195:
        /*002c*/ 	.word	0x00000090


	//   ....[1]....
        /*0030*/ 	.word	0x00007e50


	//----- nvinfo : EIATTR_CRS_STACK_SIZE
	.align		4
.L_196:
        /*0034*/ 	.byte	0x04, 0x1e
        /*0036*/ 	.short	(.L_198 - .L_197)
.L_197:
        /*0038*/ 	.word	0x00000000


	//----- nvinfo : EIATTR_CBANK_PARAM_SIZE
	.align		4
.L_198:
        /*003c*/ 	.byte	0x03, 0x19
        /*003e*/ 	.short	0x0280


	//----- nvinfo : EIATTR_PARAM_CBANK
	.align		4
        /*0040*/ 	.byte	0x04, 0x0a
        /*0042*/ 	.short	(.L_200 - .L_199)
	.align		4
.L_199:
        /*0044*/ 	.word	index@(.nv.constant0._ZN5flash44flash_bwd_dq_dk_dv_loop_seqk_parallel_kernelI23Flash_bwd_kernel_traitsILi32ELi128ELi128ELi8ELi4ELi4ELi4ELb1ELb0EN7cutlass6half_tE19Flash_kernel_traitsILi32ELi128ELi128ELi8ES3_EELb0ELb1ELb0ELb0ELb0ELb1ELb0EEEvNS_16Flash_bwd_paramsE)
        /*0048*/ 	.short	0x0210
        /*004a*/ 	.short	0x0280


	//----- nvinfo : EIATTR_SW_WAR
	.align		4
.L_200:
        /*004c*/ 	.byte	0x04, 0x36
        /*004e*/ 	.short	(.L_202 - .L_201)
.L_201:
        /*0050*/ 	.word	0x00000008
.L_202:


//--------------------- .nv.info._ZN5flash44flash_bwd_dq_dk_dv_loop_seqk_parallel_kernelI23Flash_bwd_kernel_traitsILi32ELi128ELi128ELi8ELi4ELi4ELi4ELb1ELb0EN7cutlass6half_tE19Flash_kernel_traitsILi32ELi128ELi128ELi8ES3_EELb0ELb1ELb0ELb1ELb0ELb0ELb0EEEvNS_16Flash_bwd_paramsE --------------------------
	.section	.nv.info._ZN5flash44flash_bwd_dq_dk_dv_loop_seqk_parallel_kernelI23Flash_bwd_kernel_traitsILi32ELi128ELi128ELi8ELi4ELi4ELi4ELb1ELb0EN7cutlass6half_tE19Flash_kernel_traitsILi32ELi128ELi128ELi8ES3_EELb0ELb1ELb0ELb1ELb0ELb0ELb0EEEvNS_16Flash_bwd_paramsE,"",@"SHT_CUDA_INFO"
	.sectionflags	@""
	.align	4


	//----- nvinfo : EIATTR_CUDA_API_VERSION
	.align		4
        /*0000*/ 	.byte	0x04, 0x37
        /*0002*/ 	.short	(.L_204 - .L_203)
.L_203:
        /*0004*/ 	.word	0x00000082


	//----- nvinfo : EIATTR_KPARAM_INFO
	.align		4
.L_204:
        /*0008*/ 	.byte	0x04, 0x17
        /*000a*/ 	.short	(.L_206 - .L_205)
.L_205:
        /*000c*/ 	.word	0x00000000
        /*0010*/ 	.short	0x0000
        /*0012*/ 	.short	0x0000
        /*0014*/ 	.byte	0x00, 0xf0, 0x01, 0x0a


	//----- nvinfo : EIATTR_SPARSE_MMA_MASK
	.align		4
.L_206:
        /*0018*/ 	.byte	0x03, 0x50
        /*001a*/ 	.short	0x0000


	//----- nvinfo : EIATTR_MAXREG_COUNT
	.align		4
        /*001c*/ 	.byte	0x03, 0x1b
        /*001e*/ 	.short	0x00ff


	//----- nvinfo : EIATTR_NUM_BARRIERS
	.align		4
        /*0020*/ 	.byte	0x02, 0x4c
        /*0022*/ 	.byte	0x01
	.zero		1


	//----- nvinfo : EIATTR_ANNOTATIONS
	.align		4
        /*0024*/ 	.byte	0x04, 0x55
        /*0026*/ 	.short	(.L_208 - .L_207)


	//   ....[0]....
.L_207:
        /*0028*/ 	.word	0x00000001
        /*002c*/ 	.byte	0xa0, 0x00, 0x00, 0x00, 0x01, 0x00, 0x00, 0x00, 0x30, 0x03, 0x00, 0x00, 0x01, 0x00, 0x00, 0x00
        /* <DEDUP_REMOVED lines=36> */
        /*027c*/ 	.byte	0x10, 0x8f, 0x00, 0x00


	//----- nvinfo : EIATTR_MERCURY_ISA_VERSION
	.align		4
.L_208:
        /*0280*/ 	.byte	0x03, 0x5f
        /*0282*/ 	.short	0x0101


	//----- nvinfo : EIATTR_EXIT_INSTR_OFFSETS
	.align		4
        /*0284*/ 	.byte	0x04, 0x1c
        /*0286*/ 	.short	(.L_210 - .L_209)


	//   ....[0]....
.L_209:
        /*0288*/ 	.word	0x000000c0


	//   ....[1]....
        /*028c*/ 	.word	0x00008f90


	//----- nvinfo : EIATTR_CRS_STACK_SIZE
	.align		4
.L_210:
        /*0290*/ 	.byte	0x04, 0x1e
        /*0292*/ 	.short	(.L_212 - .L_211)
.L_211:
        /*0294*/ 	.word	0x00000000


	//----- nvinfo : EIATTR_CBANK_PARAM_SIZE
	.align		4
.L_212:
        /*0298*/ 	.byte	0x03, 0x19
        /*029a*/ 	.short	0x0280


	//----- nvinfo : EIATTR_PARAM_CBANK
	.align		4
        /*029c*/ 	.byte	0x04, 0x0a
        /*029e*/ 	.short	(.L_214 - .L_213)
	.align		4
.L_213:
        /*02a0*/ 	.word	index@(.nv.constant0._ZN5flash44flash_bwd_dq_dk_dv_loop_seqk_parallel_kernelI23Flash_bwd_kernel_traitsILi32ELi128ELi128ELi8ELi4ELi4ELi4ELb1ELb0EN7cutlass6half_tE19Flash_kernel_traitsILi32ELi128ELi128ELi8ES3_EELb0ELb1ELb0ELb1ELb0ELb0ELb0EEEvNS_16Flash_bwd_paramsE)
        /*02a4*/ 	.short	0x0210
        /*02a6*/ 	.short	0x0280


	//----- nvinfo : EIATTR_SW_WAR
	.align		4
.L_214:
        /*02a8*/ 	.byte	0x04, 0x36
        /*02aa*/ 	.short	(.L_216 - .L_215)
.L_215:
        /*02ac*/ 	.word	0x00000008
.L_216:


//--------------------- .nv.info._ZN5flash27flash_bwd_convert_dq_kernelI23Flash_bwd_kernel_traitsILi32ELi128ELi128ELi8ELi4ELi4ELi4ELb1ELb0EN7cutlass6half_tE19Flash_kernel_traitsILi32ELi128ELi128ELi8ES3_EEEEvNS_16Flash_bwd_paramsEi --------------------------
	.section	.nv.info._ZN5flash27flash_bwd_convert_dq_kernelI23Flash_bwd_kernel_traitsILi32ELi128ELi128ELi8ELi4ELi4ELi4ELb1ELb0EN7cutlass6half_tE19Flash_kernel_traitsILi32ELi128ELi128ELi8ES3_EEEEvNS_16Flash_bwd_paramsEi,"",@"SHT_CUDA_INFO"
	.sectionflags	@""
	.align	4


	//----- nvinfo : EIATTR_CUDA_API_VERSION
	.align		4
        /*0000*/ 	.byte	0x04, 0x37
        /*0002*/ 	.short	(.L_218 - .L_217)
.L_217:
        /*0004*/ 	.word	0x00000082


	//----- nvinfo : EIATTR_KPARAM_INFO
	.align		4
.L_218:
        /*0008*/ 	.byte	0x04, 0x17
        /*000a*/ 	.short	(.L_220 - .L_219)
.L_219:
        /*000c*/ 	.word	0x00000000
        /*0010*/ 	.short	0x0001
        /*0012*/ 	.short	0x0280
        /*0014*/ 	.byte	0x00, 0xf0, 0x11, 0x00


	//----- nvinfo : EIATTR_KPARAM_INFO
	.align		4
.L_220:
        /*0018*/ 	.byte	0x04, 0x17
        /*001a*/ 	.short	(.L_222 - .L_221)
.L_221:
        /*001c*/ 	.word	0x00000000
        /*0020*/ 	.short	0x0000
        /*0022*/ 	.short	0x0000
        /*0024*/ 	.byte	0x00, 0xf0, 0x01, 0x0a


	//----- nvinfo : EIATTR_SPARSE_MMA_MASK
	.align		4
.L_222:
        /*0028*/ 	.byte	0x03, 0x50
        /*002a*/ 	.short	0x0000


	//----- nvinfo : EIATTR_MAXREG_COUNT
	.align		4
        /*002c*/ 	.byte	0x03, 0x1b
        /*002e*/ 	.short	0x00ff


	//----- nvinfo : EIATTR_NUM_BARRIERS
	.align		4
        /*0030*/ 	.byte	0x02, 0x4c
        /*0032*/ 	.byte	0x01
	.zero		1


	//----- nvinfo : EIATTR_MERCURY_ISA_VERSION
	.align		4
        /*0034*/ 	.byte	0x03, 0x5f
        /*0036*/ 	.short	0x0101


	//----- nvinfo : EIATTR_EXIT_INSTR_OFFSETS
	.align		4
        /*0038*/ 	.byte	0x04, 0x1c
        /*003a*/ 	.short	(.L_224 - .L_223)


	//   ....[0]....
.L_223:
        /*003c*/ 	.word	0x00000100


	//   ....[1]....
        /*0040*/ 	.word	0x000018e0


	//   ....[2]....
        /*0044*/ 	.word	0x000019b0


	//----- nvinfo : EIATTR_CRS_STACK_SIZE
	.align		4
.L_224:
        /*0048*/ 	.byte	0x04, 0x1e
        /*004a*/ 	.short	(.L_226 - .L_225)
.L_225:
        /*004c*/ 	.word	0x00000000


	//----- nvinfo : EIATTR_CBANK_PARAM_SIZE
	.align		4
.L_226:
        /*0050*/ 	.byte	0x03, 0x19
        /*0052*/ 	.short	0x0284


	//----- nvinfo : EIATTR_PARAM_CBANK
	.align		4
        /*0054*/ 	.byte	0x04, 0x0a
        /*0056*/ 	.short	(.L_228 - .L_227)
	.align		4
.L_227:
        /*0058*/ 	.word	index@(.nv.constant0._ZN5flash27flash_bwd_convert_dq_kernelI23Flash_bwd_kernel_traitsILi32ELi128ELi128ELi8ELi4ELi4ELi4ELb1ELb0EN7cutlass6half_tE19Flash_kernel_traitsILi32ELi128ELi128ELi8ES3_EEEEvNS_16Flash_bwd_paramsEi)
        /*005c*/ 	.short	0x0210
        /*005e*/ 	.short	0x0284


	//----- nvinfo : EIATTR_SW_WAR
	.align		4
.L_228:
        /*0060*/ 	.byte	0x04, 0x36
        /*0062*/ 	.short	(.L_230 - .L_229)
.L_229:
        /*0064*/ 	.word	0x00000008
.L_230:


//--------------------- .nv.info._ZN5flash44flash_bwd_dq_dk_dv_loop_seqk_parallel_kernelI23Flash_bwd_kernel_traitsILi32ELi128ELi128ELi8ELi4ELi4ELi4ELb1ELb0EN7cutlass6half_tE19Flash_kernel_traitsILi32ELi128ELi128ELi8ES3_EELb1ELb1ELb0ELb0ELb0ELb0ELb0EEEvNS_16Flash_bwd_paramsE --------------------------
	.section	.nv.info._ZN5flash44flash_bwd_dq_dk_dv_loop_seqk_parallel_kernelI23Flash_bwd_kernel_traitsILi32ELi128ELi128ELi8ELi4ELi4ELi4ELb1ELb0EN7cutlass6half_tE19Flash_kernel_traitsILi32ELi128ELi128ELi8ES3_EELb1ELb1ELb0ELb0ELb0ELb0ELb0EEEvNS_16Flash_bwd_paramsE,"",@"SHT_CUDA_INFO"
	.sectionflags	@""
	.align	4


	//----- nvinfo : EIATTR_CUDA_API_VERSION
	.align		4
        /*0000*/ 	.byte	0x04, 0x37
        /*0002*/ 	.short	(.L_232 - .L_231)
.L_231:
        /*0004*/ 	.word	0x00000082


	//----- nvinfo : EIATTR_KPARAM_INFO
	.align		4
.L_232:
        /*0008*/ 	.byte	0x04, 0x17
        /*000a*/ 	.short	(.L_234 - .L_233)
.L_233:
        /*000c*/ 	.word	0x00000000
        /*0010*/ 	.short	0x0000
        /*0012*/ 	.short	0x0000
        /*0014*/ 	.byte	0x00, 0xf0, 0x01, 0x0a


	//----- nvinfo : EIATTR_SPARSE_MMA_MASK
	.align		4
.L_234:
        /*0018*/ 	.byte	0x03, 0x50
        /*001a*/ 	.short	0x0000


	//----- nvinfo : EIATTR_MAXREG_COUNT
	.align		4
        /*001c*/ 	.byte	0x03, 0x1b
        /*001e*/ 	.short	0x00ff


	//----- nvinfo : EIATTR_NUM_BARRIERS
	.align		4
        /*0020*/ 	.byte	0x02, 0x4c
        /*0022*/ 	.byte	0x01
	.zero		1


	//----- nvinfo : EIATTR_MERCURY_ISA_VERSION
	.align		4
        /*0024*/ 	.byte	0x03, 0x5f
        /*0026*/ 	.short	0x0101


	//----- nvinfo : EIATTR_EXIT_INSTR_OFFSETS
	.align		4
        /*0028*/ 	.byte	0x04, 0x1c
        /*002a*/ 	.short	(.L_236 - .L_235)


	//   ....[0]....
.L_235:
        /*002c*/ 	.word	0x00000090


	//   ....[1]....
        /*0030*/ 	.word	0x0000a3e0


	//----- nvinfo : EIATTR_CRS_STACK_SIZE
	.align		4
.L_236:
        /*0034*/ 	.byte	0x04, 0x1e
        /*0036*/ 	.short	(.L_238 - .L_237)
.L_237:
        /*0038*/ 	.word	0x00000000


	//----- nvinfo : EIATTR_CBANK_PARAM_SIZE
	.align		4
.L_238:
        /*003c*/ 	.byte	0x03, 0x19
        /*003e*/ 	.short	0x0280


	//----- nvinfo : EIATTR_PARAM_CBANK
	.align		4
        /*0040*/ 	.byte	0x04, 0x0a
        /*0042*/ 	.short	(.L_240 - .L_239)
	.align		4
.L_239:
        /*0044*/ 	.word	index@(.nv.constant0._ZN5flash44flash_bwd_dq_dk_dv_loop_seqk_parallel_kernelI23Flash_bwd_kernel_traitsILi32ELi128ELi128ELi8ELi4ELi4ELi4ELb1ELb0EN7cutlass6half_tE19Flash_kernel_traitsILi32ELi128ELi128ELi8ES3_EELb1ELb1ELb0ELb0ELb0ELb0ELb0EEEvNS_16Flash_bwd_paramsE)
        /*0048*/ 	.short	0x0210
        /*004a*/ 	.short	0x0280


	//----- nvinfo : EIATTR_SW_WAR
	.align		4
.L_240:
        /*004c*/ 	.byte	0x04, 0x36
        /*004e*/ 	.short	(.L_242 - .L_241)
.L_241:
        /*0050*/ 	.word	0x00000008
.L_242:


//--------------------- .nv.info._ZN5flash44flash_bwd_dq_dk_dv_loop_seqk_parallel_kernelI23Flash_bwd_kernel_traitsILi32ELi128ELi128ELi8ELi4ELi4ELi4ELb1ELb0EN7cutlass6half_tE19Flash_kernel_traitsILi32ELi128ELi128ELi8ES3_EELb0ELb1ELb0ELb0ELb0ELb0ELb1EEEvNS_16Flash_bwd_paramsE --------------------------
	.section	.nv.info._ZN5flash44flash_bwd_dq_dk_dv_loop_seqk_parallel_kernelI23Flash_bwd_kernel_traitsILi32ELi128ELi128ELi8ELi4ELi4ELi4ELb1ELb0EN7cutlass6half_tE19Flash_kernel_traitsILi32ELi128ELi128ELi8ES3_EELb0ELb1ELb0ELb0ELb0ELb0ELb1EEEvNS_16Flash_bwd_paramsE,"",@"SHT_CUDA_INFO"
	.sectionflags	@""
	.align	4


	//----- nvinfo : EIATTR_CUDA_API_VERSION
	.align		4
        /*0000*/ 	.byte	0x04, 0x37
        /*0002*/ 	.short	(.L_244 - .L_243)
.L_243:
        /*0004*/ 	.word	0x00000082


	//----- nvinfo : EIATTR_KPARAM_INFO
	.align		4
.L_244:
        /*0008*/ 	.byte	0x04, 0x17
        /*000a*/ 	.short	(.L_246 - .L_245)
.L_245:
        /*000c*/ 	.word	0x00000000
        /*0010*/ 	.short	0x0000
        /*0012*/ 	.short	0x0000
        /*0014*/ 	.byte	0x00, 0xf0, 0x01, 0x0a


	//----- nvinfo : EIATTR_SPARSE_MMA_MASK
	.align		4
.L_246:
        /*0018*/ 	.byte	0x03, 0x50
        /*001a*/ 	.short	0x0000


	//----- nvinfo : EIATTR_MAXREG_COUNT
	.align		4
        /*001c*/ 	.byte	0x03, 0x1b
        /*001e*/ 	.short	0x00ff


	//----- nvinfo : EIATTR_NUM_BARRIERS
	.align		4
        /*0020*/ 	.byte	0x02, 0x4c
        /*0022*/ 	.byte	0x01
	.zero		1


	//----- nvinfo : EIATTR_ANNOTATIONS
	.align		4
        /*0024*/ 	.byte	0x04, 0x55
        /*0026*/ 	.short	(.L_248 - .L_247)


	//   ....[0]....
.L_247:
        /* <DEDUP_REMOVED lines=72> */


	//----- nvinfo : EIATTR_MERCURY_ISA_VERSION
	.align		4
.L_248:
        /*0490*/ 	.byte	0x03, 0x5f
        /*0492*/ 	.short	0x0101


	//----- nvinfo : EIATTR_EXIT_INSTR_OFFSETS
	.align		4
        /*0494*/ 	.byte	0x04, 0x1c
        /*0496*/ 	.short	(.L_250 - .L_249)


	//   ....[0]....
.L_249:
        /*0498*/ 	.word	0x000000a0


	//   ....[1]....
        /*049c*/ 	.word	0x0000a510


	//----- nvinfo : EIATTR_CRS_STACK_SIZE
	.align		4
.L_250:
        /*04a0*/ 	.byte	0x04, 0x1e
        /*04a2*/ 	.short	(.L_252 - .L_251)
.L_251:
        /*04a4*/ 	.word	0x00000000


	//----- nvinfo : EIATTR_CBANK_PARAM_SIZE
	.align		4
.L_252:
        /*04a8*/ 	.byte	0x03, 0x19
        /*04aa*/ 	.short	0x0280


	//----- nvinfo : EIATTR_PARAM_CBANK
	.align		4
        /*04ac*/ 	.byte	0x04, 0x0a
        /*04ae*/ 	.short	(.L_254 - .L_253)
	.align		4
.L_253:
        /*04b0*/ 	.word	index@(.nv.constant0._ZN5flash44flash_bwd_dq_dk_dv_loop_seqk_parallel_kernelI23Flash_bwd_kernel_traitsILi32ELi128ELi128ELi8ELi4ELi4ELi4ELb1ELb0EN7cutlass6half_tE19Flash_kernel_traitsILi32ELi128ELi128ELi8ES3_EELb0ELb1ELb0ELb0ELb0ELb0ELb1EEEvNS_16Flash_bwd_paramsE)
        /*04b4*/ 	.short	0x0210
        /*04b6*/ 	.short	0x0280


	//----- nvinfo : EIATTR_SW_WAR
	.align		4
.L_254:
        /*04b8*/ 	.byte	0x04, 0x36
        /*04ba*/ 	.short	(.L_256 - .L_255)
.L_255:
        /*04bc*/ 	.word	0x00000008
.L_256:


//--------------------- .nv.info._ZN5flash44flash_bwd_dq_dk_dv_loop_seqk_parallel_kernelI23Flash_bwd_kernel_traitsILi32ELi128ELi128ELi8ELi4ELi4ELi4ELb1ELb0EN7cutlass6half_tE19Flash_kernel_traitsILi32ELi128ELi128ELi8ES3_EELb1ELb1ELb0ELb0ELb1ELb1ELb0EEEvNS_16Flash_bwd_paramsE --------------------------
	.section	.nv.info._ZN5flash44flash_bwd_dq_dk_dv_loop_seqk_parallel_kernelI23Flash_bwd_kernel_traitsILi32ELi128ELi128ELi8ELi4ELi4ELi4ELb1ELb0EN7cutlass6half_tE19Flash_kernel_traitsILi32ELi128ELi128ELi8ES3_EELb1ELb1ELb0ELb0ELb1ELb1ELb0EEEvNS_16Flash_bwd_paramsE,"",@"SHT_CUDA_INFO"
	.sectionflags	@""
	.align	4


	//----- nvinfo : EIATTR_CUDA_API_VERSION
	.align		4
        /*0000*/ 	.byte	0x04, 0x37
        /*0002*/ 	.short	(.L_258 - .L_257)
.L_257:
        /*0004*/ 	.word	0x00000082


	//----- nvinfo : EIATTR_KPARAM_INFO
	.align		4
.L_258:
        /*0008*/ 	.byte	0x04, 0x17
        /*000a*/ 	.short	(.L_260 - .L_259)
.L_259:
        /*000c*/ 	.word	0x00000000
        /*0010*/ 	.short	0x0000
        /*0012*/ 	.short	0x0000
        /*0014*/ 	.byte	0x00, 0xf0, 0x01, 0x0a


	//----- nvinfo : EIATTR_SPARSE_MMA_MASK
	.align		4
.L_260:
        /*0018*/ 	.byte	0x03, 0x50
        /*001a*/ 	.short	0x0000


	//----- nvinfo : EIATTR_MAXREG_COUNT
	.align		4
        /*001c*/ 	.byte	0x03, 0x1b
        /*001e*/ 	.short	0x00ff


	//----- nvinfo : EIATTR_NUM_BARRIERS
	.align		4
        /*0020*/ 	.byte	0x02, 0x4c
        /*0022*/ 	.byte	0x01
	.zero		1


	//----- nvinfo : EIATTR_MERCURY_ISA_VERSION
	.align		4
        /*0024*/ 	.byte	0x03, 0x5f
        /*0026*/ 	.short	0x0101


	//----- nvinfo : EIATTR_EXIT_INSTR_OFFSETS
	.align		4
        /*0028*/ 	.byte	0x04, 0x1c
        /*002a*/ 	.short	(.L_262 - .L_261)


	//   ....[0]....
.L_261:
        /*002c*/ 	.word	0x00000090


	//   ....[1]....
        /*0030*/ 	.word	0x000086f0


	//----- nvinfo : EIATTR_CBANK_PARAM_SIZE
	.align		4
.L_262:
        /*0034*/ 	.byte	0x03, 0x19
        /*0036*/ 	.short	0x0280


	//----- nvinfo : EIATTR_PARAM_CBANK
	.align		4
        /*0038*/ 	.byte	0x04, 0x0a
        /*003a*/ 	.short	(.L_264 - .L_263)
	.align		4
.L_263:
        /*003c*/ 	.word	index@(.nv.constant0._ZN5flash44flash_bwd_dq_dk_dv_loop_seqk_parallel_kernelI23Flash_bwd_kernel_traitsILi32ELi128ELi128ELi8ELi4ELi4ELi4ELb1ELb0EN7cutlass6half_tE19Flash_kernel_traitsILi32ELi128ELi128ELi8ES3_EELb1ELb1ELb0ELb0ELb1ELb1ELb0EEEvNS_16Flash_bwd_paramsE)
        /*0040*/ 	.short	0x0210
        /*0042*/ 	.short	0x0280


	//----- nvinfo : EIATTR_SW_WAR
	.align		4
.L_264:
        /*0044*/ 	.byte	0x04, 0x36
        /*0046*/ 	.short	(.L_266 - .L_265)
.L_265:
        /*0048*/ 	.word	0x00000008
.L_266:


//--------------------- .nv.info._ZN5flash44flash_bwd_dq_dk_dv_loop_seqk_parallel_kernelI23Flash_bwd_kernel_traitsILi32ELi128ELi128ELi8ELi4ELi4ELi4ELb1ELb0EN7cutlass6half_tE19Flash_kernel_traitsILi32ELi128ELi128ELi8ES3_EELb0ELb1ELb0ELb0ELb1ELb1ELb1EEEvNS_16Flash_bwd_paramsE --------------------------
	.section	.nv.info._ZN5flash44flash_bwd_dq_dk_dv_loop_seqk_parallel_kernelI23Flash_bwd_kernel_traitsILi32ELi128ELi128ELi8ELi4ELi4ELi4ELb1ELb0EN7cutlass6half_tE19Flash_kernel_traitsILi32ELi128ELi128ELi8ES3_EELb0ELb1ELb0ELb0ELb1ELb1ELb1EEEvNS_16Flash_bwd_paramsE,"",@"SHT_CUDA_INFO"
	.sectionflags	@""
	.align	4


	//----- nvinfo : EIATTR_CUDA_API_VERSION
	.align		4
        /*0000*/ 	.byte	0x04, 0x37
        /*0002*/ 	.short	(.L_268 - .L_267)
.L_267:
        /*0004*/ 	.word	0x00000082


	//----- nvinfo : EIATTR_KPARAM_INFO
	.align		4
.L_268:
        /*0008*/ 	.byte	0x04, 0x17
        /*000a*/ 	.short	(.L_270 - .L_269)
.L_269:
        /*000c*/ 	.word	0x00000000
        /*0010*/ 	.short	0x0000
        /*0012*/ 	.short	0x0000
        /*0014*/ 	.byte	0x00, 0xf0, 0x01, 0x0a


	//----- nvinfo : EIATTR_SPARSE_MMA_MASK
	.align		4
.L_270:
        /*0018*/ 	.byte	0x03, 0x50
        /*001a*/ 	.short	0x0000


	//----- nvinfo : EIATTR_MAXREG_COUNT
	.align		4
        /*001c*/ 	.byte	0x03, 0x1b
        /*001e*/ 	.short	0x00ff


	//----- nvinfo : EIATTR_NUM_BARRIERS
	.align		4
        /*0020*/ 	.byte	0x02, 0x4c
        /*0022*/ 	.byte	0x01
	.zero		1


	//----- nvinfo : EIATTR_ANNOTATIONS
	.align		4
        /*0024*/ 	.byte	0x04, 0x55
        /*0026*/ 	.short	(.L_272 - .L_271)


	//   ....[0]....
.L_271:
        /* <DEDUP_REMOVED lines=67> */


	//----- nvinfo : EIATTR_MERCURY_ISA_VERSION
	.align		4
.L_272:
        /*0440*/ 	.byte	0x03, 0x5f
        /*0442*/ 	.short	0x0101


	//----- nvinfo : EIATTR_EXIT_INSTR_OFFSETS
	.align		4
        /*0444*/ 	.byte	0x04, 0x1c
        /*0446*/ 	.short	(.L_274 - .L_273)


	//   ....[0]....
.L_273:
        /*0448*/ 	.word	0x000000a0


	//   ....[1]....
        /*044c*/ 	.word	0x000086d0


	//----- nvinfo : EIATTR_CBANK_PARAM_SIZE
	.align		4
.L_274:
        /*0450*/ 	.byte	0x03, 0x19
        /*0452*/ 	.short	0x0280


	//----- nvinfo : EIATTR_PARAM_CBANK
	.align		4
        /*0454*/ 	.byte	0x04, 0x0a
        /*0456*/ 	.short	(.L_276 - .L_275)
	.align		4
.L_275:
        /*0458*/ 	.word	index@(.nv.constant0._ZN5flash44flash_bwd_dq_dk_dv_loop_seqk_parallel_kernelI23Flash_bwd_kernel_traitsILi32ELi128ELi128ELi8ELi4ELi4ELi4ELb1ELb0EN7cutlass6half_tE19Flash_kernel_traitsILi32ELi128ELi128ELi8ES3_EELb0ELb1ELb0ELb0ELb1ELb1ELb1EEEvNS_16Flash_bwd_paramsE)
        /*045c*/ 	.short	0x0210
        /*045e*/ 	.short	0x0280


	//----- nvinfo : EIATTR_SW_WAR
	.align		4
.L_276:
        /*0460*/ 	.byte	0x04, 0x36
        /*0462*/ 	.short	(.L_278 - .L_277)
.L_277:
        /*0464*/ 	.word	0x00000008
.L_278:


//--------------------- .nv.info._ZN5flash44flash_bwd_dq_dk_dv_loop_seqk_parallel_kernelI23Flash_bwd_kernel_traitsILi32ELi128ELi128ELi8ELi4ELi4ELi4ELb1ELb0EN7cutlass6half_tE19Flash_kernel_traitsILi32ELi128ELi128ELi8ES3_EELb1ELb1ELb0ELb0ELb0ELb1ELb0EEEvNS_16Flash_bwd_paramsE --------------------------
	.section	.nv.info._ZN5flash44flash_bwd_dq_dk_dv_loop_seqk_parallel_kernelI23Flash_bwd_kernel_traitsILi32ELi128ELi128ELi8ELi4ELi4ELi4ELb1ELb0EN7cutlass6half_tE19Flash_kernel_traitsILi32ELi128ELi128ELi8ES3_EELb1ELb1ELb0ELb0ELb0ELb1ELb0EEEvNS_16Flash_bwd_paramsE,"",@"SHT_CUDA_INFO"
	.sectionflags	@""
	.align	4


	//----- nvinfo : EIATTR_CUDA_API_VERSION
	.align		4
        /*0000*/ 	.byte	0x04, 0x37
        /*0002*/ 	.short	(.L_280 - .L_279)
.L_279:
        /*0004*/ 	.word	0x00000082


	//----- nvinfo : EIATTR_KPARAM_INFO
	.align		4
.L_280:
        /*0008*/ 	.byte	0x04, 0x17
        /*000a*/ 	.short	(.L_282 - .L_281)
.L_281:
        /*000c*/ 	.word	0x00000000
        /*0010*/ 	.short	0x0000
        /*0012*/ 	.short	0x0000
        /*0014*/ 	.byte	0x00, 0xf0, 0x01, 0x0a


	//----- nvinfo : EIATTR_SPARSE_MMA_MASK
	.align		4
.L_282:
        /*0018*/ 	.byte	0x03, 0x50
        /*001a*/ 	.short	0x0000


	//----- nvinfo : EIATTR_MAXREG_COUNT
	.align		4
        /*001c*/ 	.byte	0x03, 0x1b
        /*001e*/ 	.short	0x00ff


	//----- nvinfo : EIATTR_NUM_BARRIERS
	.align		4
        /*0020*/ 	.byte	0x02, 0x4c
        /*0022*/ 	.byte	0x01
	.zero		1


	//----- nvinfo : EIATTR_MERCURY_ISA_VERSION
	.align		4
        /*0024*/ 	.byte	0x03, 0x5f
        /*0026*/ 	.short	0x0101


	//----- nvinfo : EIATTR_EXIT_INSTR_OFFSETS
	.align		4
        /*0028*/ 	.byte	0x04, 0x1c
        /*002a*/ 	.short	(.L_284 - .L_283)


	//   ....[0]....
.L_283:
        /*002c*/ 	.word	0x000000a0


	//   ....[1]....
        /*0030*/ 	.word	0x00009dd0


	//----- nvinfo : EIATTR_CRS_STACK_SIZE
	.align		4
.L_284:
        /*0034*/ 	.byte	0x04, 0x1e
        /*0036*/ 	.short	(.L_286 - .L_285)
.L_285:
        /*0038*/ 	.word	0x00000000


	//----- nvinfo : EIATTR_CBANK_PARAM_SIZE
	.align		4
.L_286:
        /*003c*/ 	.byte	0x03, 0x19
        /*003e*/ 	.short	0x0280


	//----- nvinfo : EIATTR_PARAM_CBANK
	.align		4
        /*0040*/ 	.byte	0x04, 0x0a
        /*0042*/ 	.short	(.L_288 - .L_287)
	.align		4
.L_287:
        /*0044*/ 	.word	index@(.nv.constant0._ZN5flash44flash_bwd_dq_dk_dv_loop_seqk_parallel_kernelI23Flash_bwd_kernel_traitsILi32ELi128ELi128ELi8ELi4ELi4ELi4ELb1ELb0EN7cutlass6half_tE19Flash_kernel_traitsILi32ELi128ELi128ELi8ES3_EELb1ELb1ELb0ELb0ELb0ELb1ELb0EEEvNS_16Flash_bwd_paramsE)
        /*0048*/ 	.short	0x0210
        /*004a*/ 	.short	0x0280


	//----- nvinfo : EIATTR_SW_WAR
	.align		4
.L_288:
        /*004c*/ 	.byte	0x04, 0x36
        /*004e*/ 	.short	(.L_290 - .L_289)
.L_289:
        /*0050*/ 	.word	0x00000008
.L_290:


//--------------------- .nv.info._ZN5flash44flash_bwd_dq_dk_dv_loop_seqk_parallel_kernelI23Flash_bwd_kernel_traitsILi32ELi128ELi128ELi8ELi4ELi4ELi4ELb1ELb0EN7cutlass6half_tE19Flash_kernel_traitsILi32ELi128ELi128ELi8ES3_EELb0ELb1ELb0ELb0ELb0ELb1ELb1EEEvNS_16Flash_bwd_paramsE --------------------------
	.section	.nv.info._ZN5flash44flash_bwd_dq_dk_dv_loop_seqk_parallel_kernelI23Flash_bwd_kernel_traitsILi32ELi128ELi128ELi8ELi4ELi4ELi4ELb1ELb0EN7cutlass6half_tE19Flash_kernel_traitsILi32ELi128ELi128ELi8ES3_EELb0ELb1ELb0ELb0ELb0ELb1ELb1EEEvNS_16Flash_bwd_paramsE,"",@"SHT_CUDA_INFO"
	.sectionflags	@""
	.align	4


	//----- nvinfo : EIATTR_CUDA_API_VERSION
	.align		4
        /*0000*/ 	.byte	0x04, 0x37
        /*0002*/ 	.short	(.L_292 - .L_291)
.L_291:
        /*0004*/ 	.word	0x00000082


	//----- nvinfo : EIATTR_KPARAM_INFO
	.align		4
.L_292:
        /*0008*/ 	.byte	0x04, 0x17
        /*000a*/ 	.short	(.L_294 - .L_293)
.L_293:
        /*000c*/ 	.word	0x00000000
        /*0010*/ 	.short	0x0000
        /*0012*/ 	.short	0x0000
        /*0014*/ 	.byte	0x00, 0xf0, 0x01, 0x0a


	//----- nvinfo : EIATTR_SPARSE_MMA_MASK
	.align		4
.L_294:
        /*0018*/ 	.byte	0x03, 0x50
        /*001a*/ 	.short	0x0000


	//----- nvinfo : EIATTR_MAXREG_COUNT
	.align		4
        /*001c*/ 	.byte	0x03, 0x1b
        /*001e*/ 	.short	0x00ff


	//----- nvinfo : EIATTR_NUM_BARRIERS
	.align		4
        /*0020*/ 	.byte	0x02, 0x4c
        /*0022*/ 	.byte	0x01
	.zero		1


	//----- nvinfo : EIATTR_ANNOTATIONS
	.align		4
        /*0024*/ 	.byte	0x04, 0x55
        /*0026*/ 	.short	(.L_296 - .L_295)


	//   ....[0]....
.L_295:
        /* <DEDUP_REMOVED lines=68> */
        /*045c*/ 	.byte	0x70, 0x92, 0x00, 0x00, 0x01, 0x00, 0x00, 0x00, 0x70, 0x9e, 0x00, 0x00


	//----- nvinfo : EIATTR_MERCURY_ISA_VERSION
	.align		4
.L_296:
        /*0468*/ 	.byte	0x03, 0x5f
        /*046a*/ 	.short	0x0101


	//----- nvinfo : EIATTR_EXIT_INSTR_OFFSETS
	.align		4
        /*046c*/ 	.byte	0x04, 0x1c
        /*046e*/ 	.short	(.L_298 - .L_297)


	//   ....[0]....
.L_297:
        /*0470*/ 	.word	0x000000c0


	//   ....[1]....
        /*0474*/ 	.word	0x00009ef0


	//----- nvinfo : EIATTR_CRS_STACK_SIZE
	.align		4
.L_298:
        /*0478*/ 	.byte	0x04, 0x1e
        /*047a*/ 	.short	(.L_300 - .L_299)
.L_299:
        /*047c*/ 	.word	0x00000000


	//----- nvinfo : EIATTR_CBANK_PARAM_SIZE
	.align		4
.L_300:
        /*0480*/ 	.byte	0x03, 0x19
        /*0482*/ 	.short	0x0280


	//----- nvinfo : EIATTR_PARAM_CBANK
	.align		4
        /*0484*/ 	.byte	0x04, 0x0a
        /*0486*/ 	.short	(.L_302 - .L_301)
	.align		4
.L_301:
        /*0488*/ 	.word	index@(.nv.constant0._ZN5flash44flash_bwd_dq_dk_dv_loop_seqk_parallel_kernelI23Flash_bwd_kernel_traitsILi32ELi128ELi128ELi8ELi4ELi4ELi4ELb1ELb0EN7cutlass6half_tE19Flash_kernel_traitsILi32ELi128ELi128ELi8ES3_EELb0ELb1ELb0ELb0ELb0ELb1ELb1EEEvNS_16Flash_bwd_paramsE)
        /*048c*/ 	.short	0x0210
        /*048e*/ 	.short	0x0280


	//----- nvinfo : EIATTR_SW_WAR
	.align		4
.L_302:
        /*0490*/ 	.byte	0x04, 0x36
        /*0492*/ 	.short	(.L_304 - .L_303)
.L_303:
        /*0494*/ 	.word	0x00000008
.L_304:


//--------------------- .nv.info._ZN5flash44flash_bwd_dq_dk_dv_loop_seqk_parallel_kernelI23Flash_bwd_kernel_traitsILi32ELi128ELi128ELi8ELi4ELi4ELi4ELb1ELb0EN7cutlass6half_tE19Flash_kernel_traitsILi32ELi128ELi128ELi8ES3_EELb1ELb1ELb0ELb1ELb0ELb0ELb0EEEvNS_16Flash_bwd_paramsE --------------------------
	.section	.nv.info._ZN5flash44flash_bwd_dq_dk_dv_loop_seqk_parallel_kernelI23Flash_bwd_kernel_traitsILi32ELi128ELi128ELi8ELi4ELi4ELi4ELb1ELb0EN7cutlass6half_tE19Flash_kernel_traitsILi32ELi128ELi128ELi8ES3_EELb1ELb1ELb0ELb1ELb0ELb0ELb0EEEvNS_16Flash_bwd_paramsE,"",@"SHT_CUDA_INFO"
	.sectionflags	@""
	.align	4


	//----- nvinfo : EIATTR_CUDA_API_VERSION
	.align		4
        /*0000*/ 	.byte	0x04, 0x37
        /*0002*/ 	.short	(.L_306 - .L_305)
.L_305:
        /*0004*/ 	.word	0x00000082


	//----- nvinfo : EIATTR_KPARAM_INFO
	.align		4
.L_306:
        /*0008*/ 	.byte	0x04, 0x17
        /*000a*/ 	.short	(.L_308 - .L_307)
.L_307:
        /*000c*/ 	.word	0x00000000
        /*0010*/ 	.short	0x0000
        /*0012*/ 	.short	0x0000
        /*0014*/ 	.byte	0x00, 0xf0, 0x01, 0x0a


	//----- nvinfo : EIATTR_SPARSE_MMA_MASK
	.align		4
.L_308:
        /*0018*/ 	.byte	0x03, 0x50
        /*001a*/ 	.short	0x0000


	//----- nvinfo : EIATTR_MAXREG_COUNT
	.align		4
        /*001c*/ 	.byte	0x03, 0x1b
        /*001e*/ 	.short	0x00ff


	//----- nvinfo : EIATTR_NUM_BARRIERS
	.align		4
        /*0020*/ 	.byte	0x02, 0x4c
        /*0022*/ 	.byte	0x01
	.zero		1


	//----- nvinfo : EIATTR_ANNOTATIONS
	.align		4
        /*0024*/ 	.byte	0x04, 0x55
        /*0026*/ 	.short	(.L_310 - .L_309)


	//   ....[0]....
.L_309:
        /* <DEDUP_REMOVED lines=34> */


	//----- nvinfo : EIATTR_MERCURY_ISA_VERSION
	.align		4
.L_310:
        /*0230*/ 	.byte	0x03, 0x5f
        /*0232*/ 	.short	0x0101


	//----- nvinfo : EIATTR_EXIT_INSTR_OFFSETS
	.align		4
        /*0234*/ 	.byte	0x04, 0x1c
        /*0236*/ 	.short	(.L_312 - .L_311)


	//   ....[0]....
.L_311:
        /*0238*/ 	.word	0x000000a0


	//   ....[1]....
        /*023c*/ 	.word	0x0000b0c0


	//----- nvinfo : EIATTR_CRS_STACK_SIZE
	.align		4
.L_312:
        /*0240*/ 	.byte	0x04, 0x1e
        /*0242*/ 	.short	(.L_314 - .L_313)
.L_313:
        /*0244*/ 	.word	0x00000000


	//----- nvinfo : EIATTR_CBANK_PARAM_SIZE
	.align		4
.L_314:
        /*0248*/ 	.byte	0x03, 0x19
        /*024a*/ 	.short	0x0280


	//----- nvinfo : EIATTR_PARAM_CBANK
	.align		4
        /*024c*/ 	.byte	0x04, 0x0a
        /*024e*/ 	.short	(.L_316 - .L_315)
	.align		4
.L_315:
        /*0250*/ 	.word	index@(.nv.constant0._ZN5flash44flash_bwd_dq_dk_dv_loop_seqk_parallel_kernelI23Flash_bwd_kernel_traitsILi32ELi128ELi128ELi8ELi4ELi4ELi4ELb1ELb0EN7cutlass6half_tE19Flash_kernel_traitsILi32ELi128ELi128ELi8ES3_EELb1ELb1ELb0ELb1ELb0ELb0ELb0EEEvNS_16Flash_bwd_paramsE)
        /*0254*/ 	.short	0x0210
        /*0256*/ 	.short	0x0280


	//----- nvinfo : EIATTR_SW_WAR
	.align		4
.L_316:
        /*0258*/ 	.byte	0x04, 0x36
        /*025a*/ 	.short	(.L_318 - .L_317)
.L_317:
        /*025c*/ 	.word	0x00000008
.L_318:


//--------------------- .nv.info._ZN5flash44flash_bwd_dq_dk_dv_loop_seqk_parallel_kernelI23Flash_bwd_kernel_traitsILi32ELi128ELi128ELi8ELi4ELi4ELi4ELb1ELb0EN7cutlass6half_tE19Flash_kernel_traitsILi32ELi128ELi128ELi8ES3_EELb0ELb1ELb0ELb1ELb0ELb0ELb1EEEvNS_16Flash_bwd_paramsE --------------------------
	.section	.nv.info._ZN5flash44flash_bwd_dq_dk_dv_loop_seqk_parallel_kernelI23Flash_bwd_kernel_traitsILi32ELi128ELi128ELi8ELi4ELi4ELi4ELb1ELb0EN7cutlass6half_tE19Flash_kernel_traitsILi32ELi128ELi128ELi8ES3_EELb0ELb1ELb0ELb1ELb0ELb0ELb1EEEvNS_16Flash_bwd_paramsE,"",@"SHT_CUDA_INFO"
	.sectionflags	@""
	.align	4


	//----- nvinfo : EIATTR_CUDA_API_VERSION
	.align		4
        /*0000*/ 	.byte	0x04, 0x37
        /*0002*/ 	.short	(.L_320 - .L_319)
.L_319:
        /*0004*/ 	.word	0x00000082


	//----- nvinfo : EIATTR_KPARAM_INFO
	.align		4
.L_320:
        /*0008*/ 	.byte	0x04, 0x17
        /*000a*/ 	.short	(.L_322 - .L_321)
.L_321:
        /*000c*/ 	.word	0x00000000
        /*0010*/ 	.short	0x0000
        /*0012*/ 	.short	0x0000
        /*0014*/ 	.byte	0x00, 0xf0, 0x01, 0x0a


	//----- nvinfo : EIATTR_SPARSE_MMA_MASK
	.align		4
.L_322:
        /*0018*/ 	.byte	0x03, 0x50
        /*001a*/ 	.short	0x0000


	//----- nvinfo : EIATTR_MAXREG_COUNT
	.align		4
        /*001c*/ 	.byte	0x03, 0x1b
        /*001e*/ 	.short	0x00ff


	//----- nvinfo : EIATTR_NUM_BARRIERS
	.align		4
        /*0020*/ 	.byte	0x02, 0x4c
        /*0022*/ 	.byte	0x01
	.zero		1


	//----- nvinfo : EIATTR_ANNOTATIONS
	.align		4
        /*0024*/ 	.byte	0x04, 0x55
        /*0026*/ 	.short	(.L_324 - .L_323)


	//   ....[0]....
.L_323:
        /* <DEDUP_REMOVED lines=72> */


	//----- nvinfo : EIATTR_MERCURY_ISA_VERSION
	.align		4
.L_324:
        /*0490*/ 	.byte	0x03, 0x5f
        /*0492*/ 	.short	0x0101


	//----- nvinfo : EIATTR_EXIT_INSTR_OFFSETS
	.align		4
        /*0494*/ 	.byte	0x04, 0x1c
        /*0496*/ 	.short	(.L_326 - .L_325)


	//   ....[0]....
.L_325:
        /*0498*/ 	.word	0x000000a0


	//   ....[1]....
        /*049c*/ 	.word	0x0000a760


	//----- nvinfo : EIATTR_CRS_STACK_SIZE
	.align		4
.L_326:
        /*04a0*/ 	.byte	0x04, 0x1e
        /*04a2*/ 	.short	(.L_328 - .L_327)
.L_327:
        /*04a4*/ 	.word	0x00000000


	//----- nvinfo : EIATTR_CBANK_PARAM_SIZE
	.align		4
.L_328:
        /*04a8*/ 	.byte	0x03, 0x19
        /*04aa*/ 	.short	0x0280


	//----- nvinfo : EIATTR_PARAM_CBANK
	.align		4
        /*04ac*/ 	.byte	0x04, 0x0a
        /*04ae*/ 	.short	(.L_330 - .L_329)
	.align		4
.L_329:
        /*04b0*/ 	.word	index@(.nv.constant0._ZN5flash44flash_bwd_dq_dk_dv_loop_seqk_parallel_kernelI23Flash_bwd_kernel_traitsILi32ELi128ELi128ELi8ELi4ELi4ELi4ELb1ELb0EN7cutlass6half_tE19Flash_kernel_traitsILi32ELi128ELi128ELi8ES3_EELb0ELb1ELb0ELb1ELb0ELb0ELb1EEEvNS_16Flash_bwd_paramsE)
        /*04b4*/ 	.short	0x0210
        /*04b6*/ 	.short	0x0280


	//----- nvinfo : EIATTR_SW_WAR
	.align		4
.L_330:
        /*04b8*/ 	.byte	0x04, 0x36
        /*04ba*/ 	.short	(.L_332 - .L_331)
.L_331:
        /*04bc*/ 	.word	0x00000008
.L_332:


//--------------------- .nv.info._ZN5flash25flash_bwd_dot_do_o_kernelILb0E23Flash_bwd_kernel_traitsILi32ELi128ELi128ELi8ELi4ELi4ELi4ELb1ELb0EN7cutlass6half_tE19Flash_kernel_traitsILi32ELi128ELi128ELi8ES3_EEEEvNS_16Flash_bwd_paramsE --------------------------
	.section	.nv.info._ZN5flash25flash_bwd_dot_do_o_kernelILb0E23Flash_bwd_kernel_traitsILi32ELi128ELi128ELi8ELi4ELi4ELi4ELb1ELb0EN7cutlass6half_tE19Flash_kernel_traitsILi32ELi128ELi128ELi8ES3_EEEEvNS_16Flash_bwd_paramsE,"",@"SHT_CUDA_INFO"
	.sectionflags	@""
	.align	4


	//----- nvinfo : EIATTR_CUDA_API_VERSION
	.align		4
        /*0000*/ 	.byte	0x04, 0x37
        /*0002*/ 	.short	(.L_334 - .L_333)
.L_333:
        /*0004*/ 	.word	0x00000082


	//----- nvinfo : EIATTR_KPARAM_INFO
	.align		4
.L_334:
        /*0008*/ 	.byte	0x04, 0x17
        /*000a*/ 	.short	(.L_336 - .L_335)
.L_335:
        /*000c*/ 	.word	0x00000000
        /*0010*/ 	.short	0x0000
        /*0012*/ 	.short	0x0000
        /*0014*/ 	.byte	0x00, 0xf0, 0x01, 0x0a


	//----- nvinfo : EIATTR_SPARSE_MMA_MASK
	.align		4
.L_336:
        /*0018*/ 	.byte	0x03, 0x50
        /*001a*/ 	.short	0x0000


	//----- nvinfo : EIATTR_MAXREG_COUNT
	.align		4
        /*001c*/ 	.byte	0x03, 0x1b
        /*001e*/ 	.short	0x00ff


	//----- nvinfo : EIATTR_MERCURY_ISA_VERSION
	.align		4
        /*0020*/ 	.byte	0x03, 0x5f
        /*0022*/ 	.short	0x0101


	//----- nvinfo : EIATTR_COOP_GROUP_MASK_REGIDS
	.align		4
        /*0024*/ 	.byte	0x04, 0x29
        /*0026*/ 	.short	(.L_338 - .L_337)


	//   ....[0]....
.L_337:
        /*0028*/ 	.word	0xffffffff


	//   ....[1]....
        /*002c*/ 	.word	0xffffffff


	//   ....[2]....
        /*0030*/ 	.word	0xffffffff


	//   ....[3]....
        /*0034*/ 	.word	0xffffffff


	//----- nvinfo : EIATTR_COOP_GROUP_INSTR_OFFSETS
	.align		4
.L_338:
        /*0038*/ 	.byte	0x04, 0x28
        /*003a*/ 	.short	(.L_340 - .L_339)


	//   ....[0]....
.L_339:
        /*003c*/ 	.word	0x00000bc0


	//   ....[1]....
        /*0040*/ 	.word	0x00000be0


	//   ....[2]....
        /*0044*/ 	.word	0x00000c00


	//   ....[3]....
        /*0048*/ 	.word	0x00000c20


	//----- nvinfo : EIATTR_EXIT_INSTR_OFFSETS
	.align		4
.L_340:
        /*004c*/ 	.byte	0x04, 0x1c
        /*004e*/ 	.short	(.L_342 - .L_341)


	//   ....[0]....
.L_341:
        /*0050*/ 	.word	0x00000100


	//   ....[1]....
        /*0054*/ 	.word	0x00000d00


	//   ....[2]....
        /*0058*/ 	.word	0x00000d20


	//----- nvinfo : EIATTR_CBANK_PARAM_SIZE
	.align		4
.L_342:
        /*005c*/ 	.byte	0x03, 0x19
        /*005e*/ 	.short	0x0280


	//----- nvinfo : EIATTR_PARAM_CBANK
	.align		4
        /*0060*/ 	.byte	0x04, 0x0a
        /*0062*/ 	.short	(.L_344 - .L_343)
	.align		4
.L_343:
        /*0064*/ 	.word	index@(.nv.constant0._ZN5flash25flash_bwd_dot_do_o_kernelILb0E23Flash_bwd_kernel_traitsILi32ELi128ELi128ELi8ELi4ELi4ELi4ELb1ELb0EN7cutlass6half_tE19Flash_kernel_traitsILi32ELi128ELi128ELi8ES3_EEEEvNS_16Flash_bwd_paramsE)
        /*0068*/ 	.short	0x0210
        /*006a*/ 	.short	0x0280


	//----- nvinfo : EIATTR_SW_WAR
	.align		4
.L_344:
        /*006c*/ 	.byte	0x04, 0x36
        /*006e*/ 	.short	(.L_346 - .L_345)
.L_345:
        /*0070*/ 	.word	0x00000008
.L_346:


//--------------------- .nv.info._ZN5flash25flash_bwd_dot_do_o_kernelILb1E23Flash_bwd_kernel_traitsILi32ELi128ELi128ELi8ELi4ELi4ELi4ELb1ELb0EN7cutlass6half_tE19Flash_kernel_traitsILi32ELi128ELi128ELi8ES3_EEEEvNS_16Flash_bwd_paramsE --------------------------
	.section	.nv.info._ZN5flash25flash_bwd_dot_do_o_kernelILb1E23Flash_bwd_kernel_traitsILi32ELi128ELi128ELi8ELi4ELi4ELi4ELb1ELb0EN7cutlass6half_tE19Flash_kernel_traitsILi32ELi128ELi128ELi8ES3_EEEEvNS_16Flash_bwd_paramsE,"",@"SHT_CUDA_INFO"
	.sectionflags	@""
	.align	4


	//----- nvinfo : EIATTR_CUDA_API_VERSION
	.align		4
        /*0000*/ 	.byte	0x04, 0x37
        /*0002*/ 	.short	(.L_348 - .L_347)
.L_347:
        /*0004*/ 	.word	0x00000082


	//----- nvinfo : EIATTR_KPARAM_INFO
	.align		4
.L_348:
        /*0008*/ 	.byte	0x04, 0x17
        /*000a*/ 	.short	(.L_350 - .L_349)
.L_349:
        /*000c*/ 	.word	0x00000000
        /*0010*/ 	.short	0x0000
        /*0012*/ 	.short	0x0000
        /*0014*/ 	.byte	0x00, 0xf0, 0x01, 0x0a


	//----- nvinfo : EIATTR_SPARSE_MMA_MASK
	.align		4
.L_350:
        /*0018*/ 	.byte	0x03, 0x50
        /*001a*/ 	.short	0x0000


	//----- nvinfo : EIATTR_MAXREG_COUNT
	.align		4
        /*001c*/ 	.byte	0x03, 0x1b
        /*001e*/ 	.short	0x00ff


	//----- nvinfo : EIATTR_MERCURY_ISA_VERSION
	.align		4
        /*0020*/ 	.byte	0x03, 0x5f
        /*0022*/ 	.short	0x0101


	//----- nvinfo : EIATTR_COOP_GROUP_MASK_REGIDS
	.align		4
        /*0024*/ 	.byte	0x04, 0x29
        /*0026*/ 	.short	(.L_352 - .L_351)


	//   ....[0]....
.L_351:
        /*0028*/ 	.word	0xffffffff


	//   ....[1]....
        /*002c*/ 	.word	0xffffffff


	//   ....[2]....
        /*0030*/ 	.word	0xffffffff


	//   ....[3]....
        /*0034*/ 	.word	0xffffffff


	//----- nvinfo : EIATTR_COOP_GROUP_INSTR_OFFSETS
	.align		4
.L_352:
        /*0038*/ 	.byte	0x04, 0x28
        /*003a*/ 	.short	(.L_354 - .L_353)


	//   ....[0]....
.L_353:
        /*003c*/ 	.word	0x00000e00


	//   ....[1]....
        /*0040*/ 	.word	0x00000e10


	//   ....[2]....
        /*0044*/ 	.word	0x00000e80


	//   ....[3]....
        /*0048*/ 	.word	0x00000ea0


	//----- nvinfo : EIATTR_EXIT_INSTR_OFFSETS
	.align		4
.L_354:
        /*004c*/ 	.byte	0x04, 0x1c
        /*004e*/ 	.short	(.L_356 - .L_355)


	//   ....[0]....
.L_355:
        /*0050*/ 	.word	0x00000100


	//   ....[1]....
        /*0054*/ 	.word	0x00001050


	//----- nvinfo : EIATTR_CBANK_PARAM_SIZE
	.align		4
.L_356:
        /*0058*/ 	.byte	0x03, 0x19
        /*005a*/ 	.short	0x0280


	//----- nvinfo : EIATTR_PARAM_CBANK
	.align		4
        /*005c*/ 	.byte	0x04, 0x0a
        /*005e*/ 	.short	(.L_358 - .L_357)
	.align		4
.L_357:
        /*0060*/ 	.word	index@(.nv.constant0._ZN5flash25flash_bwd_dot_do_o_kernelILb1E23Flash_bwd_kernel_traitsILi32ELi128ELi128ELi8ELi4ELi4ELi4ELb1ELb0EN7cutlass6half_tE19Flash_kernel_traitsILi32ELi128ELi128ELi8ES3_EEEEvNS_16Flash_bwd_paramsE)
        /*0064*/ 	.short	0x0210
        /*0066*/ 	.short	0x0280


	//----- nvinfo : EIATTR_SW_WAR
	.align		4
.L_358:
        /*0068*/ 	.byte	0x04, 0x36
        /*006a*/ 	.short	(.L_360 - .L_359)
.L_359:
        /*006c*/ 	.word	0x00000008
.L_360:


//--------------------- .nv.info._ZN5flash27flash_bwd_convert_dq_kernelI23Flash_bwd_kernel_traitsILi32ELi128ELi128ELi8ELi4ELi4ELi4ELb0ELb0EN7cutlass6half_tE19Flash_kernel_traitsILi32ELi128ELi128ELi8ES3_EEEEvNS_16Flash_bwd_paramsEi --------------------------
	.section	.nv.info._ZN5flash27flash_bwd_convert_dq_kernelI23Flash_bwd_kernel_traitsILi32ELi128ELi128ELi8ELi4ELi4ELi4ELb0ELb0EN7cutlass6half_tE19Flash_kernel_traitsILi32ELi128ELi128ELi8ES3_EEEEvNS_16Flash_bwd_paramsEi,"",@"SHT_CUDA_INFO"
	.sectionflags	@""
	.align	4


	//----- nvinfo : EIATTR_CUDA_API_VERSION
	.align		4
        /*0000*/ 	.byte	0x04, 0x37
        /*0002*/ 	.short	(.L_362 - .L_361)
.L_361:
        /*0004*/ 	.word	0x00000082


	//----- nvinfo : EIATTR_KPARAM_INFO
	.align		4
.L_362:
        /*0008*/ 	.byte	0x04, 0x17
        /*000a*/ 	.short	(.L_364 - .L_363)
.L_363:
        /*000c*/ 	.word	0x00000000
        /*0010*/ 	.short	0x0001
        /*0012*/ 	.short	0x0280
        /*0014*/ 	.byte	0x00, 0xf0, 0x11, 0x00


	//----- nvinfo : EIATTR_KPARAM_INFO
	.align		4
.L_364:
        /*0018*/ 	.byte	0x04, 0x17
        /*001a*/ 	.short	(.L_366 - .L_365)
.L_365:
        /*001c*/ 	.word	0x00000000
        /*0020*/ 	.short	0x0000
        /*0022*/ 	.short	0x0000
        /*0024*/ 	.byte	0x00, 0xf0, 0x01, 0x0a


	//----- nvinfo : EIATTR_SPARSE_MMA_MASK
	.align		4
.L_366:
        /*0028*/ 	.byte	0x03, 0x50
        /*002a*/ 	.short	0x0000


	//----- nvinfo : EIATTR_MAXREG_COUNT
	.align		4
        /*002c*/ 	.byte	0x03, 0x1b
        /*002e*/ 	.short	0x00ff


	//----- nvinfo : EIATTR_NUM_BARRIERS
	.align		4
        /*0030*/ 	.byte	0x02, 0x4c
        /*0032*/ 	.byte	0x01
	.zero		1


	//----- nvinfo : EIATTR_MERCURY_ISA_VERSION
	.align		4
        /*0034*/ 	.byte	0x03, 0x5f
        /*0036*/ 	.short	0x0101


	//----- nvinfo : EIATTR_EXIT_INSTR_OFFSETS
	.align		4
        /*0038*/ 	.byte	0x04, 0x1c
        /*003a*/ 	.short	(.L_368 - .L_367)


	//   ....[0]....
.L_367:
        /*003c*/ 	.word	0x00000100


	//   ....[1]....
        /*0040*/ 	.word	0x000018e0


	//   ....[2]....
        /*0044*/ 	.word	0x000019b0


	//----- nvinfo : EIATTR_CRS_STACK_SIZE
	.align		4
.L_368:
        /*0048*/ 	.byte	0x04, 0x1e
        /*004a*/ 	.short	(.L_370 - .L_369)
.L_369:
        /*004c*/ 	.word	0x00000000


	//----- nvinfo : EIATTR_CBANK_PARAM_SIZE
	.align		4
.L_370:
        /*0050*/ 	.byte	0x03, 0x19
        /*0052*/ 	.short	0x0284


	//----- nvinfo : EIATTR_PARAM_CBANK
	.align		4
        /*0054*/ 	.byte	0x04, 0x0a
        /*0056*/ 	.short	(.L_372 - .L_371)
	.align		4
.L_371:
        /*0058*/ 	.word	index@(.nv.constant0._ZN5flash27flash_bwd_convert_dq_kernelI23Flash_bwd_kernel_traitsILi32ELi128ELi128ELi8ELi4ELi4ELi4ELb0ELb0EN7cutlass6half_tE19Flash_kernel_traitsILi32ELi128ELi128ELi8ES3_EEEEvNS_16Flash_bwd_paramsEi)
        /*005c*/ 	.short	0x0210
        /*005e*/ 	.short	0x0284


	//----- nvinfo : EIATTR_SW_WAR
	.align		4
.L_372:
        /*0060*/ 	.byte	0x04, 0x36
        /*0062*/ 	.short	(.L_374 - .L_373)
.L_373:
        /*0064*/ 	.word	0x00000008
.L_374:


//--------------------- .nv.info._ZN5flash44flash_bwd_dq_dk_dv_loop_seqk_parallel_kernelI23Flash_bwd_kernel_traitsILi32ELi128ELi128ELi8ELi4ELi4ELi4ELb0ELb0EN7cutlass6half_tE19Flash_kernel_traitsILi32ELi128ELi128ELi8ES3_EELb1ELb1ELb0ELb0ELb0ELb0ELb0EEEvNS_16Flash_bwd_paramsE --------------------------
	.section	.nv.info._ZN5flash44flash_bwd_dq_dk_dv_loop_seqk_parallel_kernelI23Flash_bwd_kernel_traitsILi32ELi128ELi128ELi8ELi4ELi4ELi4ELb0ELb0EN7cutlass6half_tE19Flash_kernel_traitsILi32ELi128ELi128ELi8ES3_EELb1ELb1ELb0ELb0ELb0ELb0ELb0EEEvNS_16Flash_bwd_paramsE,"",@"SHT_CUDA_INFO"
	.sectionflags	@""
	.align	4


	//----- nvinfo : EIATTR_CUDA_API_VERSION
	.align		4
        /*0000*/ 	.byte	0x04, 0x37
        /*0002*/ 	.short	(.L_376 - .L_375)
.L_375:
        /*0004*/ 	.word	0x00000082


	//----- nvinfo : EIATTR_KPARAM_INFO
	.align		4
.L_376:
        /*0008*/ 	.byte	0x04, 0x17
        /*000a*/ 	.short	(.L_378 - .L_377)
.L_377:
        /*000c*/ 	.word	0x00000000
        /*0010*/ 	.short	0x0000
        /*0012*/ 	.short	0x0000
        /*0014*/ 	.byte	0x00, 0xf0, 0x01, 0x0a


	//----- nvinfo : EIATTR_SPARSE_MMA_MASK
	.align		4
.L_378:
        /*0018*/ 	.byte	0x03, 0x50
        /*001a*/ 	.short	0x0000


	//----- nvinfo : EIATTR_MAXREG_COUNT
	.align		4
        /*001c*/ 	.byte	0x03, 0x1b
        /*001e*/ 	.short	0x00ff


	//----- nvinfo : EIATTR_NUM_BARRIERS
	.align		4
        /*0020*/ 	.byte	0x02, 0x4c
        /*0022*/ 	.byte	0x01
	.zero		1


	//----- nvinfo : EIATTR_MERCURY_ISA_VERSION
	.align		4
        /*0024*/ 	.byte	0x03, 0x5f
        /*0026*/ 	.short	0x0101


	//----- nvinfo : EIATTR_EXIT_INSTR_OFFSETS
	.align		4
        /*0028*/ 	.byte	0x04, 0x1c
        /*002a*/ 	.short	(.L_380 - .L_379)


	//   ....[0]....
.L_379:
        /*002c*/ 	.word	0x00000090


	//   ....[1]....
        /*0030*/ 	.word	0x0000a2b0


	//----- nvinfo : EIATTR_CRS_STACK_SIZE
	.align		4
.L_380:
        /*0034*/ 	.byte	0x04, 0x1e
        /*0036*/ 	.short	(.L_382 - .L_381)
.L_381:
        /*0038*/ 	.word	0x00000000


	//----- nvinfo : EIATTR_CBANK_PARAM_SIZE
	.align		4
.L_382:
        /*003c*/ 	.byte	0x03, 0x19
        /*003e*/ 	.short	0x0280


	//----- nvinfo : EIATTR_PARAM_CBANK
	.align		4
        /*0040*/ 	.byte	0x04, 0x0a
        /*0042*/ 	.short	(.L_384 - .L_383)
	.align		4
.L_383:
        /*0044*/ 	.word	index@(.nv.constant0._ZN5flash44flash_bwd_dq_dk_dv_loop_seqk_parallel_kernelI23Flash_bwd_kernel_traitsILi32ELi128ELi128ELi8ELi4ELi4ELi4ELb0ELb0EN7cutlass6half_tE19Flash_kernel_traitsILi32ELi128ELi128ELi8ES3_EELb1ELb1ELb0ELb0ELb0ELb0ELb0EEEvNS_16Flash_bwd_paramsE)
        /*0048*/ 	.short	0x0210
        /*004a*/ 	.short	0x0280


	//----- nvinfo : EIATTR_SW_WAR
	.align		4
.L_384:
        /*004c*/ 	.byte	0x04, 0x36
        /*004e*/ 	.short	(.L_386 - .L_385)
.L_385:
        /*0050*/ 	.word	0x00000008
.L_386:


//--------------------- .nv.info._ZN5flash44flash_bwd_dq_dk_dv_loop_seqk_parallel_kernelI23Flash_bwd_kernel_traitsILi32ELi128ELi128ELi8ELi4ELi4ELi4ELb0ELb0EN7cutlass6half_tE19Flash_kernel_traitsILi32ELi128ELi128ELi8ES3_EELb0ELb1ELb0ELb0ELb0ELb0ELb1EEEvNS_16Flash_bwd_paramsE --------------------------
	.section	.nv.info._ZN5flash44flash_bwd_dq_dk_dv_loop_seqk_parallel_kernelI23Flash_bwd_kernel_traitsILi32ELi128ELi128ELi8ELi4ELi4ELi4ELb0ELb0EN7cutlass6half_tE19Flash_kernel_traitsILi32ELi128ELi128ELi8ES3_EELb0ELb1ELb0ELb0ELb0ELb0ELb1EEEvNS_16Flash_bwd_paramsE,"",@"SHT_CUDA_INFO"
	.sectionflags	@""
	.align	4


	//----- nvinfo : EIATTR_CUDA_API_VERSION
	.align		4
        /*0000*/ 	.byte	0x04, 0x37
        /*0002*/ 	.short	(.L_388 - .L_387)
.L_387:
        /*0004*/ 	.word	0x00000082


	//----- nvinfo : EIATTR_KPARAM_INFO
	.align		4
.L_388:
        /*0008*/ 	.byte	0x04, 0x17
        /*000a*/ 	.short	(.L_390 - .L_389)
.L_389:
        /*000c*/ 	.word	0x00000000
        /*0010*/ 	.short	0x0000
        /*0012*/ 	.short	0x0000
        /*0014*/ 	.byte	0x00, 0xf0, 0x01, 0x0a


	//----- nvinfo : EIATTR_SPARSE_MMA_MASK
	.align		4
.L_390:
        /*0018*/ 	.byte	0x03, 0x50
        /*001a*/ 	.short	0x0000


	//----- nvinfo : EIATTR_MAXREG_COUNT
	.align		4
        /*001c*/ 	.byte	0x03, 0x1b
        /*001e*/ 	.short	0x00ff


	//----- nvinfo : EIATTR_NUM_BARRIERS
	.align		4
        /*0020*/ 	.byte	0x02, 0x4c
        /*0022*/ 	.byte	0x01
	.zero		1


	//----- nvinfo : EIATTR_ANNOTATIONS
	.align		4
        /*0024*/ 	.byte	0x04, 0x55
        /*0026*/ 	.short	(.L_392 - .L_391)


	//   ....[0]....
.L_391:
        /* <DEDUP_REMOVED lines=44> */


	//----- nvinfo : EIATTR_MERCURY_ISA_VERSION
	.align		4
.L_392:
        /*02d0*/ 	.byte	0x03, 0x5f
        /*02d2*/ 	.short	0x0101


	//----- nvinfo : EIATTR_EXIT_INSTR_OFFSETS
	.align		4
        /*02d4*/ 	.byte	0x04, 0x1c
        /*02d6*/ 	.short	(.L_394 - .L_393)


	//   ....[0]....
.L_393:
        /*02d8*/ 	.word	0x000000a0


	//   ....[1]....
        /*02dc*/ 	.word	0x0000a180


	//----- nvinfo : EIATTR_CRS_STACK_SIZE
	.align		4
.L_394:
        /*02e0*/ 	.byte	0x04, 0x1e
        /*02e2*/ 	.short	(.L_396 - .L_395)
.L_395:
        /*02e4*/ 	.word	0x00000000


	//----- nvinfo : EIATTR_CBANK_PARAM_SIZE
	.align		4
.L_396:
        /*02e8*/ 	.byte	0x03, 0x19
        /*02ea*/ 	.short	0x0280


	//----- nvinfo : EIATTR_PARAM_CBANK
	.align		4
        /*02ec*/ 	.byte	0x04, 0x0a
        /*02ee*/ 	.short	(.L_398 - .L_397)
	.align		4
.L_397:
        /*02f0*/ 	.word	index@(.nv.constant0._ZN5flash44flash_bwd_dq_dk_dv_loop_seqk_parallel_kernelI23Flash_bwd_kernel_traitsILi32ELi128ELi128ELi8ELi4ELi4ELi4ELb0ELb0EN7cutlass6half_tE19Flash_kernel_traitsILi32ELi128ELi128ELi8ES3_EELb0ELb1ELb0ELb0ELb0ELb0ELb1EEEvNS_16Flash_bwd_paramsE)
        /*02f4*/ 	.short	0x0210
        /*02f6*/ 	.short	0x0280


	//----- nvinfo : EIATTR_SW_WAR
	.align		4
.L_398:
        /*02f8*/ 	.byte	0x04, 0x36
        /*02fa*/ 	.short	(.L_400 - .L_399)
.L_399:
        /*02fc*/ 	.word	0x00000008
.L_400:


//--------------------- .nv.info._ZN5flash44flash_bwd_dq_dk_dv_loop_seqk_parallel_kernelI23Flash_bwd_kernel_traitsILi32ELi128ELi128ELi8ELi4ELi4ELi4ELb0ELb0EN7cutlass6half_tE19Flash_kernel_traitsILi32ELi128ELi128ELi8ES3_EELb1ELb1ELb0ELb0ELb1ELb1ELb0EEEvNS_16Flash_bwd_paramsE --------------------------
	.section	.nv.info._ZN5flash44flash_bwd_dq_dk_dv_loop_seqk_parallel_kernelI23Flash_bwd_kernel_traitsILi32ELi128ELi128ELi8ELi4ELi4ELi4ELb0ELb0EN7cutlass6half_tE19Flash_kernel_traitsILi32ELi128ELi128ELi8ES3_EELb1ELb1ELb0ELb0ELb1ELb1ELb0EEEvNS_16Flash_bwd_paramsE,"",@"SHT_CUDA_INFO"
	.sectionflags	@""
	.align	4


	//----- nvinfo : EIATTR_CUDA_API_VERSION
	.align		4
        /*0000*/ 	.byte	0x04, 0x37
        /*0002*/ 	.short	(.L_402 - .L_401)
.L_401:
        /*0004*/ 	.word	0x00000082


	//----- nvinfo : EIATTR_KPARAM_INFO
	.align		4
.L_402:
        /*0008*/ 	.byte	0x04, 0x17
        /*000a*/ 	.short	(.L_404 - .L_403)
.L_403:
        /*000c*/ 	.word	0x00000000
        /*0010*/ 	.short	0x0000
        /*0012*/ 	.short	0x0000
        /*0014*/ 	.byte	0x00, 0xf0, 0x01, 0x0a


	//----- nvinfo : EIATTR_SPARSE_MMA_MASK
	.align		4
.L_404:
        /*0018*/ 	.byte	0x03, 0x50
        /*001a*/ 	.short	0x0000


	//----- nvinfo : EIATTR_MAXREG_COUNT
	.align		4
        /*001c*/ 	.byte	0x03, 0x1b
        /*001e*/ 	.short	0x00ff


	//----- nvinfo : EIATTR_NUM_BARRIERS
	.align		4
        /*0020*/ 	.byte	0x02, 0x4c
        /*0022*/ 	.byte	0x01
	.zero		1


	//----- nvinfo : EIATTR_MERCURY_ISA_VERSION
	.align		4
        /*0024*/ 	.byte	0x03, 0x5f
        /*0026*/ 	.short	0x0101


	//----- nvinfo : EIATTR_EXIT_INSTR_OFFSETS
	.align		4
        /*0028*/ 	.byte	0x04, 0x1c
        /*002a*/ 	.short	(.L_406 - .L_405)


	//   ....[0]....
.L_405:
        /*002c*/ 	.word	0x00000090


	//   ....[1]....
        /*0030*/ 	.word	0x00008690


	//----- nvinfo : EIATTR_CBANK_PARAM_SIZE
	.align		4
.L_406:
        /*0034*/ 	.byte	0x03, 0x19
        /*0036*/ 	.short	0x0280


	//----- nvinfo : EIATTR_PARAM_CBANK
	.align		4
        /*0038*/ 	.byte	0x04, 0x0a
        /*003a*/ 	.short	(.L_408 - .L_407)
	.align		4
.L_407:
        /*003c*/ 	.word	index@(.nv.constant0._ZN5flash44flash_bwd_dq_dk_dv_loop_seqk_parallel_kernelI23Flash_bwd_kernel_traitsILi32ELi128ELi128ELi8ELi4ELi4ELi4ELb0ELb0EN7cutlass6half_tE19Flash_kernel_traitsILi32ELi128ELi128ELi8ES3_EELb1ELb1ELb0ELb0ELb1ELb1ELb0EEEvNS_16Flash_bwd_paramsE)
        /*0040*/ 	.short	0x0210
        /*0042*/ 	.short	0x0280


	//----- nvinfo : EIATTR_SW_WAR
	.align		4
.L_408:
        /*0044*/ 	.byte	0x04, 0x36
        /*0046*/ 	.short	(.L_410 - .L_409)
.L_409:
        /*0048*/ 	.word	0x00000008
.L_410:


//--------------------- .nv.info._ZN5flash44flash_bwd_dq_dk_dv_loop_seqk_parallel_kernelI23Flash_bwd_kernel_traitsILi32ELi128ELi128ELi8ELi4ELi4ELi4ELb0ELb0EN7cutlass6half_tE19Flash_kernel_traitsILi32ELi128ELi128ELi8ES3_EELb0ELb1ELb0ELb0ELb1ELb1ELb1EEEvNS_16Flash_bwd_paramsE --------------------------
	.section	.nv.info._ZN5flash44flash_bwd_dq_dk_dv_loop_seqk_parallel_kernelI23Flash_bwd_kernel_traitsILi32ELi128ELi128ELi8ELi4ELi4ELi4ELb0ELb0EN7cutlass6half_tE19Flash_kernel_traitsILi32ELi128ELi128ELi8ES3_EELb0ELb1ELb0ELb0ELb1ELb1ELb1EEEvNS_16Flash_bwd_paramsE,"",@"SHT_CUDA_INFO"
	.sectionflags	@""
	.align	4


	//----- nvinfo : EIATTR_CUDA_API_VERSION
	.align		4
        /*0000*/ 	.byte	0x04, 0x37
        /*0002*/ 	.short	(.L_412 - .L_411)
.L_411:
        /*0004*/ 	.word	0x00000082


	//----- nvinfo : EIATTR_KPARAM_INFO
	.align		4
.L_412:
        /*0008*/ 	.byte	0x04, 0x17
        /*000a*/ 	.short	(.L_414 - .L_413)
.L_413:
        /*000c*/ 	.word	0x00000000
        /*0010*/ 	.short	0x0000
        /*0012*/ 	.short	0x0000
        /*0014*/ 	.byte	0x00, 0xf0, 0x01, 0x0a


	//----- nvinfo : EIATTR_SPARSE_MMA_MASK
	.align		4
.L_414:
        /*0018*/ 	.byte	0x03, 0x50
        /*001a*/ 	.short	0x0000


	//----- nvinfo : EIATTR_MAXREG_COUNT
	.align		4
        /*001c*/ 	.byte	0x03, 0x1b
        /*001e*/ 	.short	0x00ff


	//----- nvinfo : EIATTR_NUM_BARRIERS
	.align		4
        /*0020*/ 	.byte	0x02, 0x4c
        /*0022*/ 	.byte	0x01
	.zero		1


	//----- nvinfo : EIATTR_ANNOTATIONS
	.align		4
        /*0024*/ 	.byte	0x04, 0x55
        /*0026*/ 	.short	(.L_416 - .L_415)


	//   ....[0]....
.L_415:
        /* <DEDUP_REMOVED lines=40> */


	//----- nvinfo : EIATTR_MERCURY_ISA_VERSION
	.align		4
.L_416:
        /*0290*/ 	.byte	0x03, 0x5f
        /*0292*/ 	.short	0x0101


	//----- nvinfo : EIATTR_EXIT_INSTR_OFFSETS
	.align		4
        /*0294*/ 	.byte	0x04, 0x1c
        /*0296*/ 	.short	(.L_418 - .L_417)


	//   ....[0]....
.L_417:
        /*0298*/ 	.word	0x000000a0


	//   ....[1]....
        /*029c*/ 	.word	0x000083b0


	//----- nvinfo : EIATTR_CBANK_PARAM_SIZE
	.align		4
.L_418:
        /*02a0*/ 	.byte	0x03, 0x19
        /*02a2*/ 	.short	0x0280


	//----- nvinfo : EIATTR_PARAM_CBANK
	.align		4
        /*02a4*/ 	.byte	0x04, 0x0a
        /*02a6*/ 	.short	(.L_420 - .L_419)
	.align		4
.L_419:
        /*02a8*/ 	.word	index@(.nv.constant0._ZN5flash44flash_bwd_dq_dk_dv_loop_seqk_parallel_kernelI23Flash_bwd_kernel_traitsILi32ELi128ELi128ELi8ELi4ELi4ELi4ELb0ELb0EN7cutlass6half_tE19Flash_kernel_traitsILi32ELi128ELi128ELi8ES3_EELb0ELb1ELb0ELb0ELb1ELb1ELb1EEEvNS_16Flash_bwd_paramsE)
        /*02ac*/ 	.short	0x0210
        /*02ae*/ 	.short	0x0280


	//----- nvinfo : EIATTR_SW_WAR
	.align		4
.L_420:
        /*02b0*/ 	.byte	0x04, 0x36
        /*02b2*/ 	.short	(.L_422 - .L_421)
.L_421:
        /*02b4*/ 	.word	0x00000008
.L_422:


//--------------------- .nv.info._ZN5flash44flash_bwd_dq_dk_dv_loop_seqk_parallel_kernelI23Flash_bwd_kernel_traitsILi32ELi128ELi128ELi8ELi4ELi4ELi4ELb0ELb0EN7cutlass6half_tE19Flash_kernel_traitsILi32ELi128ELi128ELi8ES3_EELb1ELb1ELb0ELb0ELb0ELb1ELb0EEEvNS_16Flash_bwd_paramsE --------------------------
	.section	.nv.info._ZN5flash44flash_bwd_dq_dk_dv_loop_seqk_parallel_kernelI23Flash_bwd_kernel_traitsILi32ELi128ELi128ELi8ELi4ELi4ELi4ELb0ELb0EN7cutlass6half_tE19Flash_kernel_traitsILi32ELi128ELi128ELi8ES3_EELb1ELb1ELb0ELb0ELb0ELb1ELb0EEEvNS_16Flash_bwd_paramsE,"",@"SHT_CUDA_INFO"
	.sectionflags	@""
	.align	4


	//----- nvinfo : EIATTR_CUDA_API_VERSION
	.align		4
        /*0000*/ 	.byte	0x04, 0x37
        /*0002*/ 	.short	(.L_424 - .L_423)
.L_423:
        /*0004*/ 	.word	0x00000082


	//----- nvinfo : EIATTR_KPARAM_INFO
	.align		4
.L_424:
        /*0008*/ 	.byte	0x04, 0x17
        /*000a*/ 	.short	(.L_426 - .L_425)
.L_425:
        /*000c*/ 	.word	0x00000000
        /*0010*/ 	.short	0x0000
        /*0012*/ 	.short	0x0000
        /*0014*/ 	.byte	0x00, 0xf0, 0x01, 0x0a


	//----- nvinfo : EIATTR_SPARSE_MMA_MASK
	.align		4
.L_426:
        /*0018*/ 	.byte	0x03, 0x50
        /*001a*/ 	.short	0x0000


	//----- nvinfo : EIATTR_MAXREG_COUNT
	.align		4
        /*001c*/ 	.byte	0x03, 0x1b
        /*001e*/ 	.short	0x00ff


	//----- nvinfo : EIATTR_NUM_BARRIERS
	.align		4
        /*0020*/ 	.byte	0x02, 0x4c
        /*0022*/ 	.byte	0x01
	.zero		1


	//----- nvinfo : EIATTR_MERCURY_ISA_VERSION
	.align		4
        /*0024*/ 	.byte	0x03, 0x5f
        /*0026*/ 	.short	0x0101


	//----- nvinfo : EIATTR_EXIT_INSTR_OFFSETS
	.align		4
        /*0028*/ 	.byte	0x04, 0x1c
        /*002a*/ 	.short	(.L_428 - .L_427)


	//   ....[0]....
.L_427:
        /*002c*/ 	.word	0x000000a0


	//   ....[1]....
        /*0030*/ 	.word	0x00009c90


	//----- nvinfo : EIATTR_CRS_STACK_SIZE
	.align		4
.L_428:
        /*0034*/ 	.byte	0x04, 0x1e
        /*0036*/ 	.short	(.L_430 - .L_429)
.L_429:
        /*0038*/ 	.word	0x00000000


	//----- nvinfo : EIATTR_CBANK_PARAM_SIZE
	.align		4
.L_430:
        /*003c*/ 	.byte	0x03, 0x19
        /*003e*/ 	.short	0x0280


	//----- nvinfo : EIATTR_PARAM_CBANK
	.align		4
        /*0040*/ 	.byte	0x04, 0x0a
        /*0042*/ 	.short	(.L_432 - .L_431)
	.align		4
.L_431:
        /*0044*/ 	.word	index@(.nv.constant0._ZN5flash44flash_bwd_dq_dk_dv_loop_seqk_parallel_kernelI23Flash_bwd_kernel_traitsILi32ELi128ELi128ELi8ELi4ELi4ELi4ELb0ELb0EN7cutlass6half_tE19Flash_kernel_traitsILi32ELi128ELi128ELi8ES3_EELb1ELb1ELb0ELb0ELb0ELb1ELb0EEEvNS_16Flash_bwd_paramsE)
        /*0048*/ 	.short	0x0210
        /*004a*/ 	.short	0x0280


	//----- nvinfo : EIATTR_SW_WAR
	.align		4
.L_432:
        /*004c*/ 	.byte	0x04, 0x36
        /*004e*/ 	.short	(.L_434 - .L_433)
.L_433:
        /*0050*/ 	.word	0x00000008
.L_434:


//--------------------- .nv.info._ZN5flash44flash_bwd_dq_dk_dv_loop_seqk_parallel_kernelI23Flash_bwd_kernel_traitsILi32ELi128ELi128ELi8ELi4ELi4ELi4ELb0ELb0EN7cutlass6half_tE19Flash_kernel_traitsILi32ELi128ELi128ELi8ES3_EELb0ELb1ELb0ELb0ELb0ELb1ELb1EEEvNS_16Flash_bwd_paramsE --------------------------
	.section	.nv.info._ZN5flash44flash_bwd_dq_dk_dv_loop_seqk_parallel_kernelI23Flash_bwd_kernel_traitsILi32ELi128ELi128ELi8ELi4ELi4ELi4ELb0ELb0EN7cutlass6half_tE19Flash_kernel_traitsILi32ELi128ELi128ELi8ES3_EELb0ELb1ELb0ELb0ELb0ELb1ELb1EEEvNS_16Flash_bwd_paramsE,"",@"SHT_CUDA_INFO"
	.sectionflags	@""
	.align	4


	//----- nvinfo : EIATTR_CUDA_API_VERSION
	.align		4
        /*0000*/ 	.byte	0x04, 0x37
        /*0002*/ 	.short	(.L_436 - .L_435)
.L_435:
        /*0004*/ 	.word	0x00000082


	//----- nvinfo : EIATTR_KPARAM_INFO
	.align		4
.L_436:
        /*0008*/ 	.byte	0x04, 0x17
        /*000a*/ 	.short	(.L_438 - .L_437)
.L_437:
        /*000c*/ 	.word	0x00000000
        /*0010*/ 	.short	0x0000
        /*0012*/ 	.short	0x0000
        /*0014*/ 	.byte	0x00, 0xf0, 0x01, 0x0a


	//----- nvinfo : EIATTR_SPARSE_MMA_MASK
	.align		4
.L_438:
        /*0018*/ 	.byte	0x03, 0x50
        /*001a*/ 	.short	0x0000


	//----- nvinfo : EIATTR_MAXREG_COUNT
	.align		4
        /*001c*/ 	.byte	0x03, 0x1b
        /*001e*/ 	.short	0x00ff


	//----- nvinfo : EIATTR_NUM_BARRIERS
	.align		4
        /*0020*/ 	.byte	0x02, 0x4c
        /*0022*/ 	.byte	0x01
	.zero		1


	//----- nvinfo : EIATTR_ANNOTATIONS
	.align		4
        /*0024*/ 	.byte	0x04, 0x55
        /*0026*/ 	.short	(.L_440 - .L_439)


	//   ....[0]....
.L_439:
        /* <DEDUP_REMOVED lines=41> */


	//----- nvinfo : EIATTR_MERCURY_ISA_VERSION
	.align		4
.L_440:
        /*02a0*/ 	.byte	0x03, 0x5f
        /*02a2*/ 	.short	0x0101


	//----- nvinfo : EIATTR_EXIT_INSTR_OFFSETS
	.align		4
        /*02a4*/ 	.byte	0x04, 0x1c
        /*02a6*/ 	.short	(.L_442 - .L_441)


	//   ....[0]....
.L_441:
        /*02a8*/ 	.word	0x000000c0


	//   ....[1]....
        /*02ac*/ 	.word	0x00009b60


	//----- nvinfo : EIATTR_CRS_STACK_SIZE
	.align		4
.L_442:
        /*02b0*/ 	.byte	0x04, 0x1e
        /*02b2*/ 	.short	(.L_444 - .L_443)
.L_443:
        /*02b4*/ 	.word	0x00000000


	//----- nvinfo : EIATTR_CBANK_PARAM_SIZE
	.align		4
.L_444:
        /*02b8*/ 	.byte	0x03, 0x19
        /*02ba*/ 	.short	0x0280


	//----- nvinfo : EIATTR_PARAM_CBANK
	.align		4
        /*02bc*/ 	.byte	0x04, 0x0a
        /*02be*/ 	.short	(.L_446 - .L_445)
	.align		4
.L_445:
        /*02c0*/ 	.word	index@(.nv.constant0._ZN5flash44flash_bwd_dq_dk_dv_loop_seqk_parallel_kernelI23Flash_bwd_kernel_traitsILi32ELi128ELi128ELi8ELi4ELi4ELi4ELb0ELb0EN7cutlass6half_tE19Flash_kernel_traitsILi32ELi128ELi128ELi8ES3_EELb0ELb1ELb0ELb0ELb0ELb1ELb1EEEvNS_16Flash_bwd_paramsE)
        /*02c4*/ 	.short	0x0210
        /*02c6*/ 	.short	0x0280


	//----- nvinfo : EIATTR_SW_WAR
	.align		4
.L_446:
        /*02c8*/ 	.byte	0x04, 0x36
        /*02ca*/ 	.short	(.L_448 - .L_447)
.L_447:
        /*02cc*/ 	.word	0x00000008
.L_448:


//--------------------- .nv.info._ZN5flash44flash_bwd_dq_dk_dv_loop_seqk_parallel_kernelI23Flash_bwd_kernel_traitsILi32ELi128ELi128ELi8ELi4ELi4ELi4ELb0ELb0EN7cutlass6half_tE19Flash_kernel_traitsILi32ELi128ELi128ELi8ES3_EELb1ELb1ELb0ELb1ELb0ELb0ELb0EEEvNS_16Flash_bwd_paramsE --------------------------
	.section	.nv.info._ZN5flash44flash_bwd_dq_dk_dv_loop_seqk_parallel_kernelI23Flash_bwd_kernel_traitsILi32ELi128ELi128ELi8ELi4ELi4ELi4ELb0ELb0EN7cutlass6half_tE19Flash_kernel_traitsILi32ELi128ELi128ELi8ES3_EELb1ELb1ELb0ELb1ELb0ELb0ELb0EEEvNS_16Flash_bwd_paramsE,"",@"SHT_CUDA_INFO"
	.sectionflags	@""
	.align	4


	//----- nvinfo : EIATTR_CUDA_API_VERSION
	.align		4
        /*0000*/ 	.byte	0x04, 0x37
        /*0002*/ 	.short	(.L_450 - .L_449)
.L_449:
        /*0004*/ 	.word	0x00000082


	//----- nvinfo : EIATTR_KPARAM_INFO
	.align		4
.L_450:
        /*0008*/ 	.byte	0x04, 0x17
        /*000a*/ 	.short	(.L_452 - .L_451)
.L_451:
        /*000c*/ 	.word	0x00000000
        /*0010*/ 	.short	0x0000
        /*0012*/ 	.short	0x0000
        /*0014*/ 	.byte	0x00, 0xf0, 0x01, 0x0a


	//----- nvinfo : EIATTR_SPARSE_MMA_MASK
	.align		4
.L_452:
        /*0018*/ 	.byte	0x03, 0x50
        /*001a*/ 	.short	0x0000


	//----- nvinfo : EIATTR_MAXREG_COUNT
	.align		4
        /*001c*/ 	.byte	0x03, 0x1b
        /*001e*/ 	.short	0x00ff


	//----- nvinfo : EIATTR_NUM_BARRIERS
	.align		4
        /*0020*/ 	.byte	0x02, 0x4c
        /*0022*/ 	.byte	0x01
	.zero		1


	//----- nvinfo : EIATTR_ANNOTATIONS
	.align		4
        /*0024*/ 	.byte	0x04, 0x55
        /*0026*/ 	.short	(.L_454 - .L_453)


	//   ....[0]....
.L_453:
        /*0028*/ 	.word	0x00000001
        /*002c*/ 	.byte	0x90, 0x09, 0x00, 0x00, 0x01, 0x00, 0x00, 0x00, 0x10, 0x0a, 0x00, 0x00, 0x01, 0x00, 0x00, 0x00
        /*003c*/ 	.byte	0x40, 0x9d, 0x00, 0x00, 0x01, 0x00, 0x00, 0x00, 0x70, 0x9d, 0x00, 0x00


	//----- nvinfo : EIATTR_MERCURY_ISA_VERSION
	.align		4
.L_454:
        /*0048*/ 	.byte	0x03, 0x5f
        /*004a*/ 	.short	0x0101


	//----- nvinfo : EIATTR_EXIT_INSTR_OFFSETS
	.align		4
        /*004c*/ 	.byte	0x04, 0x1c
        /*004e*/ 	.short	(.L_456 - .L_455)


	//   ....[0]....
.L_455:
        /*0050*/ 	.word	0x000000a0


	//   ....[1]....
        /*0054*/ 	.word	0x0000aae0


	//----- nvinfo : EIATTR_CRS_STACK_SIZE
	.align		4
.L_456:
        /*0058*/ 	.byte	0x04, 0x1e
        /*005a*/ 	.short	(.L_458 - .L_457)
.L_457:
        /*005c*/ 	.word	0x00000000


	//----- nvinfo : EIATTR_CBANK_PARAM_SIZE
	.align		4
.L_458:
        /*0060*/ 	.byte	0x03, 0x19
        /*0062*/ 	.short	0x0280


	//----- nvinfo : EIATTR_PARAM_CBANK
	.align		4
        /*0064*/ 	.byte	0x04, 0x0a
        /*0066*/ 	.short	(.L_460 - .L_459)
	.align		4
.L_459:
        /*0068*/ 	.word	index@(.nv.constant0._ZN5flash44flash_bwd_dq_dk_dv_loop_seqk_parallel_kernelI23Flash_bwd_kernel_traitsILi32ELi128ELi128ELi8ELi4ELi4ELi4ELb0ELb0EN7cutlass6half_tE19Flash_kernel_traitsILi32ELi128ELi128ELi8ES3_EELb1ELb1ELb0ELb1ELb0ELb0ELb0EEEvNS_16Flash_bwd_paramsE)
        /*006c*/ 	.short	0x0210
        /*006e*/ 	.short	0x0280


	//----- nvinfo : EIATTR_SW_WAR
	.align		4
.L_460:
        /*0070*/ 	.byte	0x04, 0x36
        /*0072*/ 	.short	(.L_462 - .L_461)
.L_461:
        /*0074*/ 	.word	0x00000008
.L_462:


//--------------------- .nv.info._ZN5flash44flash_bwd_dq_dk_dv_loop_seqk_parallel_kernelI23Flash_bwd_kernel_traitsILi32ELi128ELi128ELi8ELi4ELi4ELi4ELb0ELb0EN7cutlass6half_tE19Flash_kernel_traitsILi32ELi128ELi128ELi8ES3_EELb0ELb1ELb0ELb1ELb0ELb0ELb1EEEvNS_16Flash_bwd_paramsE --------------------------
	.section	.nv.info._ZN5flash44flash_bwd_dq_dk_dv_loop_seqk_parallel_kernelI23Flash_bwd_kernel_traitsILi32ELi128ELi128ELi8ELi4ELi4ELi4ELb0ELb0EN7cutlass6half_tE19Flash_kernel_traitsILi32ELi128ELi128ELi8ES3_EELb0ELb1ELb0ELb1ELb0ELb0ELb1EEEvNS_16Flash_bwd_paramsE,"",@"SHT_CUDA_INFO"
	.sectionflags	@""
	.align	4


	//----- nvinfo : EIATTR_CUDA_API_VERSION
	.align		4
        /*0000*/ 	.byte	0x04, 0x37
        /*0002*/ 	.short	(.L_464 - .L_463)
.L_463:
        /*0004*/ 	.word	0x00000082


	//----- nvinfo : EIATTR_KPARAM_INFO
	.align		4
.L_464:
        /*0008*/ 	.byte	0x04, 0x17
        /*000a*/ 	.short	(.L_466 - .L_465)
.L_465:
        /*000c*/ 	.word	0x00000000
        /*0010*/ 	.short	0x0000
        /*0012*/ 	.short	0x0000
        /*0014*/ 	.byte	0x00, 0xf0, 0x01, 0x0a


	//----- nvinfo : EIATTR_SPARSE_MMA_MASK
	.align		4
.L_466:
        /*0018*/ 	.byte	0x03, 0x50
        /*001a*/ 	.short	0x0000


	//----- nvinfo : EIATTR_MAXREG_COUNT
	.align		4
        /*001c*/ 	.byte	0x03, 0x1b
        /*001e*/ 	.short	0x00ff


	//----- nvinfo : EIATTR_NUM_BARRIERS
	.align		4
        /*0020*/ 	.byte	0x02, 0x4c
        /*0022*/ 	.byte	0x01
	.zero		1


	//----- nvinfo : EIATTR_ANNOTATIONS
	.align		4
        /*0024*/ 	.byte	0x04, 0x55
        /*0026*/ 	.short	(.L_468 - .L_467)


	//   ....[0]....
.L_467:
        /* <DEDUP_REMOVED lines=79> */


	//----- nvinfo : EIATTR_MERCURY_ISA_VERSION
	.align		4
.L_468:
        /*0508*/ 	.byte	0x03, 0x5f
        /*050a*/ 	.short	0x0101


	//----- nvinfo : EIATTR_EXIT_INSTR_OFFSETS
	.align		4
        /*050c*/ 	.byte	0x04, 0x1c
        /*050e*/ 	.short	(.L_470 - .L_469)


	//   ....[0]....
.L_469:
        /*0510*/ 	.word	0x000000c0


	//   ....[1]....
        /*0514*/ 	.word	0x0000a900


	//----- nvinfo : EIATTR_CRS_STACK_SIZE
	.align		4
.L_470:
        /*0518*/ 	.byte	0x04, 0x1e
        /*051a*/ 	.short	(.L_472 - .L_471)
.L_471:
        /*051c*/ 	.word	0x00000000


	//----- nvinfo : EIATTR_CBANK_PARAM_SIZE
	.align		4
.L_472:
        /*0520*/ 	.byte	0x03, 0x19
        /*0522*/ 	.short	0x0280


	//----- nvinfo : EIATTR_PARAM_CBANK
	.align		4
        /*0524*/ 	.byte	0x04, 0x0a
        /*0526*/ 	.short	(.L_474 - .L_473)
	.align		4
.L_473:
        /*0528*/ 	.word	index@(.nv.constant0._ZN5flash44flash_bwd_dq_dk_dv_loop_seqk_parallel_kernelI23Flash_bwd_kernel_traitsILi32ELi128ELi128ELi8ELi4ELi4ELi4ELb0ELb0EN7cutlass6half_tE19Flash_kernel_traitsILi32ELi128ELi128ELi8ES3_EELb0ELb1ELb0ELb1ELb0ELb0ELb1EEEvNS_16Flash_bwd_paramsE)
        /*052c*/ 	.short	0x0210
        /*052e*/ 	.short	0x0280


	//----- nvinfo : EIATTR_SW_WAR
	.align		4
.L_474:
        /*0530*/ 	.byte	0x04, 0x36
        /*0532*/ 	.short	(.L_476 - .L_475)
.L_475:
        /*0534*/ 	.word	0x00000008
.L_476:


//--------------------- .nv.info._ZN5flash25flash_bwd_dot_do_o_kernelILb0E23Flash_bwd_kernel_traitsILi32ELi128ELi128ELi8ELi4ELi4ELi4ELb0ELb0EN7cutlass6half_tE19Flash_kernel_traitsILi32ELi128ELi128ELi8ES3_EEEEvNS_16Flash_bwd_paramsE --------------------------
	.section	.nv.info._ZN5flash25flash_bwd_dot_do_o_kernelILb0E23Flash_bwd_kernel_traitsILi32ELi128ELi128ELi8ELi4ELi4ELi4ELb0ELb0EN7cutlass6half_tE19Flash_kernel_traitsILi32ELi128ELi128ELi8ES3_EEEEvNS_16Flash_bwd_paramsE,"",@"SHT_CUDA_INFO"
	.sectionflags	@""
	.align	4


	//----- nvinfo : EIATTR_CUDA_API_VERSION
	.align		4
        /*0000*/ 	.byte	0x04, 0x37
        /*0002*/ 	.short	(.L_478 - .L_477)
.L_477:
        /*0004*/ 	.word	0x00000082


	//----- nvinfo : EIATTR_KPARAM_INFO
	.align		4
.L_478:
        /*0008*/ 	.byte	0x04, 0x17
        /*000a*/ 	.short	(.L_480 - .L_479)
.L_479:
        /*000c*/ 	.word	0x00000000
        /*0010*/ 	.short	0x0000
        /*0012*/ 	.short	0x0000
        /*0014*/ 	.byte	0x00, 0xf0, 0x01, 0x0a


	//----- nvinfo : EIATTR_SPARSE_MMA_MASK
	.align		4
.L_480:
        /*0018*/ 	.byte	0x03, 0x50
        /*001a*/ 	.short	0x0000


	//----- nvinfo : EIATTR_MAXREG_COUNT
	.align		4
        /*001c*/ 	.byte	0x03, 0x1b
        /*001e*/ 	.short	0x00ff


	//----- nvinfo : EIATTR_MERCURY_ISA_VERSION
	.align		4
        /*0020*/ 	.byte	0x03, 0x5f
        /*0022*/ 	.short	0x0101


	//----- nvinfo : EIATTR_COOP_GROUP_MASK_REGIDS
	.align		4
        /*0024*/ 	.byte	0x04, 0x29
        /*0026*/ 	.short	(.L_482 - .L_481)


	//   ....[0]....
.L_481:
        /*0028*/ 	.word	0xffffffff


	//   ....[1]....
        /*002c*/ 	.word	0xffffffff


	//   ....[2]....
        /*0030*/ 	.word	0xffffffff


	//   ....[3]....
        /*0034*/ 	.word	0xffffffff


	//----- nvinfo : EIATTR_COOP_GROUP_INSTR_OFFSETS
	.align		4
.L_482:
        /*0038*/ 	.byte	0x04, 0x28
        /*003a*/ 	.short	(.L_484 - .L_483)


	//   ....[0]....
.L_483:
        /*003c*/ 	.word	0x00000bc0


	//   ....[1]....
        /*0040*/ 	.word	0x00000be0


	//   ....[2]....
        /*0044*/ 	.word	0x00000c00


	//   ....[3]....
        /*0048*/ 	.word	0x00000c20


	//----- nvinfo : EIATTR_EXIT_INSTR_OFFSETS
	.align		4
.L_484:
        /*004c*/ 	.byte	0x04, 0x1c
        /*004e*/ 	.short	(.L_486 - .L_485)


	//   ....[0]....
.L_485:
        /*0050*/ 	.word	0x00000100


	//   ....[1]....
        /*0054*/ 	.word	0x00000d00


	//   ....[2]....
        /*0058*/ 	.word	0x00000d20


	//----- nvinfo : EIATTR_CBANK_PARAM_SIZE
	.align		4
.L_486:
        /*005c*/ 	.byte	0x03, 0x19
        /*005e*/ 	.short	0x0280


	//----- nvinfo : EIATTR_PARAM_CBANK
	.align		4
        /*0060*/ 	.byte	0x04, 0x0a
        /*0062*/ 	.short	(.L_488 - .L_487)
	.align		4
.L_487:
        /*0064*/ 	.word	index@(.nv.constant0._ZN5flash25flash_bwd_dot_do_o_kernelILb0E23Flash_bwd_kernel_traitsILi32ELi128ELi128ELi8ELi4ELi4ELi4ELb0ELb0EN7cutlass6half_tE19Flash_kernel_traitsILi32ELi128ELi128ELi8ES3_EEEEvNS_16Flash_bwd_paramsE)
        /*0068*/ 	.short	0x0210
        /*006a*/ 	.short	0x0280


	//----- nvinfo : EIATTR_SW_WAR
	.align		4
.L_488:
        /*006c*/ 	.byte	0x04, 0x36
        /*006e*/ 	.short	(.L_490 - .L_489)
.L_489:
        /*0070*/ 	.word	0x00000008
.L_490:


//--------------------- .nv.info._ZN5flash25flash_bwd_dot_do_o_kernelILb1E23Flash_bwd_kernel_traitsILi32ELi128ELi128ELi8ELi4ELi4ELi4ELb0ELb0EN7cutlass6half_tE19Flash_kernel_traitsILi32ELi128ELi128ELi8ES3_EEEEvNS_16Flash_bwd_paramsE --------------------------
	.section	.nv.info._ZN5flash25flash_bwd_dot_do_o_kernelILb1E23Flash_bwd_kernel_traitsILi32ELi128ELi128ELi8ELi4ELi4ELi4ELb0ELb0EN7cutlass6half_tE19Flash_kernel_traitsILi32ELi128ELi128ELi8ES3_EEEEvNS_16Flash_bwd_paramsE,"",@"SHT_CUDA_INFO"
	.sectionflags	@""
	.align	4


	//----- nvinfo : EIATTR_CUDA_API_VERSION
	.align		4
        /*0000*/ 	.byte	0x04, 0x37
        /*0002*/ 	.short	(.L_492 - .L_491)
.L_491:
        /*0004*/ 	.word	0x00000082


	//----- nvinfo : EIATTR_KPARAM_INFO
	.align		4
.L_492:
        /*0008*/ 	.byte	0x04, 0x17
        /*000a*/ 	.short	(.L_494 - .L_493)
.L_493:
        /*000c*/ 	.word	0x00000000
        /*0010*/ 	.short	0x0000
        /*0012*/ 	.short	0x0000
        /*0014*/ 	.byte	0x00, 0xf0, 0x01, 0x0a


	//----- nvinfo : EIATTR_SPARSE_MMA_MASK
	.align		4
.L_494:
        /*0018*/ 	.byte	0x03, 0x50
        /*001a*/ 	.short	0x0000


	//----- nvinfo : EIATTR_MAXREG_COUNT
	.align		4
        /*001c*/ 	.byte	0x03, 0x1b
        /*001e*/ 	.short	0x00ff


	//----- nvinfo : EIATTR_MERCURY_ISA_VERSION
	.align		4
        /*0020*/ 	.byte	0x03, 0x5f
        /*0022*/ 	.short	0x0101


	//----- nvinfo : EIATTR_COOP_GROUP_MASK_REGIDS
	.align		4
        /*0024*/ 	.byte	0x04, 0x29
        /*0026*/ 	.short	(.L_496 - .L_495)


	//   ....[0]....
.L_495:
        /*0028*/ 	.word	0xffffffff


	//   ....[1]....
        /*002c*/ 	.word	0xffffffff


	//   ....[2]....
        /*0030*/ 	.word	0xffffffff


	//   ....[3]....
        /*0034*/ 	.word	0xffffffff


	//----- nvinfo : EIATTR_COOP_GROUP_INSTR_OFFSETS
	.align		4
.L_496:
        /*0038*/ 	.byte	0x04, 0x28
        /*003a*/ 	.short	(.L_498 - .L_497)


	//   ....[0]....
.L_497:
        /*003c*/ 	.word	0x00000e00


	//   ....[1]....
        /*0040*/ 	.word	0x00000e10


	//   ....[2]....
        /*0044*/ 	.word	0x00000e80


	//   ....[3]....
        /*0048*/ 	.word	0x00000ea0


	//----- nvinfo : EIATTR_EXIT_INSTR_OFFSETS
	.align		4
.L_498:
        /*004c*/ 	.byte	0x04, 0x1c
        /*004e*/ 	.short	(.L_500 - .L_499)


	//   ....[0]....
.L_499:
        /*0050*/ 	.word	0x00000100


	//   ....[1]....
        /*0054*/ 	.word	0x00001050


	//----- nvinfo : EIATTR_CBANK_PARAM_SIZE
	.align		4
.L_500:
        /*0058*/ 	.byte	0x03, 0x19
        /*005a*/ 	.short	0x0280


	//----- nvinfo : EIATTR_PARAM_CBANK
	.align		4
        /*005c*/ 	.byte	0x04, 0x0a
        /*005e*/ 	.short	(.L_502 - .L_501)
	.align		4
.L_501:
        /*0060*/ 	.word	index@(.nv.constant0._ZN5flash25flash_bwd_dot_do_o_kernelILb1E23Flash_bwd_kernel_traitsILi32ELi128ELi128ELi8ELi4ELi4ELi4ELb0ELb0EN7cutlass6half_tE19Flash_kernel_traitsILi32ELi128ELi128ELi8ES3_EEEEvNS_16Flash_bwd_paramsE)
        /*0064*/ 	.short	0x0210
        /*0066*/ 	.short	0x0280


	//----- nvinfo : EIATTR_SW_WAR
	.align		4
.L_502:
        /*0068*/ 	.byte	0x04, 0x36
        /*006a*/ 	.short	(.L_504 - .L_503)
.L_503:
        /*006c*/ 	.word	0x00000008
.L_504:


//--------------------- .nv.callgraph             --------------------------
	.section	.nv.callgraph,"",@"SHT_CUDA_CALLGRAPH"
	.align	4
	.sectionentsize	8
	.align		4
        /*0000*/ 	.word	0x00000000
	.align		4
        /*0004*/ 	.word	0xffffffff
	.align		4
        /*0008*/ 	.word	0x00000000
	.align		4
        /*000c*/ 	.word	0xfffffffe
	.align		4
        /*0010*/ 	.word	0x00000000
	.align		4
        /*0014*/ 	.word	0xfffffffd
	.align		4
        /*0018*/ 	.word	0x00000000
	.align		4
        /*001c*/ 	.word	0xfffffffc


//--------------------- .nv.constant4             --------------------------
	.section	.nv.constant4,"a",@progbits
	.align	8
	.align		8
.nv.constant4:
        /*0000*/ 	.dword	_ZN72_INTERNAL_e66dc272_36_flash_bwd_hdim32_fp16_causal_sm80_cu_ea41c527_35024cuda3std3__45__cpo5beginE
	.align		8
        /*0008*/ 	.dword	_ZN72_INTERNAL_e66dc272_36_flash_bwd_hdim32_fp16_causal_sm80_cu_ea41c527_35024cuda3std3__45__cpo3endE
	.align		8
        /*0010*/ 	.dword	_ZN72_INTERNAL_e66dc272_36_flash_bwd_hdim32_fp16_causal_sm80_cu_ea41c527_35024cuda3std3__45__cpo6cbeginE
	.align		8
        /*0018*/ 	.dword	_ZN72_INTERNAL_e66dc272_36_flash_bwd_hdim32_fp16_causal_sm80_cu_ea41c527_35024cuda3std3__45__cpo4cendE
	.align		8
        /*0020*/ 	.dword	_ZN72_INTERNAL_e66dc272_36_flash_bwd_hdim32_fp16_causal_sm80_cu_ea41c527_35024cuda3std3__474_GLOBAL__N__e66dc272_36_flash_bwd_hdim32_fp16_causal_sm80_cu_ea41c527_35026ignoreE
	.align		8
        /*0028*/ 	.dword	_ZN72_INTERNAL_e66dc272_36_flash_bwd_hdim32_fp16_causal_sm80_cu_ea41c527_35024cuda3std3__419piecewise_constructE
	.align		8
        /*0030*/ 	.dword	_ZN72_INTERNAL_e66dc272_36_flash_bwd_hdim32_fp16_causal_sm80_cu_ea41c527_35024cuda3std3__48in_placeE
	.align		8
        /*0038*/ 	.dword	_ZN72_INTERNAL_e66dc272_36_flash_bwd_hdim32_fp16_causal_sm80_cu_ea41c527_35024cuda3std6ranges3__45__cpo4swapE
	.align		8
        /*0040*/ 	.dword	_ZN72_INTERNAL_e66dc272_36_flash_bwd_hdim32_fp16_causal_sm80_cu_ea41c527_35024cuda3std6ranges3__45__cpo9iter_moveE
	.align		8
        /*0048*/ 	.dword	_ZN72_INTERNAL_e66dc272_36_flash_bwd_hdim32_fp16_causal_sm80_cu_ea41c527_35024cute7productE
	.align		8
        /*0050*/ 	.dword	_ZN72_INTERNAL_e66dc272_36_flash_bwd_hdim32_fp16_causal_sm80_cu_ea41c527_35024cute1_E


//--------------------- .text._ZN5flash44flash_bwd_dq_dk_dv_loop_seqk_parallel_kernelI23Flash_bwd_kernel_traitsILi32ELi128ELi128ELi8ELi4ELi4ELi4ELb1ELb0EN7cutlass6half_tE19Flash_kernel_traitsILi32ELi128ELi128ELi8ES3_EELb0ELb1ELb0ELb0ELb0ELb0ELb0EEEvNS_16Flash_bwd_paramsE --------------------------
	.section	.text._ZN5flash44flash_bwd_dq_dk_dv_loop_seqk_parallel_kernelI23Flash_bwd_kernel_traitsILi32ELi128ELi128ELi8ELi4ELi4ELi4ELb1ELb0EN7cutlass6half_tE19Flash_kernel_traitsILi32ELi128ELi128ELi8ES3_EELb0ELb1ELb0ELb0ELb0ELb0ELb0EEEvNS_16Flash_bwd_paramsE,"ax",@progbits
	.align	128
        .global         _ZN5flash44flash_bwd_dq_dk_dv_loop_seqk_parallel_kernelI23Flash_bwd_kernel_traitsILi32ELi128ELi128ELi8ELi4ELi4ELi4ELb1ELb0EN7cutlass6half_tE19Flash_kernel_traitsILi32ELi128ELi128ELi8ES3_EELb0ELb1ELb0ELb0ELb0ELb0ELb0EEEvNS_16Flash_bwd_paramsE
        .type           _ZN5flash44flash_bwd_dq_dk_dv_loop_seqk_parallel_kernelI23Flash_bwd_kernel_traitsILi32ELi128ELi128ELi8ELi4ELi4ELi4ELb1ELb0EN7cutlass6half_tE19Flash_kernel_traitsILi32ELi128ELi128ELi8ES3_EELb0ELb1ELb0ELb0ELb0ELb0ELb0EEEvNS_16Flash_bwd_paramsE,@function
        .size           _ZN5flash44flash_bwd_dq_dk_dv_loop_seqk_parallel_kernelI23Flash_bwd_kernel_traitsILi32ELi128ELi128ELi8ELi4ELi4ELi4ELb1ELb0EN7cutlass6half_tE19Flash_kernel_traitsILi32ELi128ELi128ELi8ES3_EELb0ELb1ELb0ELb0ELb0ELb0ELb0EEEvNS_16Flash_bwd_paramsE,(.L_x_688 - _ZN5flash44flash_bwd_dq_dk_dv_loop_seqk_parallel_kernelI23Flash_bwd_kernel_traitsILi32ELi128ELi128ELi8ELi4ELi4ELi4ELb1ELb0EN7cutlass6half_tE19Flash_kernel_traitsILi32ELi128ELi128ELi8ES3_EELb0ELb1ELb0ELb0ELb0ELb0ELb0EEEvNS_16Flash_bwd_paramsE)
        .other          _ZN5flash44flash_bwd_dq_dk_dv_loop_seqk_parallel_kernelI23Flash_bwd_kernel_traitsILi32ELi128ELi128ELi8ELi4ELi4ELi4ELb1ELb0EN7cutlass6half_tE19Flash_kernel_traitsILi32ELi128ELi128ELi8ES3_EELb0ELb1ELb0ELb0ELb0ELb0ELb0EEEvNS_16Flash_bwd_paramsE,@"STO_CUDA_ENTRY STV_DEFAULT"
_ZN5flash44flash_bwd_dq_dk_dv_loop_seqk_parallel_kernelI23Flash_bwd_kernel_traitsILi32ELi128ELi128ELi8ELi4ELi4ELi4ELb1ELb0EN7cutlass6half_tE19Flash_kernel_traitsILi32ELi128ELi128ELi8ES3_EELb0ELb1ELb0ELb0ELb0ELb0ELb0EEEvNS_16Flash_bwd_paramsE:
.text._ZN5flash44flash_bwd_dq_dk_dv_loop_seqk_parallel_kernelI23Flash_bwd_kernel_traitsILi32ELi128ELi128ELi8ELi4ELi4ELi4ELb1ELb0EN7cutlass6half_tE19Flash_kernel_traitsILi32ELi128ELi128ELi8ES3_EELb0ELb1ELb0ELb0ELb0ELb0ELb0EEEvNS_16Flash_bwd_paramsE:
[----:B------:R-:W1:Y:S08]  /*0000*/  LDC R1, c[0x0][0x28] ;  /* 0x00000a00ff017b82 */ /* 0x000e700000000800 */
[----:B------:R-:W2:Y:S01]  /*0010*/  S2UR UR16, SR_CTAID.X ;  /* 0x00000000001079c3 */ /* 0x000ea20000002500 */
[----:B------:R-:W-:Y:S01]  /*0020*/  ULDC UR4, c[0x0][0x2c8] ;  /* 0x0000b20000047ab9 */ /* 0x000fe20000000800 */
[----:B-1----:R-:W-:Y:S01]  /*0030*/  IADD3 R1, R1, -0x8, RZ ;  /* 0xfffffff801017810 */ /* 0x002fe20007ffe0ff */
[----:B------:R-:W-:-:S04]  /*0040*/  UIADD3 UR5, UR4, 0x7f, URZ ;  /* 0x0000007f04057890 */ /* 0x000fc8000fffe03f */
[----:B------:R-:W-:-:S04]  /*0050*/  USHF.R.S32.HI UR4, URZ, 0x1f, UR5 ;  /* 0x0000001f3f047899 */ /* 0x000fc80008011405 */
[----:B------:R-:W-:-:S04]  /*0060*/  ULEA.HI UR4, UR4, UR5, URZ, 0x7 ;  /* 0x0000000504047291 */ /* 0x000fc8000f8f383f */
[----:B------:R-:W-:-:S04]  /*0070*/  USHF.R.S32.HI UR4, URZ, 0x7, UR4 ;  /* 0x000000073f047899 */ /* 0x000fc80008011404 */
[----:B--2---:R-:W-:-:S06]  /*0080*/  UISETP.GE.AND UP0, UPT, UR16, UR4, UPT ;  /* 0x000000041000728c */ /* 0x004fcc000bf06270 */
[----:B------:R-:W-:-:S13]  /*0090*/  PLOP3.LUT P0, PT, PT, PT, UP0, 0x80, 0x0 ;  /* 0x000000000000781c */ /* 0x000fda0003f0f008 */
[----:B------:R-:W-:Y:S05]  /*00a0*/  @P0 EXIT ;  /* 0x000000000000094d */ /* 0x000fea0003800000 */
[----:B------:R-:W1:Y:S01]  /*00b0*/  S2R R19, SR_TID.X ;  /* 0x0000000000137919 */ /* 0x000e620000002100 */
[----:B------:R-:W2:Y:S01]  /*00c0*/  S2UR UR48, SR_CTAID.Y ;  /* 0x00000000003079c3 */ /* 0x000ea20000002600 */
[----:B------:R-:W-:Y:S01]  /*00d0*/  UMOV UR5, 0x400 ;  /* 0x0000040000057882 */ /* 0x000fe20000000000 */
[----:B------:R-:W-:Y:S01]  /*00e0*/  IMAD.MOV.U32 R204, RZ, RZ, -0x10 ;  /* 0xfffffff0ffcc7424 */ /* 0x000fe200078e00ff */
[----:B------:R-:W-:Y:S01]  /*00f0*/  ULDC.64 UR8, c[0x0][0x208] ;  /* 0x0000820000087ab9 */ /* 0x000fe20000000a00 */
[----:B------:R-:W-:Y:S01]  /*0100*/  IMAD.MOV.U32 R155, RZ, RZ, 0x20 ;  /* 0x00000020ff9b7424 */ /* 0x000fe200078e00ff */
[----:B------:R-:W-:Y:S01]  /*0110*/  UMOV UR60, 0xffffe000 ;  /* 0xffffe000003c7882 */ /* 0x000fe20000000000 */
[----:B------:R-:W-:Y:S02]  /*0120*/  IMAD.MOV.U32 R152, RZ, RZ, 0x40 ;  /* 0x00000040ff987424 */ /* 0x000fe400078e00ff */
[----:B------:R-:W-:Y:S08]  /*0130*/  S2UR UR57, SR_CTAID.Z ;  /* 0x00000000003979c3 */ /* 0x000ff00000002700 */
[----:B------:R-:W3:Y:S01]  /*0140*/  S2UR UR4, SR_CgaCtaId ;  /* 0x00000000000479c3 */ /* 0x000ee20000008800 */
[----:B--2---:R-:W-:Y:S01]  /*0150*/  USHF.L.U32 UR6, UR48, 0x7, URZ ;  /* 0x0000000730067899 */ /* 0x004fe2000800063f */
[----:B-1----:R-:W-:Y:S01]  /*0160*/  SHF.R.S32.HI R10, RZ, 0x1f, R19 ;  /* 0x0000001fff0a7819 */ /* 0x002fe20000011413 */
[----:B------:R-:W-:-:S03]  /*0170*/  IMAD.SHL.U32 R250, R19, 0x2, RZ ;  /* 0x0000000213fa7824 */ /* 0x000fc600078e00ff */
[CC--:B------:R-:W-:Y:S02]  /*0180*/  LEA.HI R8, R10.reuse, R19.reuse, RZ, 0x5 ;  /* 0x000000130a087211 */ /* 0x0c0fe400078f28ff */
[-C--:B------:R-:W-:Y:S02]  /*0190*/  LEA.HI R11, R10, R19.reuse, RZ, 0x4 ;  /* 0x000000130a0b7211 */ /* 0x080fe400078f20ff */
[----:B------:R-:W-:Y:S01]  /*01a0*/  LOP3.LUT R0, R8, 0xffffffe0, RZ, 0xc0, !PT ;  /* 0xffffffe008007812 */ /* 0x000fe200078ec0ff */
[----:B---3--:R-:W-:Y:S01]  /*01b0*/  ULEA UR4, UR4, UR5, 0x18 ;  /* 0x0000000504047291 */ /* 0x008fe2000f8ec03f */
[----:B------:R-:W-:Y:S01]  /*01c0*/  SHF.R.S32.HI R7, RZ, 0x4, R11 ;  /* 0x00000004ff077819 */ /* 0x000fe2000001140b */
[----:B------:R-:W-:Y:S01]  /*01d0*/  USHF.R.S32.HI UR5, URZ, 0x1f, UR57 ;  /* 0x0000001f3f057899 */ /* 0x000fe20008011439 */
[----:B------:R-:W-:Y:S01]  /*01e0*/  LEA.HI R6, R10, R19, RZ, 0x2 ;  /* 0x000000130a067211 */ /* 0x000fe200078f10ff */
[----:B------:R-:W-:Y:S01]  /*01f0*/  IMAD.IADD R0, R19, 0x1, -R0 ;  /* 0x0000000113007824 */ /* 0x000fe200078e0a00 */
[----:B------:R-:W-:-:S02]  /*0200*/  LEA.HI R5, R11, R7, RZ, 0x1 ;  /* 0x000000070b057211 */ /* 0x000fc400078f08ff */
[----:B------:R-:W-:Y:S02]  /*0210*/  SHF.R.S32.HI R9, RZ, 0x2, R6 ;  /* 0x00000002ff097819 */ /* 0x000fe40000011406 */
[----:B------:R-:W-:Y:S02]  /*0220*/  SHF.R.S32.HI R2, RZ, 0x1f, R0 ;  /* 0x0000001fff027819 */ /* 0x000fe40000011400 */
[----:B------:R-:W-:Y:S02]  /*0230*/  SHF.R.S32.HI R4, RZ, 0x1f, R6 ;  /* 0x0000001fff047819 */ /* 0x000fe40000011406 */
[----:B------:R-:W-:Y:S02]  /*0240*/  LEA.HI R251, R2, R0, RZ, 0x2 ;  /* 0x0000000002fb7211 */ /* 0x000fe400078f10ff */
[----:B------:R-:W-:Y:S02]  /*0250*/  LOP3.LUT R0, R5, 0xfffffffe, RZ, 0xc0, !PT ;  /* 0xfffffffe05007812 */ /* 0x000fe400078ec0ff */
[----:B------:R-:W-:-:S02]  /*0260*/  SHF.R.S32.HI R3, RZ, 0x5, R8 ;  /* 0x00000005ff037819 */ /* 0x000fc40000011408 */
[----:B------:R-:W-:Y:S01]  /*0270*/  SHF.R.S32.HI R2, RZ, 0x1f, R8 ;  /* 0x0000001fff027819 */ /* 0x000fe20000011408 */
[----:B------:R-:W-:Y:S01]  /*0280*/  IMAD.IADD R16, R7, 0x1, -R0 ;  /* 0x0000000107107824 */ /* 0x000fe200078e0a00 */
[-C--:B------:R-:W-:Y:S02]  /*0290*/  LEA.HI R5, R6, R9.reuse, RZ, 0x1 ;  /* 0x0000000906057211 */ /* 0x080fe400078f08ff */
[----:B------:R-:W-:Y:S02]  /*02a0*/  LEA.HI R4, R4, R9, RZ, 0x3 ;  /* 0x0000000904047211 */ /* 0x000fe400078f18ff */
[----:B------:R-:W-:Y:S02]  /*02b0*/  LEA.HI R0, R2, R3, RZ, 0x2 ;  /* 0x0000000302007211 */ /* 0x000fe400078f10ff */
[----:B------:R-:W-:Y:S02]  /*02c0*/  LOP3.LUT R2, R5, 0x7fffffe, RZ, 0xc0, !PT ;  /* 0x07fffffe05027812 */ /* 0x000fe400078ec0ff */
[----:B------:R-:W-:-:S02]  /*02d0*/  LOP3.LUT R4, R4, 0xfffffff8, RZ, 0xc0, !PT ;  /* 0xfffffff804047812 */ /* 0x000fc400078ec0ff */
[-C--:B------:R-:W-:Y:S01]  /*02e0*/  LEA.HI R20, R10, R19.reuse, RZ, 0x3 ;  /* 0x000000130a147211 */ /* 0x080fe200078f18ff */
[C---:B------:R-:W-:Y:S01]  /*02f0*/  IMAD.IADD R2, R9.reuse, 0x1, -R2 ;  /* 0x0000000109027824 */ /* 0x040fe200078e0a02 */
[----:B------:R-:W-:Y:S01]  /*0300*/  LOP3.LUT R5, R0, 0xfffffffc, RZ, 0xc0, !PT ;  /* 0xfffffffc00057812 */ /* 0x000fe200078ec0ff */
[----:B------:R-:W-:Y:S01]  /*0310*/  IMAD.IADD R0, R9, 0x1, -R4 ;  /* 0x0000000109007824 */ /* 0x000fe200078e0a04 */
[----:B------:R-:W-:Y:S01]  /*0320*/  LOP3.LUT R4, R6, 0xfffffffc, RZ, 0xc0, !PT ;  /* 0xfffffffc06047812 */ /* 0x000fe200078ec0ff */
[C---:B------:R-:W-:Y:S01]  /*0330*/  IMAD R249, R3.reuse, 0x8, R2 ;  /* 0x0000000803f97824 */ /* 0x040fe200078e0202 */
[----:B------:R-:W-:Y:S01]  /*0340*/  SHF.R.S32.HI R6, RZ, 0x3, R20 ;  /* 0x00000003ff067819 */ /* 0x000fe20000011414 */
[----:B------:R-:W-:Y:S01]  /*0350*/  IMAD.IADD R161, R3, 0x1, -R5 ;  /* 0x0000000103a17824 */ /* 0x000fe200078e0a05 */
[----:B------:R-:W-:Y:S01]  /*0360*/  LOP3.LUT R3, R20, 0xfffffff8, RZ, 0xc0, !PT ;  /* 0xfffffff814037812 */ /* 0x000fe200078ec0ff */
[C---:B------:R-:W-:Y:S01]  /*0370*/  IMAD.IADD R13, R19.reuse, 0x1, -R4 ;  /* 0x00000001130d7824 */ /* 0x040fe200078e0a04 */
[----:B------:R-:W-:Y:S01]  /*0380*/  LEA.HI R10, R10, R19, RZ, 0x7 ;  /* 0x000000130a0a7211 */ /* 0x000fe200078f38ff */
[----:B------:R-:W-:Y:S01]  /*0390*/  IMAD.SHL.U32 R2, R6, 0x40, RZ ;  /* 0x0000004006027824 */ /* 0x000fe200078e00ff */
[----:B------:R-:W-:Y:S01]  /*03a0*/  LOP3.LUT P5, RZ, R0, 0x2, RZ, 0xc0, !PT ;  /* 0x0000000200ff7812 */ /* 0x000fe200078ac0ff */
[----:B------:R-:W-:Y:S01]  /*03b0*/  IMAD.IADD R4, R19, 0x1, -R3 ;  /* 0x0000000113047824 */ /* 0x000fe200078e0a03 */
[----:B------:R-:W-:Y:S01]  /*03c0*/  LOP3.LUT R3, R11, 0xfffffff0, RZ, 0xc0, !PT ;  /* 0xfffffff00b037812 */ /* 0x000fe200078ec0ff */
[----:B------:R-:W-:Y:S01]  /*03d0*/  IMAD.SHL.U32 R234, R13, 0x8, RZ ;  /* 0x000000080dea7824 */ /* 0x000fe200078e00ff */
[----:B------:R-:W-:-:S02]  /*03e0*/  LOP3.LUT R2, R2, 0xc0, RZ, 0xc0, !PT ;  /* 0x000000c002027812 */ /* 0x000fc400078ec0ff */
[----:B------:R-:W-:Y:S02]  /*03f0*/  LEA.HI R12, R4, R4, RZ, 0x1 ;  /* 0x00000004040c7211 */ /* 0x000fe400078f08ff */
[----:B------:R-:W-:Y:S02]  /*0400*/  SHF.R.U32.HI R7, RZ, 0x3, R2 ;  /* 0x00000003ff077819 */ /* 0x000fe40000011602 */
[----:B------:R-:W-:Y:S01]  /*0410*/  LOP3.LUT R6, R2, 0x18, R234, 0xf8, !PT ;  /* 0x0000001802067812 */ /* 0x000fe200078ef8ea */
[----:B------:R-:W-:Y:S01]  /*0420*/  IMAD.IADD R2, R19, 0x1, -R3 ;  /* 0x0000000113027824 */ /* 0x000fe200078e0a03 */
[----:B------:R-:W-:Y:S02]  /*0430*/  LOP3.LUT R5, R12, 0x3fffffe, RZ, 0xc0, !PT ;  /* 0x03fffffe0c057812 */ /* 0x000fe400078ec0ff */
[----:B------:R-:W-:Y:S02]  /*0440*/  SHF.R.S32.HI R10, RZ, 0x7, R10 ;  /* 0x00000007ff0a7819 */ /* 0x000fe4000001140a */
[----:B------:R-:W-:-:S02]  /*0450*/  SHF.R.S32.HI R11, RZ, 0x1f, R2 ;  /* 0x0000001fff0b7819 */ /* 0x000fc40000011402 */
[----:B------:R-:W-:Y:S01]  /*0460*/  LOP3.LUT R9, R6, R7, RZ, 0x3c, !PT ;  /* 0x0000000706097212 */ /* 0x000fe200078e3cff */
[----:B------:R-:W-:Y:S01]  /*0470*/  IMAD.IADD R7, R4, 0x1, -R5 ;  /* 0x0000000104077824 */ /* 0x000fe200078e0a05 */
[-C--:B------:R-:W-:Y:S01]  /*0480*/  LEA.HI R3, R2, R2.reuse, RZ, 0x1 ;  /* 0x0000000202037211 */ /* 0x080fe200078f08ff */
[----:B------:R-:W-:Y:S01]  /*0490*/  IMAD R6, R10, 0x8, R16 ;  /* 0x000000080a067824 */ /* 0x000fe200078e0210 */
[----:B------:R-:W-:Y:S01]  /*04a0*/  LEA.HI R11, R11, R2, RZ, 0x3 ;  /* 0x000000020b0b7211 */ /* 0x000fe200078f18ff */
[----:B------:R-:W-:Y:S01]  /*04b0*/  IMAD.U32 R249, R249, 0x20, R9 ;  /* 0x00000020f9f97824 */ /* 0x000fe200078e0009 */
[----:B------:R-:W-:Y:S01]  /*04c0*/  SHF.R.S32.HI R5, RZ, 0x1, R3 ;  /* 0x00000001ff057819 */ /* 0x000fe20000011403 */
[----:B------:R-:W-:Y:S01]  /*04d0*/  IMAD R18, R6, 0x8, R7 ;  /* 0x0000000806127824 */ /* 0x000fe200078e0207 */
[----:B------:R-:W-:Y:S01]  /*04e0*/  SHF.R.S32.HI R8, RZ, 0x1f, R3 ;  /* 0x0000001fff087819 */ /* 0x000fe20000011403 */
[----:B------:R-:W-:Y:S01]  /*04f0*/  IMAD.SHL.U32 R4, R4, 0x40, RZ ;  /* 0x0000004004047824 */ /* 0x000fe200078e00ff */
[----:B------:R-:W-:-:S02]  /*0500*/  LOP3.LUT R7, R3, 0x7fffffe, RZ, 0xc0, !PT ;  /* 0x07fffffe03077812 */ /* 0x000fc400078ec0ff */
[----:B------:R-:W-:Y:S02]  /*0510*/  LOP3.LUT R3, R11, 0xfffffff8, RZ, 0xc0, !PT ;  /* 0xfffffff80b037812 */ /* 0x000fe400078ec0ff */
[----:B------:R-:W-:Y:S01]  /*0520*/  LEA.HI R9, R0, R0, RZ, 0x1 ;  /* 0x0000000000097211 */ /* 0x000fe200078f08ff */
[----:B------:R-:W-:Y:S01]  /*0530*/  IMAD.IADD R17, R2, 0x1, -R7 ;  /* 0x0000000102117824 */ /* 0x000fe200078e0a07 */
[----:B------:R-:W-:Y:S01]  /*0540*/  LEA.HI R8, R8, R5, RZ, 0x2 ;  /* 0x0000000508087211 */ /* 0x000fe200078f10ff */
[----:B------:R-:W-:Y:S01]  /*0550*/  IMAD.IADD R15, R2, 0x1, -R3 ;  /* 0x00000001020f7824 */ /* 0x000fe200078e0a03 */
[----:B------:R-:W-:Y:S01]  /*0560*/  LOP3.LUT R3, R9, 0x3fffffe, RZ, 0xc0, !PT ;  /* 0x03fffffe09037812 */ /* 0x000fe200078ec0ff */
[----:B------:R-:W-:Y:S01]  /*0570*/  IMAD.SHL.U32 R7, R13, 0x2, RZ ;  /* 0x000000020d077824 */ /* 0x000fe200078e00ff */
[----:B------:R-:W-:Y:S02]  /*0580*/  SHF.R.S32.HI R2, RZ, 0x1, R12 ;  /* 0x00000001ff027819 */ /* 0x000fe4000001140c */
[----:B------:R-:W-:Y:S01]  /*0590*/  LOP3.LUT R8, R8, 0xfffffffc, RZ, 0xc0, !PT ;  /* 0xfffffffc08087812 */ /* 0x000fe200078ec0ff */
[C---:B------:R-:W-:Y:S01]  /*05a0*/  IMAD.IADD R12, R0.reuse, 0x1, -R3 ;  /* 0x00000001000c7824 */ /* 0x040fe200078e0a03 */
[C---:B------:R-:W-:Y:S01]  /*05b0*/  LOP3.LUT R6, R0.reuse, 0x1, RZ, 0xc0, !PT ;  /* 0x0000000100067812 */ /* 0x040fe200078ec0ff */
[C---:B------:R-:W-:Y:S01]  /*05c0*/  IMAD.SHL.U32 R3, R0.reuse, 0x40, RZ ;  /* 0x0000004000037824 */ /* 0x040fe200078e00ff */
[----:B------:R-:W-:Y:S01]  /*05d0*/  LOP3.LUT P4, RZ, R0, 0x4, RZ, 0xc0, !PT ;  /* 0x0000000400ff7812 */ /* 0x000fe2000788c0ff */
[----:B------:R-:W-:Y:S01]  /*05e0*/  IMAD.IADD R14, R5, 0x1, -R8 ;  /* 0x00000001050e7824 */ /* 0x000fe200078e0a08 */
[----:B------:R-:W-:Y:S01]  /*05f0*/  ISETP.NE.U32.AND P6, PT, R6, 0x1, PT ;  /* 0x000000010600780c */ /* 0x000fe20003fc5070 */
[----:B------:R-:W-:Y:S01]  /*0600*/  IMAD.SHL.U32 R0, R161, 0x10, RZ ;  /* 0x00000010a1007824 */ /* 0x000fe200078e00ff */
[----:B------:R-:W-:Y:S01]  /*0610*/  LOP3.LUT R8, R4, 0x1c0, RZ, 0xc0, !PT ;  /* 0x000001c004087812 */ /* 0x000fe200078ec0ff */
[----:B------:R-:W-:Y:S01]  /*0620*/  IMAD.SHL.U32 R6, R2, 0x40, RZ ;  /* 0x0000004002067824 */ /* 0x000fe200078e00ff */
[----:B------:R-:W-:Y:S01]  /*0630*/  LOP3.LUT R3, R3, 0x1c0, RZ, 0xc0, !PT ;  /* 0x000001c003037812 */ /* 0x000fe200078ec0ff */
[----:B------:R-:W-:Y:S01]  /*0640*/  IMAD R13, R10, 0x2000, R7 ;  /* 0x000020000a0d7824 */ /* 0x000fe200078e0207 */
[----:B------:R-:W-:Y:S01]  /*0650*/  LOP3.LUT P0, RZ, R2, 0x2, RZ, 0xc0, !PT ;  /* 0x0000000202ff7812 */ /* 0x000fe2000780c0ff */
[----:B------:R-:W-:Y:S01]  /*0660*/  IMAD.SHL.U32 R2, R161, 0x400, RZ ;  /* 0x00000400a1027824 */ /* 0x000fe200078e00ff */
[----:B------:R-:W-:-:S02]  /*0670*/  LEA.HI.SX32 R251, R251, R0, 0x1e ;  /* 0x00000000fbfb7211 */ /* 0x000fc400078ff2ff */
[----:B------:R-:W-:Y:S02]  /*0680*/  LOP3.LUT R5, R8, 0x30, R0, 0xf8, !PT ;  /* 0x0000003008057812 */ /* 0x000fe400078ef800 */
[----:B------:R-:W-:Y:S02]  /*0690*/  LEA.HI R3, R3, R3, RZ, 0x1d ;  /* 0x0000000303037211 */ /* 0x000fe400078fe8ff */
[----:B------:R-:W-:Y:S01]  /*06a0*/  LOP3.LUT R0, R6, 0xc0, RZ, 0xc0, !PT ;  /* 0x000000c006007812 */ /* 0x000fe200078ec0ff */
[----:B------:R-:W-:Y:S01]  /*06b0*/  IMAD.SHL.U32 R6, R16, 0x8, RZ ;  /* 0x0000000810067824 */ /* 0x000fe200078e00ff */
[----:B------:R-:W-:Y:S02]  /*06c0*/  IADD3 R13, R3, R13, R2 ;  /* 0x0000000d030d7210 */ /* 0x000fe40007ffe002 */
[----:B------:R-:W-:Y:S02]  /*06d0*/  LOP3.LUT R3, R0, 0x8, R20, 0xf8, !PT ;  /* 0x0000000800037812 */ /* 0x000fe400078ef814 */
[----:B------:R-:W-:Y:S01]  /*06e0*/  SHF.R.U32.HI R149, RZ, 0x3, R0 ;  /* 0x00000003ff957819 */ /* 0x000fe20000011600 */
[----:B------:R-:W-:Y:S01]  /*06f0*/  IMAD R0, R161, 0x200, R7 ;  /* 0x00000200a1007824 */ /* 0x000fe200078e0207 */
[----:B------:R-:W-:-:S02]  /*0700*/  SHF.R.S32.HI R4, RZ, 0x3, R11 ;  /* 0x00000003ff047819 */ /* 0x000fc4000001140b */
[----:B------:R-:W-:Y:S01]  /*0710*/  LOP3.LUT R5, R5, 0x8, R20, 0xf8, !PT ;  /* 0x0000000805057812 */ /* 0x000fe200078ef814 */
[----:B------:R-:W-:Y:S01]  /*0720*/  IMAD R12, R12, 0x20, R0 ;  /* 0x000000200c0c7824 */ /* 0x000fe200078e0200 */
[----:B------:R-:W-:Y:S01]  /*0730*/  LOP3.LUT R149, R3, R149, RZ, 0x3c, !PT ;  /* 0x0000009503957212 */ /* 0x000fe200078e3cff */
[----:B------:R-:W-:Y:S01]  /*0740*/  IMAD.SHL.U32 R0, R10, 0x8, RZ ;  /* 0x000000080a007824 */ /* 0x000fe200078e00ff */
[C---:B------:R-:W-:Y:S01]  /*0750*/  R2P PR, R15.reuse, 0x6 ;  /* 0x000000060f007804 */ /* 0x040fe20000000000 */
[C---:B------:R-:W-:Y:S01]  /*0760*/  IMAD R11, R4.reuse, 0x200, R2 ;  /* 0x00000200040b7824 */ /* 0x040fe200078e0202 */
[----:B------:R-:W-:Y:S01]  /*0770*/  SHF.R.U32.HI R2, RZ, 0x3, R8 ;  /* 0x00000003ff027819 */ /* 0x000fe20000011608 */
[----:B------:R-:W-:Y:S01]  /*0780*/  IMAD R17, R4, 0x8, R17 ;  /* 0x0000000804117824 */ /* 0x000fe200078e0211 */
[----:B------:R-:W-:Y:S01]  /*0790*/  LOP3.LUT R7, R0, 0x8, RZ, 0xc0, !PT ;  /* 0x0000000800077812 */ /* 0x000fe200078ec0ff */
[----:B------:R-:W-:Y:S01]  /*07a0*/  IMAD.SHL.U32 R4, R15, 0x40, RZ ;  /* 0x000000400f047824 */ /* 0x000fe200078e00ff */
[----:B------:R-:W-:Y:S01]  /*07b0*/  SHF.R.S32.HI R0, RZ, 0x1, R9 ;  /* 0x00000001ff007819 */ /* 0x000fe20000011409 */
[----:B------:R-:W-:Y:S01]  /*07c0*/  IMAD.SHL.U32 R9, R16, 0x10, RZ ;  /* 0x0000001010097824 */ /* 0x000fe200078e00ff */
[----:B------:R-:W-:Y:S01]  /*07d0*/  LOP3.LUT R3, R5, R2, RZ, 0x3c, !PT ;  /* 0x0000000205037212 */ /* 0x000fe200078e3cff */
[----:B------:R-:W-:Y:S01]  /*07e0*/  IMAD.SHL.U32 R2, R14, 0x40, RZ ;  /* 0x000000400e027824 */ /* 0x000fe200078e00ff */
[C---:B------:R-:W-:Y:S01]  /*07f0*/  LOP3.LUT P3, RZ, R0.reuse, 0x2, RZ, 0xc0, !PT ;  /* 0x0000000200ff7812 */ /* 0x040fe2000786c0ff */
[----:B------:R-:W-:Y:S01]  /*0800*/  IMAD.SHL.U32 R0, R0, 0x40, RZ ;  /* 0x0000004000007824 */ /* 0x000fe200078e00ff */
[----:B------:R-:W-:Y:S01]  /*0810*/  LOP3.LUT R4, R4, 0x1c0, RZ, 0xc0, !PT ;  /* 0x000001c004047812 */ /* 0x000fe200078ec0ff */
[----:B------:R-:W-:Y:S01]  /*0820*/  IMAD.U32 R149, R18, 0x20, R149 ;  /* 0x0000002012957824 */ /* 0x000fe200078e0095 */
[----:B------:R-:W-:Y:S01]  /*0830*/  LOP3.LUT R2, R2, 0xc0, RZ, 0xc0, !PT ;  /* 0x000000c002027812 */ /* 0x000fe200078ec0ff */
[----:B------:R-:W-:Y:S01]  /*0840*/  IMAD R3, R16, 0x200, R3 ;  /* 0x0000020010037824 */ /* 0x000fe200078e0203 */
[----:B------:R-:W-:-:S02]  /*0850*/  LOP3.LUT R0, R0, 0xc0, RZ, 0xc0, !PT ;  /* 0x000000c000007812 */ /* 0x000fc400078ec0ff */
[----:B------:R-:W-:Y:S02]  /*0860*/  LOP3.LUT R6, R6, 0x8, RZ, 0xc0, !PT ;  /* 0x0000000806067812 */ /* 0x000fe400078ec0ff */
[----:B------:R-:W-:Y:S02]  /*0870*/  SHF.R.U32.HI R151, RZ, 0x3, R4 ;  /* 0x00000003ff977819 */ /* 0x000fe40000011604 */
[----:B------:R-:W-:Y:S02]  /*0880*/  SHF.R.U32.HI R5, RZ, 0x3, R2 ;  /* 0x00000003ff057819 */ /* 0x000fe40000011602 */
[----:B------:R-:W-:Y:S02]  /*0890*/  SHF.R.U32.HI R8, RZ, 0x3, R0 ;  /* 0x00000003ff087819 */ /* 0x000fe40000011600 */
[----:B------:R-:W-:Y:S02]  /*08a0*/  LOP3.LUT R9, R7, 0x10, R9, 0xf8, !PT ;  /* 0x0000001007097812 */ /* 0x000fe400078ef809 */
[--C-:B------:R-:W-:Y:S01]  /*08b0*/  LOP3.LUT R151, R151, R4, R6.reuse, 0x1e, !PT ;  /* 0x0000000497977212 */ /* 0x100fe200078e1e06 */
[----:B------:R-:W-:Y:S01]  /*08c0*/  IMAD.U32 R4, RZ, RZ, UR5 ;  /* 0x00000005ff047e24 */ /* 0x000fe2000f8e00ff */
[----:B------:R-:W-:Y:S01]  /*08d0*/  LOP3.LUT R6, R5, R2, R6, 0x1e, !PT ;  /* 0x0000000205067212 */ /* 0x000fe200078e1e06 */
[----:B------:R-:W-:Y:S01]  /*08e0*/  USHF.R.S32.HI UR5, URZ, 0x1f, UR48 ;  /* 0x0000001f3f057899 */ /* 0x000fe20008011430 */
[----:B------:R-:W-:Y:S01]  /*08f0*/  LOP3.LUT R8, R8, R0, R7, 0x1e, !PT ;  /* 0x0000000008087212 */ /* 0x000fe200078e1e07 */
[----:B------:R-:W-:Y:S01]  /*0900*/  IMAD.SHL.U32 R0, R17, 0x20, RZ ;  /* 0x0000002011007824 */ /* 0x000fe200078e00ff */
[----:B------:R-:W-:Y:S01]  /*0910*/  LOP3.LUT R2, R5, R9, R2, 0x1e, !PT ;  /* 0x0000000905027212 */ /* 0x000fe200078e1e02 */
[----:B------:R-:W-:Y:S01]  /*0920*/  IMAD.IADD R151, R11, 0x1, R151 ;  /* 0x000000010b977824 */ /* 0x000fe200078e0297 */
[----:B------:R-:W-:Y:S01]  /*0930*/  LEA R210, R13, UR4, 0x1 ;  /* 0x000000040dd27c11 */ /* 0x000fe2000f8e08ff */
[----:B------:R-:W-:Y:S01]  /*0940*/  IMAD R161, R161, 0x200, R0 ;  /* 0x00000200a1a17824 */ /* 0x000fe200078e0200 */
[----:B------:R-:W-:Y:S01]  /*0950*/  SEL R204, R204, 0x10, !P6 ;  /* 0x00000010cccc7807 */ /* 0x000fe20007000000 */
[----:B------:R-:W-:Y:S01]  /*0960*/  IMAD.IADD R156, R0, 0x1, R2 ;  /* 0x00000001009c7824 */ /* 0x000fe200078e0202 */
[----:B------:R-:W-:Y:S01]  /*0970*/  SEL R206, R155, 0xffffffe0, !P5 ;  /* 0xffffffe09bce7807 */ /* 0x000fe20006800000 */
[----:B------:R-:W-:Y:S01]  /*0980*/  IMAD.U32 R0, RZ, RZ, UR6 ;  /* 0x00000006ff007e24 */ /* 0x000fe2000f8e00ff */
[----:B------:R-:W-:Y:S01]  /*0990*/  USHF.R.S32.HI UR6, URZ, 0x1f, UR57 ;  /* 0x0000001f3f067899 */ /* 0x000fe20008011439 */
[----:B------:R-:W-:Y:S01]  /*09a0*/  IMAD.IADD R8, R8, 0x1, R12 ;  /* 0x0000000108087824 */ /* 0x000fe200078e020c */
[----:B------:R-:W-:Y:S01]  /*09b0*/  SEL R152, R152, 0xffffffc0, !P2 ;  /* 0xffffffc098987807 */ /* 0x000fe20005000000 */
[----:B------:R-:W-:Y:S01]  /*09c0*/  IMAD.U32 R2, RZ, RZ, UR5 ;  /* 0x00000005ff027e24 */ /* 0x000fe2000f8e00ff */
[----:B------:R-:W-:Y:S01]  /*09d0*/  UIADD3 UR5, UR4, 0x8000, URZ ;  /* 0x0000800004057890 */ /* 0x000fe2000fffe03f */
[----:B------:R-:W-:Y:S01]  /*09e0*/  VIADD R205, R210, 0x40 ;  /* 0x00000040d2cd7836 */ /* 0x000fe20000000000 */
[----:B------:R-:W-:Y:S01]  /*09f0*/  LOP3.LUT R250, R250, 0x6, RZ, 0xc0, !PT ;  /* 0x00000006fafa7812 */ /* 0x000fe200078ec0ff */
[----:B------:R-:W-:Y:S01]  /*0a00*/  IMAD.U32 R0, RZ, RZ, UR6 ;  /* 0x00000006ff007e24 */ /* 0x000fe2000f8e00ff */
[----:B------:R-:W-:Y:S01]  /*0a10*/  UIADD3 UR6, UR4, 0x6000, URZ ;  /* 0x0000600004067890 */ /* 0x000fe2000fffe03f */
[C---:B------:R-:W-:Y:S01]  /*0a20*/  @P4 VIADD R205, R210.reuse, 0xffffffc0 ;  /* 0xffffffc0d2cd4836 */ /* 0x040fe20000000000 */
[----:B------:R-:W-:Y:S01]  /*0a30*/  LEA R151, R151, UR5, 0x1 ;  /* 0x0000000597977c11 */ /* 0x000fe2000f8e08ff */
[----:B------:R-:W-:Y:S01]  /*0a40*/  IMAD.IADD R209, R210, 0x1, R204 ;  /* 0x00000001d2d17824 */ /* 0x000fe200078e02cc */
[----:B------:R-:W-:Y:S01]  /*0a50*/  SEL R150, R155, 0xffffffe0, !P0 ;  /* 0xffffffe09b967807 */ /* 0x000fe20004000000 */
[----:B------:R-:W-:Y:S01]  /*0a60*/  IMAD.IADD R204, R204, 0x1, R205 ;  /* 0x00000001cccc7824 */ /* 0x000fe200078e02cd */
[----:B------:R-:W-:Y:S01]  /*0a70*/  LEA R252, R8, UR6, 0x1 ;  /* 0x0000000608fc7c11 */ /* 0x000fe2000f8e08ff */
[----:B------:R-:W-:Y:S01]  /*0a80*/  VIADD R157, R151, 0x20 ;  /* 0x00000020979d7836 */ /* 0x000fe20000000000 */
[----:B------:R-:W-:Y:S01]  /*0a90*/  LEA R149, R149, UR4, 0x1 ;  /* 0x0000000495957c11 */ /* 0x000fe2000f8e08ff */
[----:B------:R-:W-:Y:S01]  /*0aa0*/  @P1 VIADD R157, R151, 0xffffffe0 ;  /* 0xffffffe0979d1836 */ /* 0x000fe20000000000 */
[----:B------:R-:W-:Y:S01]  /*0ab0*/  LOP3.LUT P0, RZ, R14, 0x2, RZ, 0xc0, !PT ;  /* 0x000000020eff7812 */ /* 0x000fe2000780c0ff */
[C---:B------:R-:W-:Y:S01]  /*0ac0*/  VIADD R0, R252.reuse, 0x20 ;  /* 0x00000020fc007836 */ /* 0x040fe20000000000 */
[----:B------:R-:W-:Y:S01]  /*0ad0*/  LEA R2, R3, UR4, 0x1 ;  /* 0x0000000403027c11 */ /* 0x000fe2000f8e08ff */
[----:B------:R-:W-:Y:S01]  /*0ae0*/  @P3 VIADD R0, R252, 0xffffffe0 ;  /* 0xffffffe0fc003836 */ /* 0x000fe20000000000 */
[----:B------:R-:W-:Y:S01]  /*0af0*/  SEL R155, R155, 0xffffffe0, !P0 ;  /* 0xffffffe09b9b7807 */ /* 0x000fe20004000000 */
[----:B------:R-:W-:-:S02]  /*0b00*/  IMAD.IADD R211, R210, 0x1, R206 ;  /* 0x00000001d2d37824 */ /* 0x000fc400078e02ce */
[----:B------:R-:W-:Y:S01]  /*0b10*/  IMAD.IADD R208, R209, 0x1, R206 ;  /* 0x00000001d1d07824 */ /* 0x000fe200078e02ce */
[----:B------:R1:W-:Y:S01]  /*0b20*/  STL [R1], R0 ;  /* 0x0000000001007387 */ /* 0x0003e20000100800 */
[----:B------:R-:W-:Y:S02]  /*0b30*/  IMAD.IADD R207, R206, 0x1, R205 ;  /* 0x00000001cecf7824 */ /* 0x000fe400078e02cd */
[----:B------:R-:W-:Y:S02]  /*0b40*/  IMAD.IADD R153, R151, 0x1, R152 ;  /* 0x0000000197997824 */ /* 0x000fe400078e0298 */
[----:B------:R-:W-:Y:S02]  /*0b50*/  IMAD R250, R10, 0x40, R250 ;  /* 0x000000400afa7824 */ /* 0x000fe400078e02fa */
[----:B------:R-:W-:Y:S02]  /*0b60*/  IMAD.IADD R161, R161, 0x1, R6 ;  /* 0x00000001a1a17824 */ /* 0x000fe400078e0206 */
[----:B------:R-:W-:-:S02]  /*0b70*/  IMAD.IADD R150, R150, 0x1, R149 ;  /* 0x0000000196967824 */ /* 0x000fc400078e0295 */
[----:B------:R-:W-:Y:S02]  /*0b80*/  IMAD.IADD R206, R206, 0x1, R204 ;  /* 0x00000001cece7824 */ /* 0x000fe400078e02cc */
[----:B------:R-:W-:Y:S02]  /*0b90*/  IMAD.IADD R152, R152, 0x1, R157 ;  /* 0x0000000198987824 */ /* 0x000fe400078e029d */
[C---:B------:R-:W-:Y:S02]  /*0ba0*/  VIADD R160, R157.reuse, 0x2000 ;  /* 0x000020009da07836 */ /* 0x040fe40000000000 */
[C---:B------:R-:W-:Y:S02]  /*0bb0*/  VIADD R159, R157.reuse, 0x4000 ;  /* 0x000040009d9f7836 */ /* 0x040fe40000000000 */
[----:B------:R-:W-:-:S07]  /*0bc0*/  VIADD R158, R157, 0x6000 ;  /* 0x000060009d9e7836 */ /* 0x000fce0000000000 */
.L_x_44:
[----:B------:R-:W-:Y:S01]  /*0bd0*/  ULDC.64 UR10, c[0x0][0x308] ;  /* 0x0000c200000a7ab9 */ /* 0x000fe20000000a00 */
[----:B------:R-:W-:Y:S01]  /*0be0*/  ULDC.64 UR6, c[0x0][0x300] ;  /* 0x0000c00000067ab9 */ /* 0x000fe20000000a00 */
[----:B------:R-:W-:Y:S02]  /*0bf0*/  UISETP.NE.U32.AND UP3, UPT, UR10, URZ, UPT ;  /* 0x0000003f0a00728c */ /* 0x000fe4000bf65070 */
[----:B------:R-:W-:Y:S02]  /*0c00*/  UISETP.NE.U32.AND UP4, UPT, UR6, URZ, UPT ;  /* 0x0000003f0600728c */ /* 0x000fe4000bf85070 */
[----:B------:R-:W-:Y:S02]  /*0c10*/  UISETP.NE.AND.EX UP3, UPT, UR11, URZ, UPT, UP3 ;  /* 0x0000003f0b00728c */ /* 0x000fe4000bf65330 */
[----:B------:R-:W-:Y:S02]  /*0c20*/  UISETP.NE.AND.EX UP4, UPT, UR7, URZ, UPT, UP4 ;  /* 0x0000003f0700728c */ /* 0x000fe4000bf85340 */
[----:B------:R-:W-:-:S02]  /*0c30*/  USHF.R.S32.HI UR58, URZ, 0x1f, UR48 ;  /* 0x0000001f3f3a7899 */ /* 0x000fc40008011430 */
[----:B------:R-:W-:Y:S01]  /*0c40*/  USHF.L.U32 UR18, UR48, 0x2, URZ ;  /* 0x0000000230127899 */ /* 0x000fe2000800063f */
[----:B------:R-:W-:Y:S01]  /*0c50*/  PLOP3.LUT P0, PT, PT, PT, UP3, 0x80, 0x0 ;  /* 0x000000000000781c */ /* 0x000fe20003f0f038 */
[----:B------:R-:W-:Y:S01]  /*0c60*/  USHF.L.U64.HI UR5, UR48, 0x2, UR58 ;  /* 0x0000000230057899 */ /* 0x000fe2000801023a */
[----:B------:R-:W-:Y:S01]  /*0c70*/  PLOP3.LUT P1, PT, PT, PT, UP4, 0x80, 0x0 ;  /* 0x000000000000781c */ /* 0x000fe20003f2f048 */
[----:B------:R-:W-:Y:S01]  /*0c80*/  ULDC.64 UR14, c[0x0][0x2f0] ;  /* 0x0000bc00000e7ab9 */ /* 0x000fe20000000a00 */
[----:B------:R-:W-:Y:S02]  /*0c90*/  @UP3 UIADD3 UR10, UP0, UR18, UR10, URZ ;  /* 0x0000000a120a3290 */ /* 0x000fe4000ff1e03f */
[----:B------:R-:W-:Y:S02]  /*0ca0*/  @UP4 UIADD3 UR12, UP1, UR18, UR6, URZ ;  /* 0x00000006120c4290 */ /* 0x000fe4000ff3e03f */
[----:B------:R-:W-:Y:S02]  /*0cb0*/  UIADD3 UR17, UP2, UR18, UR14, URZ ;  /* 0x0000000e12117290 */ /* 0x000fe4000ff5e03f */
[----:B------:R-:W-:Y:S01]  /*0cc0*/  @UP3 UIADD3.X UR11, UR5, UR11, URZ, UP0, !UPT ;  /* 0x0000000b050b3290 */ /* 0x000fe200087fe43f */
[----:B--23--:R-:W-:Y:S01]  /*0cd0*/  IMAD.U32 R4, RZ, RZ, UR10 ;  /* 0x0000000aff047e24 */ /* 0x00cfe2000f8e00ff */
[----:B------:R-:W-:Y:S01]  /*0ce0*/  UISETP.NE.U32.AND UP0, UPT, UR14, URZ, UPT ;  /* 0x0000003f0e00728c */ /* 0x000fe2000bf05070 */
[----:B------:R-:W-:Y:S01]  /*0cf0*/  IMAD.U32 R6, RZ, RZ, UR12 ;  /* 0x0000000cff067e24 */ /* 0x000fe2000f8e00ff */
[----:B------:R-:W-:-:S02]  /*0d00*/  @UP4 UIADD3.X UR13, UR5, UR7, URZ, UP1, !UPT ;  /* 0x00000007050d4290 */ /* 0x000fc40008ffe43f */
[----:B------:R-:W-:Y:S01]  /*0d10*/  UIADD3.X UR14, UR5, UR15, URZ, UP2, !UPT ;  /* 0x0000000f050e7290 */ /* 0x000fe200097fe43f */
[----:B------:R-:W-:Y:S01]  /*0d20*/  IMAD.U32 R5, RZ, RZ, UR11 ;  /* 0x0000000bff057e24 */ /* 0x000fe2000f8e00ff */
[----:B------:R-:W-:Y:S01]  /*0d30*/  UISETP.NE.AND.EX UP2, UPT, UR15, URZ, UPT, UP0 ;  /* 0x0000003f0f00728c */ /* 0x000fe2000bf45300 */
[----:B------:R-:W-:Y:S02]  /*0d40*/  ULDC.64 UR6, c[0x0][0x2f8] ;  /* 0x0000be0000067ab9 */ /* 0x000fe40000000a00 */
[----:B------:R-:W-:Y:S01]  /*0d50*/  ULDC.U8 UR15, c[0x0][0x3c2] ;  /* 0x0000f080000f7ab9 */ /* 0x000fe20000000000 */
[----:B------:R-:W-:Y:S01]  /*0d60*/  IMAD.U32 R7, RZ, RZ, UR13 ;  /* 0x0000000dff077e24 */ /* 0x000fe2000f8e00ff */
[----:B------:R-:W-:Y:S01]  /*0d70*/  UISETP.NE.AND UP1, UPT, UR15, URZ, UPT ;  /* 0x0000003f0f00728c */ /* 0x000fe2000bf25270 */
[----:B------:R-:W-:Y:S01]  /*0d80*/  PLOP3.LUT P3, PT, PT, PT, UP2, 0x80, 0x0 ;  /* 0x000000000000781c */ /* 0x000fe20003f6f028 */
[----:B------:R-:W-:Y:S02]  /*0d90*/  UISETP.EQ.U32.AND UP4, UPT, UR6, URZ, UPT ;  /* 0x0000003f0600728c */ /* 0x000fe4000bf82070 */
[----:B-1----:R-:W2:Y:S02]  /*0da0*/  @P1 LDG.E R8, desc[UR8][R6.64] ;  /* 0x0000000806081981 */ /* 0x002ea4000c1e1900 */
[----:B------:R-:W-:-:S02]  /*0db0*/  UISETP.EQ.OR.EX UP4, UPT, UR7, URZ, !UP1, UP4 ;  /* 0x0000003f0700728c */ /* 0x000fc4000cf82740 */
[----:B------:R-:W-:-:S04]  /*0dc0*/  UIADD3 UR10, UP0, UR18, UR6, URZ ;  /* 0x00000006120a7290 */ /* 0x000fc8000ff1e03f */
[----:B------:R-:W-:Y:S01]  /*0dd0*/  PLOP3.LUT P2, PT, PT, PT, UP4, 0x80, 0x0 ;  /* 0x000000000000781c */ /* 0x000fe20003f4f048 */
[----:B------:R-:W-:Y:S01]  /*0de0*/  UIADD3.X UR5, UR5, UR7, URZ, UP0, !UPT ;  /* 0x0000000705057290 */ /* 0x000fe200087fe43f */
[----:B----4-:R3:W4:Y:S02]  /*0df0*/  @P0 LDG.E R6, desc[UR8][R4.64] ;  /* 0x0000000804060981 */ /* 0x010724000c1e1900 */
[----:B---3--:R-:W-:Y:S02]  /*0e00*/  IMAD.U32 R4, RZ, RZ, UR17 ;  /* 0x00000011ff047e24 */ /* 0x008fe4000f8e00ff */
[----:B------:R-:W-:-:S05]  /*0e10*/  IMAD.U32 R5, RZ, RZ, UR14 ;  /* 0x0000000eff057e24 */ /* 0x000fca000f8e00ff */
[----:B------:R-:W3:Y:S04]  /*0e20*/  @P3 LDG.E R7, desc[UR8][R4.64] ;  /* 0x0000000804073981 */ /* 0x000ee8000c1e1900 */
[----:B-1---5:R1:W5:Y:S02]  /*0e30*/  @P3 LDG.E R0, desc[UR8][R4.64+0x4] ;  /* 0x0000040804003981 */ /* 0x022364000c1e1900 */
[----:B-1----:R-:W-:Y:S01]  /*0e40*/  IMAD.U32 R4, RZ, RZ, UR10 ;  /* 0x0000000aff047e24 */ /* 0x002fe2000f8e00ff */
[----:B------:R-:W-:Y:S01]  /*0e50*/  UMOV UR35, URZ ;  /* 0x0000003f00237c82 */ /* 0x000fe20008000000 */
[----:B------:R-:W-:Y:S01]  /*0e60*/  IMAD.U32 R5, RZ, RZ, UR5 ;  /* 0x00000005ff057e24 */ /* 0x000fe2000f8e00ff */
[----:B------:R-:W-:-:S04]  /*0e70*/  @!UP3 ULDC.64 UR10, c[0x0][0x318] ;  /* 0x0000c600000abab9 */ /* 0x000fc80000000a00 */
[----:B------:R-:W5:Y:S01]  /*0e80*/  @!P2 LDG.E R3, desc[UR8][R4.64] ;  /* 0x000000080403a981 */ /* 0x000f62000c1e1900 */
[----:B------:R-:W-:Y:S01]  /*0e90*/  @!UP3 UISETP.NE.U32.AND UP0, UPT, UR10, URZ, UPT ;  /* 0x0000003f0a00b28c */ /* 0x000fe2000bf05070 */
[----:B------:R-:W-:Y:S01]  /*0ea0*/  UMOV UR5, 0xffffffff ;  /* 0xffffffff00057882 */ /* 0x000fe20000000000 */
[----:B------:R-:W-:Y:S02]  /*0eb0*/  UMOV UR37, 0xffffffff ;  /* 0xffffffff00257882 */ /* 0x000fe40000000000 */
[----:B------:R-:W-:Y:S02]  /*0ec0*/  @!UP3 UISETP.NE.AND.EX UP0, UPT, UR11, URZ, UPT, UP0 ;  /* 0x0000003f0b00b28c */ /* 0x000fe4000bf05300 */
[----:B------:R-:W-:Y:S01]  /*0ed0*/  USHF.L.U32 UR34, UR16, 0x7, URZ ;  /* 0x0000000710227899 */ /* 0x000fe2000800063f */
[----:B--2---:R-:W-:Y:S02]  /*0ee0*/  @P1 R2UR UR35, R8 ;  /* 0x00000000082312ca */ /* 0x004fe400000e0000 */
[----:B----4-:R-:W-:-:S02]  /*0ef0*/  @P0 R2UR UR12, R6 ;  /* 0x00000000060c02ca */ /* 0x010fc400000e0000 */
[----:B------:R-:W-:Y:S01]  /*0f00*/  ISETP.NE.U32.AND P0, PT, RZ, UR6, PT ;  /* 0x00000006ff007c0c */ /* 0x000fe2000bf05070 */
[----:B------:R-:W-:Y:S02]  /*0f10*/  @!UP3 ULDC UR6, c[0x0][0x2cc] ;  /* 0x0000b3000006bab9 */ /* 0x000fe40000000800 */
[----:B------:R-:W-:Y:S01]  /*0f20*/  @!UP3 USEL UR10, UR6, URZ, UP0 ;  /* 0x0000003f060ab287 */ /* 0x000fe20008000000 */
[----:B------:R-:W-:Y:S02]  /*0f30*/  ISETP.NE.AND.EX P0, PT, RZ, UR7, PT, P0 ;  /* 0x00000007ff007c0c */ /* 0x000fe4000bf05300 */
[----:B------:R-:W-:-:S05]  /*0f40*/  ULDC UR6, c[0x0][0x2c8] ;  /* 0x0000b20000067ab9 */ /* 0x000fca0000000800 */
[----:B------:R-:W-:Y:S01]  /*0f50*/  @UP3 UIADD3 UR7, UR12, -UR35, URZ ;  /* 0x800000230c073290 */ /* 0x000fe2000fffe03f */
[----:B---3--:R-:W-:Y:S02]  /*0f60*/  @P3 R2UR UR5, R7 ;  /* 0x00000000070532ca */ /* 0x008fe400000e0000 */
[----:B-----5:R-:W-:Y:S02]  /*0f70*/  @P3 R2UR UR11, R0 ;  /* 0x00000000000b32ca */ /* 0x020fe400000e0000 */
[----:B------:R-:W-:Y:S01]  /*0f80*/  @!P2 R2UR UR37, R3 ;  /* 0x000000000325a2ca */ /* 0x000fe200000e0000 */
[----:B------:R-:W-:-:S14]  /*0f90*/  @!P0 BRA `(.L_x_0) ;  /* 0x0000000000188947 */ /* 0x000fdc0003800000 */
[----:B------:R-:W-:-:S13]  /*0fa0*/  PLOP3.LUT P0, PT, PT, PT, UP1, 0x80, 0x0 ;  /* 0x000000000000781c */ /* 0x000fda0003f0f018 */
[----:B------:R-:W2:Y:S04]  /*0fb0*/  @P0 LDG.E R0, desc[UR8][R4.64+0x4] ;  /* 0x0000040804000981 */ /* 0x000ea8000c1e1900 */
[----:B------:R-:W3:Y:S01]  /*0fc0*/  @!P0 LDG.E R4, desc[UR8][R4.64] ;  /* 0x0000000804048981 */ /* 0x000ee2000c1e1900 */
[----:B--2---:R-:W-:-:S13]  /*0fd0*/  @P0 R2UR UR6, R0 ;  /* 0x00000000000602ca */ /* 0x004fda00000e0000 */
[----:B------:R-:W-:-:S07]  /*0fe0*/  @UP1 UIADD3 UR6, UR6, -UR37, URZ ;  /* 0x8000002506061290 */ /* 0x000fce000fffe03f */
[----:B---3--:R-:W-:-:S15]  /*0ff0*/  @!P0 R2UR UR6, R4 ;  /* 0x00000000040682ca */ /* 0x008fde00000e0000 */
.L_x_0:
[----:B------:R-:W-:Y:S02]  /*1000*/  @!UP3 UIADD3 UR7, UR10, UR6, -UR35 ;  /* 0x000000060a07b290 */ /* 0x000fe4000fffe823 */
[----:B------:R-:W-:Y:S02]  /*1010*/  @UP2 UIADD3 UR36, UR11, -UR5, URZ ;  /* 0x800000050b242290 */ /* 0x000fe4000fffe03f */
[----:B------:R-:W-:-:S05]  /*1020*/  UISETP.GT.AND UP0, UPT, UR7, UR34, UPT ;  /* 0x000000220700728c */ /* 0x000fca000bf04270 */
[----:B------:R-:W-:Y:S01]  /*1030*/  @!UP2 ULDC UR36, c[0x0][0x2c4] ;  /* 0x0000b1000024aab9 */ /* 0x000fe20000000800 */
[----:B------:R-:W-:-:S13]  /*1040*/  PLOP3.LUT P0, PT, PT, PT, UP0, 0x80, 0x0 ;  /* 0x000000000000781c */ /* 0x000fda0003f0f008 */
[----:B------:R-:W-:Y:S05]  /*1050*/  @!P0 BRA `(.L_x_1) ;  /* 0x0000007000c08947 */ /* 0x000fea0003800000 */
[----:B------:R-:W1:Y:S01]  /*1060*/  LDC R7, c[0x0][0x278] ;  /* 0x00009e00ff077b82 */ /* 0x000e620000000800 */
[----:B------:R-:W-:Y:S01]  /*1070*/  UISETP.NE.AND UP1, UPT, UR5, -0x1, UPT ;  /* 0xffffffff0500788c */ /* 0x000fe2000bf25270 */
[----:B------:R-:W-:Y:S01]  /*1080*/  IABS R3, UR57 ;  /* 0x0000003900037c13 */ /* 0x000fe20008000000 */
[----:B------:R-:W-:Y:S01]  /*1090*/  ULDC.64 UR10, c[0x0][0x228] ;  /* 0x00008a00000a7ab9 */ /* 0x000fe20000000a00 */
[----:B------:R-:W-:Y:S01]  /*10a0*/  ULDC.64 UR12, c[0x0][0x488] ;  /* 0x00012200000c7ab9 */ /* 0x000fe20000000a00 */
[----:B------:R-:W-:Y:S02]  /*10b0*/  UIMAD.WIDE.U32 UR18, UR48, UR10, URZ ;  /* 0x0000000a301272a5 */ /* 0x000fe4000f8e003f */
[----:B------:R-:W-:Y:S01]  /*10c0*/  UIMAD UR10, UR58, UR10, URZ ;  /* 0x0000000a3a0a72a4 */ /* 0x000fe2000f8e023f */
[----:B------:R-:W2:Y:S01]  /*10d0*/  S2UR UR6, SR_CTAID.X ;  /* 0x00000000000679c3 */ /* 0x000ea20000002500 */
[----:B------:R-:W-:Y:S02]  /*10e0*/  UISETP.NE.AND UP0, UPT, UR37, -0x1, UPT ;  /* 0xffffffff2500788c */ /* 0x000fe4000bf05270 */
[----:B------:R-:W-:-:S02]  /*10f0*/  UIMAD UR29, UR48, UR11, UR10 ;  /* 0x0000000b301d72a4 */ /* 0x000fc4000f8e020a */
[----:B------:R-:W-:Y:S01]  /*1100*/  USHF.L.U32 UR14, UR48, 0x7, URZ ;  /* 0x00000007300e7899 */ /* 0x000fe2000800063f */
[----:B------:R-:W-:Y:S01]  /*1110*/  @!UP1 ULDC.64 UR10, c[0x0][0x418] ;  /* 0x00010600000a9ab9 */ /* 0x000fe20000000a00 */
[----:B------:R-:W-:Y:S02]  /*1120*/  ULDC.64 UR30, c[0x0][0x240] ;  /* 0x00009000001e7ab9 */ /* 0x000fe40000000a00 */
[----:B------:R-:W-:Y:S01]  /*1130*/  USEL UR32, UR14, URZ, UP2 ;  /* 0x0000003f0e207287 */ /* 0x000fe20009000000 */
[----:B------:R-:W-:Y:S01]  /*1140*/  ULDC UR59, c[0x0][0x2d4] ;  /* 0x0000b500003b7ab9 */ /* 0x000fe20000000800 */
[----:B------:R-:W-:Y:S01]  /*1150*/  ULDC UR24, c[0x0][0x2dc] ;  /* 0x0000b70000187ab9 */ /* 0x000fe20000000800 */
[----:B------:R-:W-:Y:S01]  /*1160*/  ULDC UR61, c[0x0][0x270] ;  /* 0x00009c00003d7ab9 */ /* 0x000fe20000000800 */
[----:B------:R-:W-:Y:S01]  /*1170*/  UIMAD.WIDE.U32 UR14, UR5, UR30, URZ ;  /* 0x0000001e050e72a5 */ /* 0x000fe2000f8e003f */
[----:B-1----:R-:W-:Y:S01]  /*1180*/  IABS R6, R7 ;  /* 0x0000000700067213 */ /* 0x002fe20000000000 */
[----:B------:R-:W-:Y:S01]  /*1190*/  @!UP1 UIMAD.WIDE.U32 UR40, UR48, UR10, URZ ;  /* 0x0000000a302892a5 */ /* 0x000fe2000f8e003f */
[----:B------:R-:W-:Y:S01]  /*11a0*/  ISETP.NE.AND P3, PT, R7, RZ, PT ;  /* 0x000000ff0700720c */ /* 0x000fe20003f65270 */
[----:B------:R-:W-:Y:S01]  /*11b0*/  USHF.R.S32.HI UR44, URZ, 0x1f, UR59 ;  /* 0x0000001f3f2c7899 */ /* 0x000fe2000801143b */
[----:B------:R-:W1:Y:S01]  /*11c0*/  I2F.RP R4, R6 ;  /* 0x0000000600047306 */ /* 0x000e620000209400 */
[----:B------:R-:W-:-:S02]  /*11d0*/  UIMAD UR49, UR57, UR24, URZ ;  /* 0x00000018393172a4 */ /* 0x000fc4000f8e023f */
[----:B------:R-:W-:Y:S02]  /*11e0*/  USEL UR56, UR18, UR14, !UP1 ;  /* 0x0000000e12387287 */ /* 0x000fe4000c800000 */
[----:B--2---:R-:W-:Y:S02]  /*11f0*/  UIMAD.WIDE.U32 UR26, UR6, UR12, URZ ;  /* 0x0000000c061a72a5 */ /* 0x004fe4000f8e003f */
[----:B------:R-:W-:Y:S02]  /*1200*/  UIADD3 UR50, UR19, UR29, URZ ;  /* 0x0000001d13327290 */ /* 0x000fe4000fffe03f */
[----:B------:R-:W-:Y:S02]  /*1210*/  UIMAD UR39, UR6, UR13, UR27 ;  /* 0x0000000d062772a4 */ /* 0x000fe4000f8e021b */
[----:B------:R-:W-:Y:S01]  /*1220*/  @!UP1 UIMAD UR6, UR58, UR10, URZ ;  /* 0x0000000a3a0692a4 */ /* 0x000fe2000f8e023f */
[----:B------:R-:W-:Y:S01]  /*1230*/  @UP1 ULDC.64 UR12, c[0x0][0x420] ;  /* 0x00010800000c1ab9 */ /* 0x000fe20000000a00 */
[----:B------:R-:W-:Y:S01]  /*1240*/  UIADD3 UR17, UR36, 0x7f, URZ ;  /* 0x0000007f24117890 */ /* 0x000fe2000fffe03f */
[----:B-1----:R-:W1:Y:S01]  /*1250*/  MUFU.RCP R4, R4 ;  /* 0x0000000400047308 */ /* 0x002e620000001000 */
[----:B------:R-:W-:-:S02]  /*1260*/  @!UP1 UIMAD UR33, UR48, UR11, UR6 ;  /* 0x0000000b302192a4 */ /* 0x000fc4000f8e0206 */
[----:B------:R-:W-:Y:S02]  /*1270*/  @UP0 UIADD3 UR6, UR35, UR37, URZ ;  /* 0x0000002523060290 */ /* 0x000fe4000fffe03f */
[----:B------:R-:W-:Y:S02]  /*1280*/  UIMAD.WIDE UR10, UR24, UR61, URZ ;  /* 0x0000003d180a72a5 */ /* 0x000fe4000f8e023f */
[----:B------:R-:W-:Y:S01]  /*1290*/  @UP1 UIMAD.WIDE.U32 UR42, UR5, UR12, URZ ;  /* 0x0000000c052a12a5 */ /* 0x000fe2000f8e003f */
[----:B------:R-:W-:Y:S01]  /*12a0*/  @UP0 ULDC.64 UR24, c[0x0][0x248] ;  /* 0x0000920000180ab9 */ /* 0x000fe20000000a00 */
[----:B------:R-:W-:Y:S02]  /*12b0*/  USHF.R.S32.HI UR21, URZ, 0x1f, UR17 ;  /* 0x0000001f3f157899 */ /* 0x000fe40008011411 */
[----:B------:R-:W-:Y:S02]  /*12c0*/  @UP0 UIMAD.WIDE.U32 UR18, UR6, UR24, URZ ;  /* 0x00000018061202a5 */ /* 0x000fe4000f8e003f */
[----:B------:R-:W-:-:S02]  /*12d0*/  @UP0 UIMAD UR29, UR6, UR25, URZ ;  /* 0x00000019061d02a4 */ /* 0x000fc4000f8e023f */
[----:B------:R-:W-:Y:S01]  /*12e0*/  UIMAD UR6, UR44, UR48, URZ ;  /* 0x000000302c0672a4 */ /* 0x000fe2000f8e023f */
[----:B-1----:R-:W-:Y:S01]  /*12f0*/  VIADD R4, R4, 0xffffffe ;  /* 0x0ffffffe04047836 */ /* 0x002fe20000000000 */
[----:B------:R-:W-:Y:S02]  /*1300*/  @UP1 UIMAD UR51, UR5, UR13, UR43 ;  /* 0x0000000d053312a4 */ /* 0x000fe4000f8e022b */
[----:B------:R-:W-:Y:S01]  /*1310*/  UIMAD.WIDE.U32 UR12, UR48, UR59, URZ ;  /* 0x0000003b300c72a5 */ /* 0x000fe2000f8e003f */
[----:B------:R-:W1:Y:S01]  /*1320*/  F2I.FTZ.U32.TRUNC.NTZ R5, R4 ;  /* 0x0000000400057305 */ /* 0x000e62000021f000 */
[----:B------:R-:W-:Y:S02]  /*1330*/  UIMAD UR6, UR58, UR59, UR6 ;  /* 0x0000003b3a0672a4 */ /* 0x000fe4000f8e0206 */
[----:B------:R-:W-:Y:S02]  /*1340*/  UIMAD UR28, UR5, UR31, URZ ;  /* 0x0000001f051c72a4 */ /* 0x000fe4000f8e023f */
[----:B------:R-:W-:-:S02]  /*1350*/  ULEA.HI UR21, UR21, UR17, URZ, 0x7 ;  /* 0x0000001115157291 */ /* 0x000fc4000f8f383f */
[----:B------:R-:W-:Y:S02]  /*1360*/  UIMAD UR17, UR11, UR12, URZ ;  /* 0x0000000c0b1172a4 */ /* 0x000fe4000f8e023f */
[----:B------:R-:W-:Y:S02]  /*1370*/  UIADD3 UR6, UR13, UR6, URZ ;  /* 0x000000060d067290 */ /* 0x000fe4000fffe03f */
[----:B------:R-:W-:Y:S02]  /*1380*/  @UP1 UIADD3 UR50, UR15, UR28, URZ ;  /* 0x0000001c0f321290 */ /* 0x000fe4000fffe03f */
[----:B------:R-:W-:Y:S01]  /*1390*/  UIMAD.WIDE.U32 UR14, UR10, UR12, URZ ;  /* 0x0000000c0a0e72a5 */ /* 0x000fe2000f8e003f */
[----:B-1----:R-:W-:Y:S01]  /*13a0*/  IMAD.MOV R0, RZ, RZ, -R5 ;  /* 0x000000ffff007224 */ /* 0x002fe200078e0a05 */
[----:B------:R-:W-:Y:S01]  /*13b0*/  UIMAD UR6, UR10, UR6, UR17 ;  /* 0x000000060a0672a4 */ /* 0x000fe2000f8e0211 */
[----:B------:R-:W-:Y:S01]  /*13c0*/  IMAD.MOV.U32 R4, RZ, RZ, RZ ;  /* 0x000000ffff047224 */ /* 0x000fe200078e00ff */
[----:B------:R-:W-:Y:S01]  /*13d0*/  ULOP3.LUT UR17, UR21, 0xffffff80, URZ, 0xc0, !UPT ;  /* 0xffffff8015117892 */ /* 0x000fe2000f8ec03f */
[----:B------:R-:W-:Y:S01]  /*13e0*/  IMAD R0, R0, R6, RZ ;  /* 0x0000000600007224 */ /* 0x000fe200078e02ff */
[----:B------:R-:W-:-:S02]  /*13f0*/  UIADD3 UR47, UR15, UR6, URZ ;  /* 0x000000060f2f7290 */ /* 0x000fc4000fffe03f */
[----:B------:R-:W-:Y:S01]  /*1400*/  USHF.L.U64.HI UR20, UR48, 0x7, UR58 ;  /* 0x0000000730147899 */ /* 0x000fe2000801023a */
[----:B------:R-:W-:Y:S01]  /*1410*/  IMAD.HI.U32 R0, R5, R0, R4 ;  /* 0x0000000005007227 */ /* 0x000fe200078e0004 */
[----:B------:R-:W-:Y:S02]  /*1420*/  UIMAD.WIDE.U32 UR12, UR10, UR5, URZ ;  /* 0x000000050a0c72a5 */ /* 0x000fe4000f8e003f */
[----:B------:R-:W-:Y:S01]  /*1430*/  UIMAD UR6, UR11, UR5, URZ ;  /* 0x000000050b0672a4 */ /* 0x000fe2000f8e023f */
[----:B------:R-:W-:Y:S02]  /*1440*/  ULDC.U8 UR22, c[0x0][0x3d8] ;  /* 0x0000f60000167ab9 */ /* 0x000fe40000000000 */
[----:B------:R-:W-:Y:S01]  /*1450*/  IMAD.HI.U32 R0, R0, R3, RZ ;  /* 0x0000000300007227 */ /* 0x000fe200078e00ff */
[----:B------:R-:W-:Y:S02]  /*1460*/  UIADD3 UR15, UR17, -0x80, URZ ;  /* 0xffffff80110f7890 */ /* 0x000fe4000fffe03f */
[----:B------:R-:W-:-:S02]  /*1470*/  UISETP.NE.AND UP3, UPT, UR22, URZ, UPT ;  /* 0x0000003f1600728c */ /* 0x000fc4000bf65270 */
[----:B------:R-:W-:Y:S01]  /*1480*/  IADD3 R4, -R0, RZ, RZ ;  /* 0x000000ff00047210 */ /* 0x000fe20007ffe1ff */
[----:B------:R-:W-:Y:S02]  /*1490*/  USEL UR20, UR20, URZ, UP2 ;  /* 0x0000003f14147287 */ /* 0x000fe40009000000 */
[----:B------:R-:W-:Y:S02]  /*14a0*/  @UP1 UIADD3 UR47, UR13, UR6, URZ ;  /* 0x000000060d2f1290 */ /* 0x000fe4000fffe03f */
[C---:B------:R-:W-:Y:S01]  /*14b0*/  IMAD R3, R6.reuse, R4, R3 ;  /* 0x0000000406037224 */ /* 0x040fe200078e0203 */
[----:B------:R-:W-:Y:S02]  /*14c0*/  USHF.R.S32.HI UR17, URZ, 0x1f, UR15 ;  /* 0x0000001f3f117899 */ /* 0x000fe4000801140f */
[----:B------:R-:W-:Y:S02]  /*14d0*/  UIADD3 UR6, UP2, UR15, UR32, URZ ;  /* 0x000000200f067290 */ /* 0x000fe4000ff5e03f */
[----:B------:R-:W-:Y:S01]  /*14e0*/  ISETP.GT.U32.AND P1, PT, R6, R3, PT ;  /* 0x000000030600720c */ /* 0x000fe20003f24070 */
[----:B------:R-:W-:-:S02]  /*14f0*/  USEL UR55, UR14, UR12, !UP1 ;  /* 0x0000000c0e377287 */ /* 0x000fc4000c800000 */
[----:B------:R-:W-:Y:S02]  /*1500*/  UIADD3.X UR14, UR17, UR20, URZ, UP2, !UPT ;  /* 0x00000014110e7290 */ /* 0x000fe400097fe43f */
[----:B------:R-:W-:Y:S01]  /*1510*/  UIMAD UR11, UR11, UR6, URZ ;  /* 0x000000060b0b72a4 */ /* 0x000fe2000f8e023f */
[----:B------:R-:W-:Y:S01]  /*1520*/  ULDC.U8 UR23, c[0x0][0x480] ;  /* 0x0001200000177ab9 */ /* 0x000fe20000000000 */
[----:B------:R-:W-:Y:S01]  /*1530*/  ULDC UR28, c[0x0][0x2c4] ;  /* 0x0000b100001c7ab9 */ /* 0x000fe20000000800 */
[----:B------:R-:W-:Y:S02]  /*1540*/  @UP0 UIADD3 UR27, UR35, UR37, URZ ;  /* 0x00000025231b0290 */ /* 0x000fe4000fffe03f */
[----:B------:R-:W-:-:S03]  /*1550*/  UIMAD UR14, UR10, UR14, UR11 ;  /* 0x0000000e0a0e72a4 */ /* 0x000fc6000f8e020b */
[----:B------:R-:W-:Y:S01]  /*1560*/  @!P1 IMAD.IADD R3, R3, 0x1, -R6 ;  /* 0x0000000103039824 */ /* 0x000fe200078e0a06 */
[----:B------:R-:W-:Y:S01]  /*1570*/  UISETP.NE.AND UP4, UPT, UR23, URZ, UPT ;  /* 0x0000003f1700728c */ /* 0x000fe2000bf85270 */
[----:B------:R-:W-:Y:S01]  /*1580*/  @!P1 VIADD R0, R0, 0x1 ;  /* 0x0000000100009836 */ /* 0x000fe20000000000 */
[----:B------:R-:W-:Y:S01]  /*1590*/  PLOP3.LUT P1, PT, PT, PT, UP0, 0x80, 0x0 ;  /* 0x000000000000781c */ /* 0x000fe20003f2f008 */
[----:B------:R-:W-:Y:S01]  /*15a0*/  @UP3 UIMAD UR11, UR48, UR28, URZ ;  /* 0x0000001c300b32a4 */ /* 0x000fe2000f8e023f */
[----:B------:R-:W-:Y:S01]  /*15b0*/  ISETP.GE.U32.AND P0, PT, R3, R6, PT ;  /* 0x000000060300720c */ /* 0x000fe20003f06070 */
[----:B------:R-:W-:Y:S01]  /*15c0*/  @UP0 ULDC.64 UR22, c[0x0][0x250] ;  /* 0x0000940000160ab9 */ /* 0x000fe20000000a00 */
[----:B------:R-:W-:Y:S01]  /*15d0*/  LOP3.LUT R3, R7, UR57, RZ, 0x3c, !PT ;  /* 0x0000003907037c12 */ /* 0x000fe2000f8e3cff */
[----:B------:R-:W-:Y:S02]  /*15e0*/  @UP0 UIMAD.WIDE.U32 UR12, UR27, UR22, URZ ;  /* 0x000000161b0c02a5 */ /* 0x000fe4000f8e003f */
[----:B------:R-:W-:Y:S01]  /*15f0*/  @!UP1 UIADD3 UR51, UR41, UR33, URZ ;  /* 0x0000002129339290 */ /* 0x000fe2000fffe03f */
[----:B------:R-:W-:Y:S01]  /*1600*/  ISETP.GE.AND P2, PT, R3, RZ, PT ;  /* 0x000000ff0300720c */ /* 0x000fe20003f46270 */
[----:B------:R-:W-:-:S02]  /*1610*/  UIMAD.WIDE.U32 UR32, UR10, UR6, URZ ;  /* 0x000000060a2072a5 */ /* 0x000fc4000f8e003f */
[----:B------:R-:W-:Y:S02]  /*1620*/  @UP3 USEL UR11, UR11, UR5, !UP1 ;  /* 0x000000050b0b3287 */ /* 0x000fe4000c800000 */
[----:B------:R-:W-:Y:S02]  /*1630*/  @!UP3 UIMAD UR10, UR48, UR61, UR57 ;  /* 0x0000003d300ab2a4 */ /* 0x000fe4000f8e0239 */
[----:B------:R-:W-:Y:S01]  /*1640*/  @P0 IADD3 R0, R0, 0x1, RZ ;  /* 0x0000000100000810 */ /* 0x000fe20007ffe0ff */
[----:B------:R-:W-:Y:S01]  /*1650*/  @UP0 UIMAD UR27, UR27, UR23, URZ ;  /* 0x000000171b1b02a4 */ /* 0x000fe2000f8e023f */
[----:B------:R-:W-:Y:S01]  /*1660*/  PLOP3.LUT P0, PT, PT, PT, UP3, 0x80, 0x0 ;  /* 0x000000000000781c */ /* 0x000fe20003f0f038 */
[----:B------:R-:W-:Y:S01]  /*1670*/  @UP3 ULDC UR6, c[0x0][0x2e4] ;  /* 0x0000b90000063ab9 */ /* 0x000fe20000000800 */
[----:B------:R-:W-:Y:S01]  /*1680*/  USEL UR52, UR39, URZ, UP4 ;  /* 0x0000003f27347287 */ /* 0x000fe2000a000000 */
[----:B------:R-:W-:Y:S01]  /*1690*/  IMAD.MOV.U32 R10, RZ, RZ, R0 ;  /* 0x000000ffff0a7224 */ /* 0x000fe200078e0000 */
[----:B------:R-:W-:-:S02]  /*16a0*/  @UP3 UIMAD UR44, UR57, UR6, UR11 ;  /* 0x00000006392c32a4 */ /* 0x000fc4000f8e020b */
[----:B------:R-:W-:Y:S02]  /*16b0*/  @!UP3 UIMAD UR44, UR10, UR28, URZ ;  /* 0x0000001c0a2cb2a4 */ /* 0x000fe4000f8e023f */
[----:B------:R-:W-:Y:S01]  /*16c0*/  USHF.R.S32.HI UR38, URZ, 0x1f, UR34 ;  /* 0x0000001f3f267899 */ /* 0x000fe20008011422 */
[----:B------:R-:W-:Y:S01]  /*16d0*/  @!P2 IADD3 R10, -R10, RZ, RZ ;  /* 0x000000ff0a0aa210 */ /* 0x000fe20007ffe1ff */
[----:B------:R-:W-:Y:S01]  /*16e0*/  USEL UR54, UR26, URZ, UP4 ;  /* 0x0000003f1a367287 */ /* 0x000fe2000a000000 */
[----:B------:R-:W-:Y:S01]  /*16f0*/  @!P3 LOP3.LUT R10, RZ, R7, RZ, 0x33, !PT ;  /* 0x00000007ff0ab212 */ /* 0x000fe200078e33ff */
[----:B------:R-:W-:Y:S02]  /*1700*/  USHF.R.S32.HI UR53, URZ, 0x1f, UR49 ;  /* 0x0000001f3f357899 */ /* 0x000fe40008011431 */
[----:B------:R-:W-:Y:S02]  /*1710*/  USHF.R.S32.HI UR45, URZ, 0x7, UR21 ;  /* 0x000000073f2d7899 */ /* 0x000fe40008011415 */
[----:B------:R-:W-:-:S02]  /*1720*/  @UP0 UIADD3 UR46, UR13, UR27, URZ ;  /* 0x0000001b0d2e0290 */ /* 0x000fc4000fffe03f */
[----:B------:R-:W-:Y:S02]  /*1730*/  UIADD3 UR14, UR33, UR14, URZ ;  /* 0x0000000e210e7290 */ /* 0x000fe4000fffe03f */
[----:B------:R-:W-:Y:S01]  /*1740*/  @UP0 UIADD3 UR29, UR19, UR29, URZ ;  /* 0x0000001d131d0290 */ /* 0x000fe2000fffe03f */
[----:B------:R-:W-:Y:S01]  /*1750*/  @UP0 UMOV UR28, UR18 ;  /* 0x00000012001c0c82 */ /* 0x000fe20008000000 */
[----:B------:R-:W-:Y:S01]  /*1760*/  @UP0 UMOV UR39, UR12 ;  /* 0x0000000c00270c82 */ /* 0x000fe20008000000 */
[----:B------:R-:W-:Y:S09]  /*1770*/  @P1 BRA `(.L_x_2) ;  /* 0x0000000000301947 */ /* 0x000ff20003800000 */
[----:B------:R-:W-:Y:S01]  /*1780*/  USHF.R.S32.HI UR6, URZ, 0x1f, UR35 ;  /* 0x0000001f3f067899 */ /* 0x000fe20008011423 */
[----:B------:R-:W-:Y:S01]  /*1790*/  ULDC.64 UR24, c[0x0][0x248] ;  /* 0x0000920000187ab9 */ /* 0x000fe20000000a00 */
[----:B------:R-:W-:Y:S02]  /*17a0*/  ULDC.64 UR12, c[0x0][0x230] ;  /* 0x00008c00000c7ab9 */ /* 0x000fe40000000a00 */
[----:B------:R-:W-:Y:S02]  /*17b0*/  UIMAD UR6, UR6, UR24, URZ ;  /* 0x00000018060672a4 */ /* 0x000fe4000f8e023f */
[----:B------:R-:W-:Y:S02]  /*17c0*/  UIMAD.WIDE.U32 UR10, UR35, UR24, URZ ;  /* 0x00000018230a72a5 */ /* 0x000fe4000f8e003f */
[----:B------:R-:W-:-:S04]  /*17d0*/  UIMAD UR6, UR35, UR25, UR6 ;  /* 0x00000019230672a4 */ /* 0x000fc8000f8e0206 */
[----:B------:R-:W-:Y:S02]  /*17e0*/  UIADD3 UR11, UR11, UR6, URZ ;  /* 0x000000060b0b7290 */ /* 0x000fe4000fffe03f */
[----:B------:R-:W-:Y:S02]  /*17f0*/  UIMAD UR6, UR58, UR12, URZ ;  /* 0x0000000c3a0672a4 */ /* 0x000fe4000f8e023f */
[----:B------:R-:W-:Y:S02]  /*1800*/  UIMAD.WIDE.U32 UR10, UR48, UR12, UR10 ;  /* 0x0000000c300a72a5 */ /* 0x000fe4000f8e000a */
[----:B------:R-:W-:-:S04]  /*1810*/  UIMAD UR6, UR48, UR13, UR6 ;  /* 0x0000000d300672a4 */ /* 0x000fc8000f8e0206 */
[----:B------:R-:W-:Y:S01]  /*1820*/  UIADD3 UR29, UR11, UR6, URZ ;  /* 0x000000060b1d7290 */ /* 0x000fe2000fffe03f */
[----:B------:R-:W-:-:S11]  /*1830*/  UMOV UR28, UR10 ;  /* 0x0000000a001c7c82 */ /* 0x000fd60008000000 */
.L_x_2:
[----:B------:R-:W-:Y:S05]  /*1840*/  @P1 BRA `(.L_x_3) ;  /* 0x0000000000301947 */ /* 0x000fea0003800000 */
        /* <DEDUP_REMOVED lines=12> */
.L_x_3:
[----:B------:R-:W-:Y:S01]  /*1910*/  @UP1 UMOV UR6, UR42 ;  /* 0x0000002a00061c82 */ /* 0x000fe20008000000 */
[----:B------:R-:W-:Y:S01]  /*1920*/  @!UP1 UMOV UR6, UR40 ;  /* 0x0000002800069c82 */ /* 0x000fe20008000000 */
[----:B------:R-:W-:Y:S01]  /*1930*/  SHF.R.S32.HI R15, RZ, 0x1f, R10 ;  /* 0x0000001fff0f7819 */ /* 0x000fe2000001140a */
[----:B------:R-:W-:Y:S06]  /*1940*/  @!P0 BRA `(.L_x_4) ;  /* 0x00000000001c8947 */ /* 0x000fec0003800000 */
[----:B------:R-:W-:Y:S01]  /*1950*/  @!UP1 UIMAD UR5, UR48, UR59, URZ ;  /* 0x0000003b300592a4 */ /* 0x000fe2000f8e023f */
[----:B------:R-:W-:Y:S01]  /*1960*/  ULDC UR11, c[0x0][0x2c0] ;  /* 0x0000b000000b7ab9 */ /* 0x000fe20000000800 */
[----:B------:R-:W-:Y:S02]  /*1970*/  ULDC UR10, c[0x0][0x2e4] ;  /* 0x0000b900000a7ab9 */ /* 0x000fe40000000800 */
[----:B------:R-:W-:Y:S02]  /*1980*/  ULEA UR5, UR48, UR5, 0x7 ;  /* 0x0000000530057291 */ /* 0x000fe4000f8e383f */
[----:B------:R-:W-:-:S04]  /*1990*/  ULEA UR10, UR11, UR10, 0x7 ;  /* 0x0000000a0b0a7291 */ /* 0x000fc8000f8e383f */
[----:B------:R-:W-:Y:S01]  /*19a0*/  UIMAD UR5, UR10, UR57, UR5 ;  /* 0x000000390a0572a4 */ /* 0x000fe2000f8e0205 */
[----:B------:R-:W-:Y:S11]  /*19b0*/  BRA `(.L_x_5) ;  /* 0x0000000000087947 */ /* 0x000ff60003800000 */
.L_x_4:
[----:B------:R-:W-:-:S04]  /*19c0*/  UIMAD UR5, UR48, UR61, UR57 ;  /* 0x0000003d300572a4 */ /* 0x000fc8000f8e0239 */
[----:B------:R-:W-:-:S12]  /*19d0*/  UIMAD UR5, UR5, UR59, URZ ;  /* 0x0000003b050572a4 */ /* 0x000fd8000f8e023f */
.L_x_5:
[----:B------:R-:W1:Y:S01]  /*19e0*/  S2R R4, SR_TID.X ;  /* 0x0000000000047919 */ /* 0x000e620000002100 */
[----:B------:R-:W2:Y:S01]  /*19f0*/  LDC.64 R12, c[0x0][0x420] ;  /* 0x00010800ff0c7b82 */ /* 0x000ea20000000a00 */
[----:B------:R-:W-:Y:S01]  /*1a00*/  ULDC UR10, c[0x0][0x2dc] ;  /* 0x0000b700000a7ab9 */ /* 0x000fe20000000800 */
[----:B------:R-:W-:Y:S01]  /*1a10*/  UIADD3 UR33, UR15, UR5, URZ ;  /* 0x000000050f217290 */ /* 0x000fe2000fffe03f */
[----:B------:R-:W-:Y:S01]  /*1a20*/  SHF.R.S32.HI R235, RZ, 0x1f, R234 ;  /* 0x0000001fffeb7819 */ /* 0x000fe200000114ea */
[----:B------:R-:W-:Y:S01]  /*1a30*/  UIMAD UR19, UR10, UR61, URZ ;  /* 0x0000003d0a1372a4 */ /* 0x000fe2000f8e023f */
[----:B------:R-:W-:Y:S01]  /*1a40*/  BSSY B1, `(.L_x_1) ;  /* 0x0000691000017945 */ /* 0x000fe20003800000 */
[----:B------:R-:W-:Y:S02]  /*1a50*/  UIADD3 UR5, -UR7, UR36, UR34 ;  /* 0x0000002407057290 */ /* 0x000fe4000fffe122 */
[----:B------:R-:W-:Y:S01]  /*1a60*/  USHF.L.U32 UR18, UR19, 0x7, URZ ;  /* 0x0000000713127899 */ /* 0x000fe2000800063f */
[----:B------:R-:W-:Y:S01]  /*1a70*/  ULDC UR10, c[0x0][0x398] ;  /* 0x0000e600000a7ab9 */ /* 0x000fe20000000800 */
[----:B------:R-:W-:Y:S01]  /*1a80*/  ULDC.64 UR26, c[0x0][0x400] ;  /* 0x00010000001a7ab9 */ /* 0x000fe20000000a00 */
[----:B------:R-:W-:-:S02]  /*1a90*/  UIADD3 UR5, UR5, -UR10, URZ ;  /* 0x8000000a05057290 */ /* 0x000fc4000fffe03f */
[----:B------:R-:W-:Y:S02]  /*1aa0*/  UIADD3 UR10, UP2, UP1, UR32, UR18, UR49 ;  /* 0x00000012200a7290 */ /* 0x000fe4000f95e031 */
[----:B------:R-:W-:Y:S01]  /*1ab0*/  USHF.R.S32.HI UR40, URZ, 0x1f, UR57 ;  /* 0x0000001f3f287899 */ /* 0x000fe20008011439 */
[----:B------:R-:W-:Y:S01]  /*1ac0*/  ULDC.64 UR20, c[0x0][0x258] ;  /* 0x0000960000147ab9 */ /* 0x000fe20000000a00 */
[----:B------:R-:W-:Y:S02]  /*1ad0*/  ULDC.64 UR12, c[0x0][0x428] ;  /* 0x00010a00000c7ab9 */ /* 0x000fe40000000a00 */
[----:B------:R-:W-:Y:S01]  /*1ae0*/  UIMAD UR11, UR40, UR12, URZ ;  /* 0x0000000c280b72a4 */ /* 0x000fe2000f8e023f */
[----:B--2---:R-:W-:-:S04]  /*1af0*/  IMAD R9, R12, UR17, RZ ;  /* 0x000000110c097c24 */ /* 0x004fc8000f8e02ff */
[----:B------:R-:W-:Y:S01]  /*1b00*/  IMAD R9, R13, UR15, R9 ;  /* 0x0000000f0d097c24 */ /* 0x000fe2000f8e0209 */
[----:B-1----:R-:W-:-:S04]  /*1b10*/  SHF.R.S32.HI R3, RZ, 0x1f, R4 ;  /* 0x0000001fff037819 */ /* 0x002fc80000011404 */
[CC--:B------:R-:W-:Y:S02]  /*1b20*/  LEA.HI R0, R3.reuse, R4.reuse, RZ, 0x5 ;  /* 0x0000000403007211 */ /* 0x0c0fe400078f28ff */
[----:B------:R-:W-:Y:S02]  /*1b30*/  LEA.HI R3, R3, R4, RZ, 0x2 ;  /* 0x0000000403037211 */ /* 0x000fe400078f10ff */
[----:B------:R-:W-:Y:S02]  /*1b40*/  LOP3.LUT R5, R0, 0xffffffe0, RZ, 0xc0, !PT ;  /* 0xffffffe000057812 */ /* 0x000fe400078ec0ff */
[----:B------:R-:W-:Y:S02]  /*1b50*/  SHF.R.S32.HI R3, RZ, 0x2, R3 ;  /* 0x00000002ff037819 */ /* 0x000fe40000011403 */
[----:B------:R-:W-:Y:S01]  /*1b60*/  SHF.R.S32.HI R8, RZ, 0x5, R0 ;  /* 0x00000005ff087819 */ /* 0x000fe20000011400 */
[----:B------:R-:W-:Y:S01]  /*1b70*/  IMAD.IADD R5, R4, 0x1, -R5 ;  /* 0x0000000104057824 */ /* 0x000fe200078e0a05 */
[----:B------:R-:W-:-:S02]  /*1b80*/  SHF.R.S32.HI R16, RZ, 0x1f, R3 ;  /* 0x0000001fff107819 */ /* 0x000fc40000011403 */
[----:B------:R-:W-:Y:S01]  /*1b90*/  IADD3 R0, P2, R3, UR15, RZ ;  /* 0x0000000f03007c10 */ /* 0x000fe2000ff5e0ff */
[----:B------:R-:W-:Y:S01]  /*1ba0*/  IMAD R8, R8, UR19, R5 ;  /* 0x0000001308087c24 */ /* 0x000fe2000f8e0205 */
[----:B------:R-:W-:Y:S01]  /*1bb0*/  IADD3 R4, P0, R234, UR6, RZ ;  /* 0x00000006ea047c10 */ /* 0x000fe2000ff1e0ff */
[----:B------:R-:W-:Y:S01]  /*1bc0*/  USHF.R.S32.HI UR6, URZ, 0x1f, UR18 ;  /* 0x0000001f3f067899 */ /* 0x000fe20008011412 */
[----:B------:R-:W-:Y:S01]  /*1bd0*/  IADD3.X R6, R16, UR17, RZ, P2, !PT ;  /* 0x0000001110067c10 */ /* 0x000fe200097fe4ff */
[----:B------:R-:W-:Y:S01]  /*1be0*/  USHF.R.S32.HI UR17, URZ, 0x1f, UR5 ;  /* 0x0000001f3f117899 */ /* 0x000fe20008011405 */
[----:B------:R-:W-:Y:S01]  /*1bf0*/  IADD3.X R5, R235, UR51, RZ, P0, !PT ;  /* 0x00000033eb057c10 */ /* 0x000fe200087fe4ff */
[----:B------:R-:W-:Y:S02]  /*1c00*/  UIADD3.X UR6, UR14, UR6, UR53, UP2, UP1 ;  /* 0x000000060e067290 */ /* 0x000fe400097e2435 */
[----:B------:R-:W-:Y:S01]  /*1c10*/  UIADD3 UR10, UP2, UP1, UR54, UR10, UR55 ;  /* 0x0000000a360a7290 */ /* 0x000fe2000f95e037 */
[----:B------:R-:W-:Y:S01]  /*1c20*/  IMAD R6, R6, UR30, RZ ;  /* 0x0000001e06067c24 */ /* 0x000fe2000f8e02ff */
[----:B------:R-:W-:Y:S01]  /*1c30*/  ULEA.HI UR17, UR17, UR5, URZ, 0x7 ;  /* 0x0000000511117291 */ /* 0x000fe2000f8f383f */
[----:B------:R-:W-:Y:S01]  /*1c40*/  IMAD.WIDE.U32 R4, R12, UR15, R4 ;  /* 0x0000000f0c047c25 */ /* 0x000fe2000f8e0004 */
[----:B------:R-:W-:-:S02]  /*1c50*/  UIADD3.X UR6, UR52, UR6, UR47, UP2, UP1 ;  /* 0x0000000634067290 */ /* 0x000fc400097e242f */
[----:B------:R-:W-:Y:S01]  /*1c60*/  USHF.R.S32.HI UR17, URZ, 0x7, UR17 ;  /* 0x000000073f117899 */ /* 0x000fe20008011411 */
[C---:B------:R-:W-:Y:S02]  /*1c70*/  IMAD R11, R0.reuse, UR31, R6 ;  /* 0x0000001f000b7c24 */ /* 0x040fe4000f8e0206 */
[----:B------:R-:W-:Y:S01]  /*1c80*/  IMAD.WIDE.U32 R6, R0, UR30, R234 ;  /* 0x0000001e00067c25 */ /* 0x000fe2000f8e00ea */
[C---:B------:R-:W-:Y:S01]  /*1c90*/  IADD3 R0, P0, R8.reuse, UR10, RZ ;  /* 0x0000000a08007c10 */ /* 0x040fe2000ff1e0ff */
[----:B------:R-:W-:Y:S02]  /*1ca0*/  UIMAD UR10, UR40, UR20, URZ ;  /* 0x00000014280a72a4 */ /* 0x000fe4000f8e023f */
[----:B------:R-:W-:Y:S01]  /*1cb0*/  UISETP.LT.AND UP1, UPT, URZ, UR17, UPT ;  /* 0x000000113f00728c */ /* 0x000fe2000bf21270 */
[----:B------:R-:W-:Y:S01]  /*1cc0*/  LEA.HI.X.SX32 R8, R8, UR6, 0x1, P0 ;  /* 0x0000000608087c11 */ /* 0x000fe200080f0eff */
[----:B------:R-:W-:Y:S01]  /*1cd0*/  UIMAD UR14, UR57, UR21, UR10 ;  /* 0x00000015390e72a4 */ /* 0x000fe2000f8e020a */
[----:B------:R-:W-:Y:S01]  /*1ce0*/  IADD3 R6, P2, R6, UR56, RZ ;  /* 0x0000003806067c10 */ /* 0x000fe2000ff5e0ff */
[----:B------:R-:W-:Y:S01]  /*1cf0*/  USEL UR17, URZ, UR17, !UP1 ;  /* 0x000000113f117287 */ /* 0x000fe2000c800000 */
[C---:B------:R-:W-:Y:S01]  /*1d00*/  LEA R224, P0, R0.reuse, UR26, 0x2 ;  /* 0x0000001a00e07c11 */ /* 0x040fe2000f8010ff */
[----:B------:R-:W-:Y:S01]  /*1d10*/  IMAD.IADD R5, R5, 0x1, R9 ;  /* 0x0000000105057824 */ /* 0x000fe200078e0209 */
[----:B------:R-:W-:Y:S01]  /*1d20*/  IADD3.X R7, R7, UR50, R11, P2, !PT ;  /* 0x0000003207077c10 */ /* 0x000fe200097fe40b */
[----:B------:R-:W-:Y:S01]  /*1d30*/  UIMAD UR6, UR57, UR13, UR11 ;  /* 0x0000000d390672a4 */ /* 0x000fe2000f8e020b */
[----:B------:R-:W-:Y:S01]  /*1d40*/  LEA.HI.X R223, R0, UR27, R8, 0x2, P0 ;  /* 0x0000001b00df7c11 */ /* 0x000fe200080f1408 */
[----:B------:R-:W-:Y:S01]  /*1d50*/  IMAD.U32 R8, RZ, RZ, UR20 ;  /* 0x00000014ff087e24 */ /* 0x000fe2000f8e00ff */
[----:B------:R-:W-:Y:S01]  /*1d60*/  UISETP.GT.AND UP1, UPT, UR45, UR17, UPT ;  /* 0x000000112d00728c */ /* 0x000fe2000bf24270 */
[----:B------:R-:W-:Y:S01]  /*1d70*/  IMAD.U32 R0, RZ, RZ, UR12 ;  /* 0x0000000cff007e24 */ /* 0x000fe2000f8e00ff */
[----:B------:R-:W-:Y:S01]  /*1d80*/  ULDC.64 UR12, c[0x0][0x210] ;  /* 0x00008400000c7ab9 */ /* 0x000fe20000000a00 */
[----:B------:R-:W-:Y:S01]  /*1d90*/  IMAD.WIDE.U32 R6, R8, UR57, R6 ;  /* 0x0000003908067c25 */ /* 0x000fe2000f8e0006 */
[----:B------:R-:W-:Y:S01]  /*1da0*/  UIADD3 UR10, UR15, UR44, URZ ;  /* 0x0000002c0f0a7290 */ /* 0x000fe2000fffe03f */
[----:B------:R-:W-:-:S02]  /*1db0*/  ULDC.64 UR40, c[0x0][0x2b0] ;  /* 0x0000ac0000287ab9 */ /* 0x000fc40000000a00 */
[----:B------:R-:W-:Y:S01]  /*1dc0*/  VIADD R7, R7, UR14 ;  /* 0x0000000e07077c36 */ /* 0x000fe20008000000 */
[----:B------:R-:W-:Y:S01]  /*1dd0*/  LEA R218, P0, R6, UR12, 0x1 ;  /* 0x0000000c06da7c11 */ /* 0x000fe2000f8008ff */
[----:B------:R-:W-:Y:S01]  /*1de0*/  IMAD.WIDE.U32 R4, R0, UR57, R4 ;  /* 0x0000003900047c25 */ /* 0x000fe2000f8e0004 */
[----:B------:R-:W-:Y:S01]  /*1df0*/  ULDC.64 UR26, c[0x0][0x478] ;  /* 0x00011e00001a7ab9 */ /* 0x000fe20000000a00 */
[----:B------:R-:W-:Y:S01]  /*1e00*/  UIMAD.WIDE UR10, UR10, 0x4, UR40 ;  /* 0x000000040a0a78a5 */ /* 0x000fe2000f8e0228 */
[----:B------:R-:W-:Y:S01]  /*1e10*/  LEA.HI.X R219, R6, UR13, R7, 0x1, P0 ;  /* 0x0000000d06db7c11 */ /* 0x000fe200080f0c07 */
[----:B------:R-:W-:Y:S01]  /*1e20*/  VIADD R5, R5, UR6 ;  /* 0x0000000605057c36 */ /* 0x000fe20008000000 */
[----:B------:R-:W-:Y:S01]  /*1e30*/  PLOP3.LUT P0, PT, PT, PT, UP1, 0x80, 0x0 ;  /* 0x000000000000781c */ /* 0x000fe20003f0f018 */
[-C--:B------:R-:W-:Y:S01]  /*1e40*/  IMAD R0, R16, R12.reuse, RZ ;  /* 0x0000000c10007224 */ /* 0x080fe200078e02ff */
[----:B------:R-:W-:Y:S01]  /*1e50*/  UIMAD.WIDE UR14, UR33, 0x4, UR26 ;  /* 0x00000004210e78a5 */ /* 0x000fe2000f8e021a */
[----:B------:R-:W-:Y:S01]  /*1e60*/  IMAD.WIDE.U32 R4, R3, R12, R4 ;  /* 0x0000000c03047225 */ /* 0x000fe200078e0004 */
[----:B------:R-:W-:Y:S01]  /*1e70*/  ULDC.64 UR20, c[0x0][0x3e0] ;  /* 0x0000f80000147ab9 */ /* 0x000fe20000000a00 */
[----:B------:R-:W-:-:S02]  /*1e80*/  UIADD3 UR6, UR45, -0x1, URZ ;  /* 0xffffffff2d067890 */ /* 0x000fc4000fffe03f */
[----:B------:R-:W-:Y:S01]  /*1e90*/  IMAD R0, R3, R13, R0 ;  /* 0x0000000d03007224 */ /* 0x000fe200078e0200 */
[----:B------:R-:W-:Y:S01]  /*1ea0*/  LEA R216, P2, R4, UR20, 0x1 ;  /* 0x0000001404d87c11 */ /* 0x000fe2000f8408ff */
[----:B------:R-:W-:Y:S01]  /*1eb0*/  UMOV UR12, UR10 ;  /* 0x0000000a000c7c82 */ /* 0x000fe20008000000 */
[----:B------:R-:W-:Y:S01]  /*1ec0*/  UMOV UR13, UR15 ;  /* 0x0000000f000d7c82 */ /* 0x000fe20008000000 */
[----:B------:R-:W-:-:S05]  /*1ed0*/  IMAD.IADD R0, R5, 0x1, R0 ;  /* 0x0000000105007824 */ /* 0x000fca00078e0200 */
[----:B------:R-:W-:Y:S01]  /*1ee0*/  LEA.HI.X R217, R4, UR21, R0, 0x1, P2 ;  /* 0x0000001504d97c11 */ /* 0x000fe200090f0c00 */
[----:B------:R-:W-:Y:S06]  /*1ef0*/  @P0 BRA `(.L_x_6) ;  /* 0x0000000400fc0947 */ /* 0x000fec0003800000 */
[----:B------:R-:W-:Y:S01]  /*1f00*/  @UP0 UIADD3 UR5, UR35, UR37, URZ ;  /* 0x0000002523050290 */ /* 0x000fe2000fffe03f */
[----:B------:R-:W-:-:S03]  /*1f10*/  @UP0 ULDC.64 UR10, c[0x0][0x450] ;  /* 0x00011400000a0ab9 */ /* 0x000fc60000000a00 */
[----:B------:R-:W-:Y:S02]  /*1f20*/  @UP0 UIMAD.WIDE.U32 UR12, UR5, UR10, URZ ;  /* 0x0000000a050c02a5 */ /* 0x000fe4000f8e003f */
[----:B------:R-:W-:-:S04]  /*1f30*/  @UP0 UIMAD UR5, UR5, UR11, URZ ;  /* 0x0000000b050502a4 */ /* 0x000fc8000f8e023f */
[----:B------:R-:W-:Y:S01]  /*1f40*/  @UP0 UIADD3 UR20, UR13, UR5, URZ ;  /* 0x000000050d140290 */ /* 0x000fe2000fffe03f */
[----:B------:R-:W-:Y:S01]  /*1f50*/  @UP0 UMOV UR6, UR12 ;  /* 0x0000000c00060c82 */ /* 0x000fe20008000000 */
[----:B------:R-:W-:Y:S10]  /*1f60*/  @P1 BRA `(.L_x_7) ;  /* 0x0000000000301947 */ /* 0x000ff40003800000 */
        /* <DEDUP_REMOVED lines=12> */
.L_x_7:
        /* <DEDUP_REMOVED lines=19> */
.L_x_8:
[----:B------:R-:W-:Y:S01]  /*2160*/  UIMAD UR5, UR38, UR10, URZ ;  /* 0x0000000a260572a4 */ /* 0x000fe2000f8e023f */
[----:B------:R-:W-:Y:S01]  /*2170*/  IMAD.U32 R4, RZ, RZ, UR10 ;  /* 0x0000000aff047e24 */ /* 0x000fe2000f8e00ff */
[----:B------:R-:W-:Y:S01]  /*2180*/  UIMAD UR7, UR16, -0x80, UR7 ;  /* 0xffffff80100778a4 */ /* 0x000fe2000f8e0207 */
[----:B------:R-:W-:Y:S01]  /*2190*/  VIADD R6, R3, 0x40 ;  /* 0x0000004003067836 */ /* 0x000fe20000000000 */
[----:B------:R-:W-:Y:S01]  /*21a0*/  UIMAD UR5, UR34, UR11, UR5 ;  /* 0x0000000b220572a4 */ /* 0x000fe2000f8e0205 */
[----:B------:R-:W-:Y:S01]  /*21b0*/  IMAD.WIDE.U32 R4, R4, UR34, R234 ;  /* 0x0000002204047c25 */ /* 0x000fe2000f8e00ea */
[----:B------:R-:W-:Y:S01]  /*21c0*/  USHF.R.S32.HI UR19, URZ, 0x1f, UR57 ;  /* 0x0000001f3f137899 */ /* 0x000fe20008011439 */
[----:B------:R-:W-:Y:S01]  /*21d0*/  BSSY B0, `(.L_x_9) ;  /* 0x0000019000007945 */ /* 0x000fe20003800000 */
[----:B------:R-:W-:Y:S02]  /*21e0*/  ULDC.64 UR14, c[0x0][0x468] ;  /* 0x00011a00000e7ab9 */ /* 0x000fe40000000a00 */
[----:B------:R-:W-:Y:S01]  /*21f0*/  MOV R0, UR5 ;  /* 0x0000000500007c02 */ /* 0x000fe20008000f00 */
[----:B------:R-:W-:Y:S01]  /*2200*/  ULDC UR5, c[0x0][0x2d0] ;  /* 0x0000b40000057ab9 */ /* 0x000fe20000000800 */
[----:B------:R-:W-:-:S02]  /*2210*/  IADD3 R4, P0, R4, UR6, RZ ;  /* 0x0000000604047c10 */ /* 0x000fc4000ff1e0ff */
[----:B------:R-:W-:Y:S01]  /*2220*/  ISETP.GE.AND P1, PT, R234, UR5, PT ;  /* 0x00000005ea007c0c */ /* 0x000fe2000bf26270 */
[----:B------:R-:W-:Y:S01]  /*2230*/  UIMAD UR5, UR19, UR14, URZ ;  /* 0x0000000e130572a4 */ /* 0x000fe2000f8e023f */
[----:B------:R-:W-:Y:S01]  /*2240*/  IADD3.X R5, R5, UR20, R0, P0, !PT ;  /* 0x0000001405057c10 */ /* 0x000fe200087fe400 */
[----:B------:R-:W-:Y:S01]  /*2250*/  IMAD.U32 R0, RZ, RZ, UR14 ;  /* 0x0000000eff007e24 */ /* 0x000fe2000f8e00ff */
[----:B------:R-:W-:Y:S01]  /*2260*/  ISETP.GE.OR P0, PT, R6, UR7, P1 ;  /* 0x0000000706007c0c */ /* 0x000fe20008f06670 */
[----:B------:R-:W-:Y:S01]  /*2270*/  UIMAD UR15, UR57, UR15, UR5 ;  /* 0x0000000f390f72a4 */ /* 0x000fe2000f8e0205 */
[----:B------:R-:W-:Y:S01]  /*2280*/  ISETP.GE.OR P1, PT, R3, UR7, P1 ;  /* 0x0000000703007c0c */ /* 0x000fe20008f26670 */
[----:B------:R-:W-:-:S05]  /*2290*/  IMAD.WIDE.U32 R4, R0, UR57, R4 ;  /* 0x0000003900047c25 */ /* 0x000fca000f8e0004 */
[----:B------:R-:W-:-:S07]  /*22a0*/  IADD3 R10, R5, UR15, RZ ;  /* 0x0000000f050a7c10 */ /* 0x000fce000fffe0ff */
[----:B------:R-:W-:Y:S05]  /*22b0*/  @P1 BRA `(.L_x_10) ;  /* 0x0000000000281947 */ /* 0x000fea0003800000 */
[----:B------:R-:W-:Y:S01]  /*22c0*/  MOV R6, R4 ;  /* 0x0000000400067202 */ /* 0x000fe20000000f00 */
[----:B------:R-:W-:Y:S01]  /*22d0*/  IMAD R0, R16, UR10, RZ ;  /* 0x0000000a10007c24 */ /* 0x000fe2000f8e02ff */
[----:B------:R-:W-:Y:S01]  /*22e0*/  MOV R7, R10 ;  /* 0x0000000a00077202 */ /* 0x000fe20000000f00 */
[----:B------:R-:W-:Y:S02]  /*22f0*/  ULDC.64 UR14, c[0x0][0x3f0] ;  /* 0x0000fc00000e7ab9 */ /* 0x000fe40000000a00 */
[C---:B------:R-:W-:Y:S02]  /*2300*/  IMAD R0, R3.reuse, UR11, R0 ;  /* 0x0000000b03007c24 */ /* 0x040fe4000f8e0200 */
[----:B------:R-:W-:-:S05]  /*2310*/  IMAD.WIDE.U32 R6, R3, UR10, R6 ;  /* 0x0000000a03067c25 */ /* 0x000fca000f8e0006 */
[----:B------:R-:W-:Y:S02]  /*2320*/  IADD3 R0, R7, R0, RZ ;  /* 0x0000000007007210 */ /* 0x000fe40007ffe0ff */
[----:B------:R-:W-:-:S04]  /*2330*/  LEA R8, P2, R6, UR14, 0x1 ;  /* 0x0000000e06087c11 */ /* 0x000fc8000f8408ff */
[----:B------:R-:W-:-:S05]  /*2340*/  LEA.HI.X R9, R6, UR15, R0, 0x1, P2 ;  /* 0x0000000f06097c11 */ /* 0x000fca00090f0c00 */
[----:B------:R1:W-:Y:S04]  /*2350*/  STG.E.128 desc[UR8][R8.64], RZ ;  /* 0x000000ff08007986 */ /* 0x0003e8000c101d08 */
.L_x_10:
[----:B------:R-:W-:Y:S05]  /*2360*/  BSYNC B0 ;  /* 0x0000000000007941 */ /* 0x000fea0003800000 */
.L_x_9:
[----:B------:R-:W-:Y:S04]  /*2370*/  BSSY B0, `(.L_x_11) ;  /* 0x000000e000007945 */ /* 0x000fe80003800000 */
[----:B------:R-:W-:Y:S05]  /*2380*/  @P0 BRA `(.L_x_12) ;  /* 0x0000000000300947 */ /* 0x000fea0003800000 */
[----:B------:R-:W-:Y:S01]  /*2390*/  IADD3 R0, P2, R3, 0x40, RZ ;  /* 0x0000004003007810 */ /* 0x000fe20007f5e0ff */
[----:B------:R-:W-:Y:S01]  /*23a0*/  IMAD.MOV.U32 R6, RZ, RZ, R4 ;  /* 0x000000ffff067224 */ /* 0x000fe200078e0004 */
[----:B------:R-:W-:Y:S01]  /*23b0*/  MOV R7, R10 ;  /* 0x0000000a00077202 */ /* 0x000fe20000000f00 */
[----:B------:R-:W-:Y:S02]  /*23c0*/  ULDC.64 UR6, c[0x0][0x3f0] ;  /* 0x0000fc0000067ab9 */ /* 0x000fe40000000a00 */
[----:B------:R-:W-:Y:S02]  /*23d0*/  IMAD.X R5, RZ, RZ, R16, P2 ;  /* 0x000000ffff057224 */ /* 0x000fe400010e0610 */
[----:B------:R-:W-:-:S04]  /*23e0*/  IMAD.WIDE.U32 R6, R0, UR10, R6 ;  /* 0x0000000a00067c25 */ /* 0x000fc8000f8e0006 */
[----:B------:R-:W-:Y:S01]  /*23f0*/  IMAD R5, R5, UR10, RZ ;  /* 0x0000000a05057c24 */ /* 0x000fe2000f8e02ff */
[----:B------:R-:W-:-:S03]  /*2400*/  LEA R4, P2, R6, UR6, 0x1 ;  /* 0x0000000606047c11 */ /* 0x000fc6000f8408ff */
[----:B------:R-:W-:-:S05]  /*2410*/  IMAD R0, R0, UR11, R5 ;  /* 0x0000000b00007c24 */ /* 0x000fca000f8e0205 */
[----:B------:R-:W-:-:S04]  /*2420*/  IADD3 R0, R7, R0, RZ ;  /* 0x0000000007007210 */ /* 0x000fc80007ffe0ff */
[----:B------:R-:W-:-:S05]  /*2430*/  LEA.HI.X R5, R6, UR7, R0, 0x1, P2 ;  /* 0x0000000706057c11 */ /* 0x000fca00090f0c00 */
[----:B------:R2:W-:Y:S02]  /*2440*/  STG.E.128 desc[UR8][R4.64], RZ ;  /* 0x000000ff04007986 */ /* 0x0005e4000c101d08 */
.L_x_12:
[----:B------:R-:W-:Y:S05]  /*2450*/  BSYNC B0 ;  /* 0x0000000000007941 */ /* 0x000fea0003800000 */
.L_x_11:
[----:B------:R-:W-:Y:S01]  /*2460*/  UIMAD UR5, UR38, UR12, URZ ;  /* 0x0000000c260572a4 */ /* 0x000fe2000f8e023f */
[----:B--2---:R-:W-:Y:S01]  /*2470*/  IMAD.U32 R4, RZ, RZ, UR12 ;  /* 0x0000000cff047e24 */ /* 0x004fe2000f8e00ff */
[----:B------:R-:W-:Y:S01]  /*2480*/  USHF.R.S32.HI UR10, URZ, 0x1f, UR57 ;  /* 0x0000001f3f0a7899 */ /* 0x000fe20008011439 */
[----:B------:R-:W-:Y:S01]  /*2490*/  BSSY B0, `(.L_x_13) ;  /* 0x0000017000007945 */ /* 0x000fe20003800000 */
[----:B------:R-:W-:Y:S01]  /*24a0*/  UIMAD UR5, UR34, UR13, UR5 ;  /* 0x0000000d220572a4 */ /* 0x000fe2000f8e0205 */
[----:B------:R-:W-:Y:S01]  /*24b0*/  IMAD.WIDE.U32 R4, R4, UR34, R234 ;  /* 0x0000002204047c25 */ /* 0x000fe2000f8e00ea */
[----:B------:R-:W-:-:S04]  /*24c0*/  ULDC.64 UR6, c[0x0][0x470] ;  /* 0x00011c0000067ab9 */ /* 0x000fc80000000a00 */
[----:B------:R-:W-:Y:S01]  /*24d0*/  IMAD.U32 R0, RZ, RZ, UR5 ;  /* 0x00000005ff007e24 */ /* 0x000fe2000f8e00ff */
[----:B------:R-:W-:Y:S01]  /*24e0*/  IADD3 R4, P2, R4, UR17, RZ ;  /* 0x0000001104047c10 */ /* 0x000fe2000ff5e0ff */
[----:B------:R-:W-:-:S03]  /*24f0*/  UIMAD UR5, UR10, UR6, URZ ;  /* 0x000000060a0572a4 */ /* 0x000fc6000f8e023f */
[----:B------:R-:W-:Y:S01]  /*2500*/  IADD3.X R5, R5, UR18, R0, P2, !PT ;  /* 0x0000001205057c10 */ /* 0x000fe200097fe400 */
[----:B------:R-:W-:Y:S01]  /*2510*/  UIMAD UR7, UR57, UR7, UR5 ;  /* 0x00000007390772a4 */ /* 0x000fe2000f8e0205 */
[----:B------:R-:W-:-:S05]  /*2520*/  MOV R0, UR6 ;  /* 0x0000000600007c02 */ /* 0x000fca0008000f00 */
[----:B------:R-:W-:-:S05]  /*2530*/  IMAD.WIDE.U32 R4, R0, UR57, R4 ;  /* 0x0000003900047c25 */ /* 0x000fca000f8e0004 */
[----:B------:R-:W-:Y:S01]  /*2540*/  IADD3 R0, R5, UR7, RZ ;  /* 0x0000000705007c10 */ /* 0x000fe2000fffe0ff */
[----:B------:R-:W-:Y:S06]  /*2550*/  @P1 BRA `(.L_x_14) ;  /* 0x0000000000281947 */ /* 0x000fec0003800000 */
[----:B------:R-:W-:Y:S01]  /*2560*/  MOV R6, R4 ;  /* 0x0000000400067202 */ /* 0x000fe20000000f00 */
[----:B-1----:R-:W-:Y:S01]  /*2570*/  IMAD R8, R16, UR12, RZ ;  /* 0x0000000c10087c24 */ /* 0x002fe2000f8e02ff */
        /* <DEDUP_REMOVED lines=8> */
.L_x_14:
[----:B------:R-:W-:Y:S05]  /*2600*/  BSYNC B0 ;  /* 0x0000000000007941 */ /* 0x000fea0003800000 */
.L_x_13:
        /* <DEDUP_REMOVED lines=12> */
[----:B------:R3:W-:Y:S01]  /*26d0*/  STG.E.128 desc[UR8][R4.64], RZ ;  /* 0x000000ff04007986 */ /* 0x0007e2000c101d08 */
[----:B------:R-:W-:Y:S05]  /*26e0*/  BRA `(.L_x_15) ;  /* 0x0000005c00187947 */ /* 0x000fea0003800000 */
.L_x_6:
[----:B------:R-:W-:Y:S01]  /*26f0*/  UIMAD UR5, UR38, UR22, URZ ;  /* 0x00000016260572a4 */ /* 0x000fe2000f8e023f */
[----:B------:R-:W-:Y:S01]  /*2700*/  IMAD.U32 R4, RZ, RZ, UR22 ;  /* 0x00000016ff047e24 */ /* 0x000fe2000f8e00ff */
[----:B------:R-:W-:Y:S01]  /*2710*/  UIMAD UR10, UR16, -0x80, UR7 ;  /* 0xffffff80100a78a4 */ /* 0x000fe2000f8e0207 */
[C---:B------:R-:W-:Y:S01]  /*2720*/  VIADD R6, R3.reuse, 0x40 ;  /* 0x0000004003067836 */ /* 0x040fe20000000000 */
[----:B------:R-:W-:Y:S01]  /*2730*/  UIMAD UR5, UR34, UR23, UR5 ;  /* 0x00000017220572a4 */ /* 0x000fe2000f8e0205 */
[----:B------:R-:W-:Y:S01]  /*2740*/  IMAD.WIDE.U32 R4, R4, UR34, R234 ;  /* 0x0000002204047c25 */ /* 0x000fe2000f8e00ea */
[----:B------:R-:W-:Y:S01]  /*2750*/  ULDC.64 UR20, c[0x0][0x268] ;  /* 0x00009a0000147ab9 */ /* 0x000fe20000000a00 */
[----:B------:R-:W-:Y:S01]  /*2760*/  ULEA.HI UR15, UR6, UR6, URZ, 0x1 ;  /* 0x00000006060f7291 */ /* 0x000fe2000f8f083f */
[----:B------:R-:W-:Y:S01]  /*2770*/  ISETP.GE.AND P1, PT, R3, UR10, PT ;  /* 0x0000000a03007c0c */ /* 0x000fe2000bf26270 */
[----:B------:R-:W-:Y:S01]  /*2780*/  BSSY B0, `(.L_x_16) ;  /* 0x000002c000007945 */ /* 0x000fe20003800000 */
[----:B------:R-:W-:Y:S01]  /*2790*/  IMAD.U32 R0, RZ, RZ, UR5 ;  /* 0x00000005ff007e24 */ /* 0x000fe2000f8e00ff */
[----:B------:R-:W-:Y:S01]  /*27a0*/  IADD3 R4, P0, R4, UR39, RZ ;  /* 0x0000002704047c10 */ /* 0x000fe2000ff1e0ff */
[----:B------:R-:W-:Y:S01]  /*27b0*/  ULOP3.LUT UR15, UR15, 0xfffffffe, URZ, 0xc0, !UPT ;  /* 0xfffffffe0f0f7892 */ /* 0x000fe2000f8ec03f */
[----:B------:R-:W-:Y:S01]  /*27c0*/  ISETP.GE.AND P2, PT, R6, UR10, PT ;  /* 0x0000000a06007c0c */ /* 0x000fe2000bf46270 */
[----:B------:R-:W-:Y:S01]  /*27d0*/  UIMAD UR5, UR6, -0x80, UR36 ;  /* 0xffffff80060578a4 */ /* 0x000fe2000f8e0224 */
[----:B------:R-:W-:Y:S01]  /*27e0*/  IADD3.X R5, R5, UR46, R0, P0, !PT ;  /* 0x0000002e05057c10 */ /* 0x000fe200087fe400 */
[----:B------:R-:W-:Y:S01]  /*27f0*/  IMAD R0, R15, UR20, RZ ;  /* 0x000000140f007c24 */ /* 0x000fe2000f8e02ff */
[----:B------:R-:W-:Y:S01]  /*2800*/  PLOP3.LUT P0, PT, PT, PT, UP4, 0x80, 0x0 ;  /* 0x000000000000781c */ /* 0x000fe20003f0f048 */
[----:B------:R-:W-:-:S02]  /*2810*/  UIADD3 UR15, UR6, -UR15, URZ ;  /* 0x8000000f060f7290 */ /* 0x000fc4000fffe03f */
[----:B------:R-:W-:Y:S01]  /*2820*/  IMAD R11, R10, UR21, R0 ;  /* 0x000000150a0b7c24 */ /* 0x000fe2000f8e0200 */
[----:B------:R-:W-:Y:S01]  /*2830*/  LEA R0, R249, UR4, 0x1 ;  /* 0x00000004f9007c11 */ /* 0x000fe2000f8e08ff */
[----:B------:R-:W-:-:S08]  /*2840*/  UISETP.NE.AND UP0, UPT, UR15, 0x1, UPT ;  /* 0x000000010f00788c */ /* 0x000fd0000bf05270 */
[----:B------:R-:W-:Y:S01]  /*2850*/  @P0 BAR.SYNC.DEFER_BLOCKING 0x0 ;  /* 0x0000000000000b1d */ /* 0x000fe20000010000 */
[----:B------:R-:W-:Y:S01]  /*2860*/  ISETP.GE.AND P4, PT, R6, UR5, PT ;  /* 0x0000000506007c0c */ /* 0x000fe2000bf86270 */
[----:B------:R-:W-:Y:S01]  /*2870*/  VIADD R6, R249, 0x1000 ;  /* 0x00001000f9067836 */ /* 0x000fe20000000000 */
[----:B------:R-:W-:Y:S01]  /*2880*/  PLOP3.LUT P0, PT, PT, PT, UP0, 0x80, 0x0 ;  /* 0x000000000000781c */ /* 0x000fe20003f0f008 */
[----:B------:R-:W-:Y:S01]  /*2890*/  IMAD.WIDE.U32 R4, R10, UR20, R4 ;  /* 0x000000140a047c25 */ /* 0x000fe2000f8e0004 */
[----:B------:R-:W-:Y:S02]  /*28a0*/  ISETP.GE.AND P5, PT, R3, UR5, PT ;  /* 0x0000000503007c0c */ /* 0x000fe4000bfa6270 */
[----:B------:R-:W-:Y:S01]  /*28b0*/  SEL R166, R6, R249, !P0 ;  /* 0x000000f906a67207 */ /* 0x000fe20004000000 */
[----:B------:R-:W-:Y:S01]  /*28c0*/  IMAD.IADD R11, R5, 0x1, R11 ;  /* 0x00000001050b7824 */ /* 0x000fe200078e020b */
[----:B------:R1:W-:Y:S04]  /*28d0*/  @P1 STS [R0+0x8000], RZ ;  /* 0x008000ff00001388 */ /* 0x0003e80000000800 */
[----:B------:R1:W-:Y:S04]  /*28e0*/  @P1 STS [R0+0x8004], RZ ;  /* 0x008004ff00001388 */ /* 0x0003e80000000800 */
[----:B------:R1:W-:Y:S01]  /*28f0*/  @P1 STS.64 [R0+0x8008], RZ ;  /* 0x008008ff00001388 */ /* 0x0003e20000000a00 */
[----:B------:R-:W-:Y:S05]  /*2900*/  @P1 BRA `(.L_x_17) ;  /* 0x00000000004c1947 */ /* 0x000fea0003800000 */
[----:B------:R-:W-:Y:S02]  /*2910*/  ULDC UR15, c[0x0][0x2d0] ;  /* 0x0000b400000f7ab9 */ /* 0x000fe40000000800 */
[----:B------:R-:W-:-:S13]  /*2920*/  ISETP.GE.AND P3, PT, R234, UR15, PT ;  /* 0x0000000fea007c0c */ /* 0x000fda000bf66270 */
[----:B------:R2:W-:Y:S04]  /*2930*/  @P3 STS [R0+0x8000], RZ ;  /* 0x008000ff00003388 */ /* 0x0005e80000000800 */
[----:B------:R2:W-:Y:S04]  /*2940*/  @P3 STS [R0+0x8004], RZ ;  /* 0x008004ff00003388 */ /* 0x0005e80000000800 */
[----:B------:R2:W-:Y:S01]  /*2950*/  @P3 STS.64 [R0+0x8008], RZ ;  /* 0x008008ff00003388 */ /* 0x0005e20000000a00 */
        /* <DEDUP_REMOVED lines=10> */
[----:B------:R-:W-:Y:S01]  /*2a00*/  @!PT LDS RZ, [RZ] ;  /* 0x00000000fffff984 */ /* 0x000fe20000000800 */
[----:B------:R-:W-:Y:S01]  /*2a10*/  @!PT LDS RZ, [RZ] ;  /* 0x00000000fffff984 */ /* 0x000fe20000000800 */
[----:B------:R-:W-:Y:S01]  /*2a20*/  @!PT LDS RZ, [RZ] ;  /* 0x00000000fffff984 */ /* 0x000fe20000000800 */
[----:B------:R3:W-:Y:S04]  /*2a30*/  LDGSTS.E.BYPASS.LTC128B.128 [R0+0x8000], desc[UR8][R8.64] ;  /* 0x0800000008007fae */ /* 0x0007e8000b901d48 */
.L_x_17:
[----:B------:R-:W-:Y:S05]  /*2a40*/  BSYNC B0 ;  /* 0x0000000000007941 */ /* 0x000fea0003800000 */
.L_x_16:
[----:B------:R4:W-:Y:S01]  /*2a50*/  @P2 STS.128 [R0+0x9000], RZ ;  /* 0x009000ff00002388 */ /* 0x0009e20000000c00 */
[----:B------:R-:W-:Y:S04]  /*2a60*/  BSSY B0, `(.L_x_18) ;  /* 0x0000015000007945 */ /* 0x000fe80003800000 */
[----:B------:R-:W-:Y:S05]  /*2a70*/  @P2 BRA `(.L_x_19) ;  /* 0x00000000004c2947 */ /* 0x000fea0003800000 */
[----:B------:R-:W-:Y:S02]  /*2a80*/  ULDC UR10, c[0x0][0x2d0] ;  /* 0x0000b400000a7ab9 */ /* 0x000fe40000000800 */
[----:B------:R-:W-:-:S13]  /*2a90*/  ISETP.GE.AND P3, PT, R234, UR10, PT ;  /* 0x0000000aea007c0c */ /* 0x000fda000bf66270 */
[----:B------:R1:W-:Y:S01]  /*2aa0*/  @P3 STS.128 [R0+0x9000], RZ ;  /* 0x009000ff00003388 */ /* 0x0003e20000000c00 */
[----:B------:R-:W-:Y:S05]  /*2ab0*/  @P3 BRA `(.L_x_19) ;  /* 0x00000000003c3947 */ /* 0x000fea0003800000 */
[----:B------:R-:W-:Y:S01]  /*2ac0*/  IADD3 R5, P3, R3, 0x40, RZ ;  /* 0x0000004003057810 */ /* 0x000fe20007f7e0ff */
[----:B------:R-:W-:Y:S01]  /*2ad0*/  ULDC.64 UR20, c[0x0][0x220] ;  /* 0x0000880000147ab9 */ /* 0x000fe20000000a00 */
[----:B------:R-:W-:-:S03]  /*2ae0*/  MOV R7, R11 ;  /* 0x0000000b00077202 */ /* 0x000fc60000000f00 */
[----:B------:R-:W-:-:S04]  /*2af0*/  IMAD.X R6, RZ, RZ, R16, P3 ;  /* 0x000000ffff067224 */ /* 0x000fc800018e0610 */
[----:B---3--:R-:W-:Y:S02]  /*2b00*/  IMAD R8, R6, UR22, RZ ;  /* 0x0000001606087c24 */ /* 0x008fe4000f8e02ff */
[----:B------:R-:W-:-:S04]  /*2b10*/  IMAD.MOV.U32 R6, RZ, RZ, R4 ;  /* 0x000000ffff067224 */ /* 0x000fc800078e0004 */
[----:B------:R-:W-:-:S04]  /*2b20*/  IMAD.WIDE.U32 R6, R5, UR22, R6 ;  /* 0x0000001605067c25 */ /* 0x000fc8000f8e0006 */
[----:B------:R-:W-:Y:S01]  /*2b30*/  IMAD R5, R5, UR23, R8 ;  /* 0x0000001705057c24 */ /* 0x000fe2000f8e0208 */
[----:B------:R-:W-:-:S04]  /*2b40*/  LEA R4, P3, R6, UR20, 0x1 ;  /* 0x0000001406047c11 */ /* 0x000fc8000f8608ff */
[----:B------:R-:W-:-:S04]  /*2b50*/  IADD3 R5, R7, R5, RZ ;  /* 0x0000000507057210 */ /* 0x000fc80007ffe0ff */
[----:B------:R-:W-:-:S05]  /*2b60*/  LEA.HI.X R5, R6, UR21, R5, 0x1, P3 ;  /* 0x0000001506057c11 */ /* 0x000fca00098f0c05 */
[----:B------:R-:W-:Y:S01]  /*2b70*/  @!PT LDS RZ, [RZ] ;  /* 0x00000000fffff984 */ /* 0x000fe20000000800 */
[----:B------:R-:W-:Y:S01]  /*2b80*/  @!PT LDS RZ, [RZ] ;  /* 0x00000000fffff984 */ /* 0x000fe20000000800 */
[----:B------:R-:W-:Y:S01]  /*2b90*/  @!PT LDS RZ, [RZ] ;  /* 0x00000000fffff984 */ /* 0x000fe20000000800 */
[----:B------:R3:W-:Y:S02]  /*2ba0*/  LDGSTS.E.BYPASS.LTC128B.128 [R0+0x9000], desc[UR8][R4.64] ;  /* 0x0900000004007fae */ /* 0x0007e4000b901d48 */
.L_x_19:
[----:B------:R-:W-:Y:S05]  /*2bb0*/  BSYNC B0 ;  /* 0x0000000000007941 */ /* 0x000fea0003800000 */
.L_x_18:
[----:B------:R-:W0:Y:S01]  /*2bc0*/  LDGDEPBAR ;  /* 0x00000000000079af */ /* 0x000e220000000000 */
[----:B------:R-:W-:Y:S01]  /*2bd0*/  BSSY B0, `(.L_x_20) ;  /* 0x0000011000007945 */ /* 0x000fe20003800000 */
[----:B---3--:R-:W-:Y:S02]  /*2be0*/  MOV R8, UR24 ;  /* 0x0000001800087c02 */ /* 0x008fe40008000f00 */
[----:B------:R3:W-:Y:S01]  /*2bf0*/  @P5 STS [R0+0x4000], RZ ;  /* 0x004000ff00005388 */ /* 0x0007e20000000800 */
[----:B------:R-:W-:-:S03]  /*2c00*/  LEA R166, R166, UR4, 0x1 ;  /* 0x00000004a6a67c11 */ /* 0x000fc6000f8e08ff */
        /* <DEDUP_REMOVED lines=9> */
[----:B------:R-:W-:Y:S01]  /*2ca0*/  @!PT LDS RZ, [RZ] ;  /* 0x00000000fffff984 */ /* 0x000fe20000000800 */
[----:B------:R-:W-:Y:S01]  /*2cb0*/  @!PT LDS RZ, [RZ] ;  /* 0x00000000fffff984 */ /* 0x000fe20000000800 */
[----:B------:R-:W-:Y:S01]  /*2cc0*/  @!PT LDS RZ, [RZ] ;  /* 0x00000000fffff984 */ /* 0x000fe20000000800 */
[----:B------:R1:W-:Y:S02]  /*2cd0*/  LDGSTS.E.BYPASS.LTC128B.128 [R0+0x4000], desc[UR8][R216.64] ;  /* 0x04000000d8007fae */ /* 0x0003e4000b901d48 */
.L_x_21:
[----:B------:R-:W-:Y:S05]  /*2ce0*/  BSYNC B0 ;  /* 0x0000000000007941 */ /* 0x000fea0003800000 */
.L_x_20:
[----:B------:R1:W-:Y:S01]  /*2cf0*/  @P4 STS.128 [R0+0x5000], RZ ;  /* 0x005000ff00004388 */ /* 0x0003e20000000c00 */
[----:B------:R-:W-:Y:S04]  /*2d00*/  BSSY B0, `(.L_x_22) ;  /* 0x000000c000007945 */ /* 0x000fe80003800000 */
[----:B------:R-:W-:Y:S05]  /*2d10*/  @P4 BRA `(.L_x_23) ;  /* 0x0000000000284947 */ /* 0x000fea0003800000 */
[----:B------:R-:W-:Y:S02]  /*2d20*/  ULDC UR10, c[0x0][0x2d0] ;  /* 0x0000b400000a7ab9 */ /* 0x000fe40000000800 */
[----:B------:R-:W-:-:S13]  /*2d30*/  ISETP.GE.AND P3, PT, R234, UR10, PT ;  /* 0x0000000aea007c0c */ /* 0x000fda000bf66270 */
[----:B------:R1:W-:Y:S01]  /*2d40*/  @P3 STS.128 [R0+0x5000], RZ ;  /* 0x005000ff00003388 */ /* 0x0003e20000000c00 */
[----:B------:R-:W-:Y:S05]  /*2d50*/  @P3 BRA `(.L_x_23) ;  /* 0x0000000000183947 */ /* 0x000fea0003800000 */
[----:B------:R-:W-:-:S04]  /*2d60*/  LEA R4, P3, R12, R216, 0x7 ;  /* 0x000000d80c047211 */ /* 0x000fc800078638ff */
[----:B------:R-:W-:-:S05]  /*2d70*/  LEA.HI.X R5, R12, R217, R13, 0x7, P3 ;  /* 0x000000d90c057211 */ /* 0x000fca00018f3c0d */
[----:B------:R-:W-:Y:S01]  /*2d80*/  @!PT LDS RZ, [RZ] ;  /* 0x00000000fffff984 */ /* 0x000fe20000000800 */
[----:B------:R-:W-:Y:S01]  /*2d90*/  @!PT LDS RZ, [RZ] ;  /* 0x00000000fffff984 */ /* 0x000fe20000000800 */
[----:B------:R-:W-:Y:S01]  /*2da0*/  @!PT LDS RZ, [RZ] ;  /* 0x00000000fffff984 */ /* 0x000fe20000000800 */
[----:B------:R1:W-:Y:S04]  /*2db0*/  LDGSTS.E.BYPASS.LTC128B.128 [R0+0x5000], desc[UR8][R4.64] ;  /* 0x0500000004007fae */ /* 0x0003e8000b901d48 */
.L_x_23:
[----:B------:R-:W-:Y:S05]  /*2dc0*/  BSYNC B0 ;  /* 0x0000000000007941 */ /* 0x000fea0003800000 */
.L_x_22:
[----:B------:R2:W-:Y:S01]  /*2dd0*/  @P5 STS [R166], RZ ;  /* 0x000000ffa6005388 */ /* 0x0005e20000000800 */
[----:B------:R-:W-:Y:S01]  /*2de0*/  BSSY B0, `(.L_x_24) ;  /* 0x0000011000007945 */ /* 0x000fe20003800000 */
[----:B-1----:R-:W-:Y:S02]  /*2df0*/  IADD3 R4, R251, 0x48, RZ ;  /* 0x00000048fb047810 */ /* 0x002fe40007ffe0ff */
[----:B------:R2:W-:Y:S04]  /*2e00*/  @P5 STS [R166+0x4], RZ ;  /* 0x000004ffa6005388 */ /* 0x0005e80000000800 */
[----:B------:R2:W-:Y:S04]  /*2e10*/  @P5 STS [R166+0x8], RZ ;  /* 0x000008ffa6005388 */ /* 0x0005e80000000800 */
[----:B------:R2:W-:Y:S01]  /*2e20*/  @P5 STS [R166+0xc], RZ ;  /* 0x00000cffa6005388 */ /* 0x0005e20000000800 */
[----:B------:R-:W-:Y:S05]  /*2e30*/  @P5 BRA `(.L_x_25) ;  /* 0x00000000002c5947 */ /* 0x000fea0003800000 */
[----:B------:R-:W-:Y:S02]  /*2e40*/  ULDC UR10, c[0x0][0x2d0] ;  /* 0x0000b400000a7ab9 */ /* 0x000fe40000000800 */
[----:B------:R-:W-:-:S13]  /*2e50*/  ISETP.GE.AND P3, PT, R234, UR10, PT ;  /* 0x0000000aea007c0c */ /* 0x000fda000bf66270 */
[----:B------:R1:W-:Y:S04]  /*2e60*/  @P3 STS [R166], RZ ;  /* 0x000000ffa6003388 */ /* 0x0003e80000000800 */
[----:B------:R1:W-:Y:S04]  /*2e70*/  @P3 STS [R166+0x4], RZ ;  /* 0x000004ffa6003388 */ /* 0x0003e80000000800 */
[----:B------:R1:W-:Y:S04]  /*2e80*/  @P3 STS [R166+0x8], RZ ;  /* 0x000008ffa6003388 */ /* 0x0003e80000000800 */
[----:B------:R1:W-:Y:S01]  /*2e90*/  @P3 STS [R166+0xc], RZ ;  /* 0x00000cffa6003388 */ /* 0x0003e20000000800 */
[----:B------:R-:W-:Y:S05]  /*2ea0*/  @P3 BRA `(.L_x_25) ;  /* 0x0000000000103947 */ /* 0x000fea0003800000 */
[----:B------:R-:W-:Y:S01]  /*2eb0*/  @!PT LDS RZ, [RZ] ;  /* 0x00000000fffff984 */ /* 0x000fe20000000800 */
[----:B------:R-:W-:Y:S01]  /*2ec0*/  @!PT LDS RZ, [RZ] ;  /* 0x00000000fffff984 */ /* 0x000fe20000000800 */
[----:B------:R-:W-:Y:S01]  /*2ed0*/  @!PT LDS RZ, [RZ] ;  /* 0x00000000fffff984 */ /* 0x000fe20000000800 */
[----:B------:R1:W-:Y:S02]  /*2ee0*/  LDGSTS.E.BYPASS.LTC128B.128 [R166], desc[UR8][R218.64] ;  /* 0x00000000daa67fae */ /* 0x0003e4000b901d48 */
.L_x_25:
[----:B------:R-:W-:Y:S05]  /*2ef0*/  BSYNC B0 ;  /* 0x0000000000007941 */ /* 0x000fea0003800000 */
.L_x_24:
[----:B------:R1:W-:Y:S01]  /*2f00*/  @P4 STS [R166+0x1000], RZ ;  /* 0x001000ffa6004388 */ /* 0x0003e20000000800 */
[----:B------:R-:W-:Y:S03]  /*2f10*/  BSSY B0, `(.L_x_26) ;  /* 0x0000014000007945 */ /* 0x000fe60003800000 */
[----:B------:R1:W-:Y:S04]  /*2f20*/  @P4 STS [R166+0x1004], RZ ;  /* 0x001004ffa6004388 */ /* 0x0003e80000000800 */
[----:B------:R1:W-:Y:S04]  /*2f30*/  @P4 STS [R166+0x1008], RZ ;  /* 0x001008ffa6004388 */ /* 0x0003e80000000800 */
[----:B------:R1:W-:Y:S01]  /*2f40*/  @P4 STS [R166+0x100c], RZ ;  /* 0x00100cffa6004388 */ /* 0x0003e20000000800 */
[----:B------:R-:W-:Y:S05]  /*2f50*/  @P4 BRA `(.L_x_27) ;  /* 0x00000000003c4947 */ /* 0x000fea0003800000 */
[----:B------:R-:W-:Y:S02]  /*2f60*/  ULDC UR10, c[0x0][0x2d0] ;  /* 0x0000b400000a7ab9 */ /* 0x000fe40000000800 */
[----:B------:R-:W-:-:S13]  /*2f70*/  ISETP.GE.AND P3, PT, R234, UR10, PT ;  /* 0x0000000aea007c0c */ /* 0x000fda000bf66270 */
[----:B------:R1:W-:Y:S04]  /*2f80*/  @P3 STS [R166+0x1000], RZ ;  /* 0x001000ffa6003388 */ /* 0x0003e80000000800 */
[----:B------:R1:W-:Y:S04]  /*2f90*/  @P3 STS [R166+0x1004], RZ ;  /* 0x001004ffa6003388 */ /* 0x0003e80000000800 */
[----:B------:R1:W-:Y:S04]  /*2fa0*/  @P3 STS [R166+0x1008], RZ ;  /* 0x001008ffa6003388 */ /* 0x0003e80000000800 */
[----:B------:R1:W-:Y:S01]  /*2fb0*/  @P3 STS [R166+0x100c], RZ ;  /* 0x00100cffa6003388 */ /* 0x0003e20000000800 */
[----:B------:R-:W-:Y:S05]  /*2fc0*/  @P3 BRA `(.L_x_27) ;  /* 0x0000000000203947 */ /* 0x000fea0003800000 */
[----:B------:R-:W-:Y:S02]  /*2fd0*/  IMAD.U32 R5, RZ, RZ, UR30 ;  /* 0x0000001eff057e24 */ /* 0x000fe4000f8e00ff */
[----:B------:R-:W-:-:S03]  /*2fe0*/  IMAD.U32 R7, RZ, RZ, UR31 ;  /* 0x0000001fff077e24 */ /* 0x000fc6000f8e00ff */
[----:B------:R-:W-:-:S04]  /*2ff0*/  LEA R6, P3, R5, R218, 0x7 ;  /* 0x000000da05067211 */ /* 0x000fc800078638ff */
[----:B------:R-:W-:-:S05]  /*3000*/  LEA.HI.X R7, R5, R219, R7, 0x7, P3 ;  /* 0x000000db05077211 */ /* 0x000fca00018f3c07 */
[----:B------:R-:W-:Y:S01]  /*3010*/  @!PT LDS RZ, [RZ] ;  /* 0x00000000fffff984 */ /* 0x000fe20000000800 */
[----:B------:R-:W-:Y:S01]  /*3020*/  @!PT LDS RZ, [RZ] ;  /* 0x00000000fffff984 */ /* 0x000fe20000000800 */
[----:B------:R-:W-:Y:S01]  /*3030*/  @!PT LDS RZ, [RZ] ;  /* 0x00000000fffff984 */ /* 0x000fe20000000800 */
[----:B------:R1:W-:Y:S04]  /*3040*/  LDGSTS.E.BYPASS.LTC128B.128 [R166+0x1000], desc[UR8][R6.64] ;  /* 0x0100000006a67fae */ /* 0x0003e8000b901d48 */
.L_x_27:
[----:B------:R-:W-:Y:S05]  /*3050*/  BSYNC B0 ;  /* 0x0000000000007941 */ /* 0x000fea0003800000 */
.L_x_26:
[----:B------:R-:W-:Y:S01]  /*3060*/  UIMAD UR10, UR38, UR24, URZ ;  /* 0x00000018260a72a4 */ /* 0x000fe2000f8e023f */
[----:B------:R-:W-:Y:S01]  /*3070*/  ISETP.GE.AND P3, PT, R4, UR5, PT ;  /* 0x0000000504007c0c */ /* 0x000fe2000bf66270 */
[----:B-1----:R-:W-:Y:S01]  /*3080*/  IMAD.WIDE.U32 R6, R8, UR34, R234 ;  /* 0x0000002208067c25 */ /* 0x002fe2000f8e00ea */
[----:B------:R1:W-:Y:S01]  /*3090*/  @P1 STS [R0+0x6000], RZ ;  /* 0x006000ff00001388 */ /* 0x0003e20000000800 */
[----:B------:R-:W-:Y:S01]  /*30a0*/  UIMAD UR10, UR34, UR25, UR10 ;  /* 0x00000019220a72a4 */ /* 0x000fe2000f8e020a */
[----:B------:R-:W-:Y:S01]  /*30b0*/  SHF.R.S32.HI R13, RZ, 0x1f, R251 ;  /* 0x0000001fff0d7819 */ /* 0x000fe200000114fb */
[C---:B------:R-:W-:Y:S01]  /*30c0*/  VIADD R8, R251.reuse, 0x8 ;  /* 0x00000008fb087836 */ /* 0x040fe20000000000 */
[----:B------:R1:W-:Y:S01]  /*30d0*/  @P1 STS [R0+0x6004], RZ ;  /* 0x006004ff00001388 */ /* 0x0003e20000000800 */
[C---:B------:R-:W-:Y:S01]  /*30e0*/  VIADD R5, R251.reuse, 0x40 ;  /* 0x00000040fb057836 */ /* 0x040fe20000000000 */
[----:B------:R-:W-:Y:S01]  /*30f0*/  IADD3 R6, P6, R6, UR28, RZ ;  /* 0x0000001c06067c10 */ /* 0x000fe2000ffde0ff */
[----:B------:R-:W-:Y:S01]  /*3100*/  IMAD.U32 R9, RZ, RZ, UR10 ;  /* 0x0000000aff097e24 */ /* 0x000fe2000f8e00ff */
[----:B------:R1:W-:Y:S01]  /*3110*/  @P1 STS.64 [R0+0x6008], RZ ;  /* 0x006008ff00001388 */ /* 0x0003e20000000a00 */
[----:B------:R-:W-:Y:S01]  /*3120*/  ISETP.GE.AND P5, PT, R8, UR5, PT ;  /* 0x0000000508007c0c */ /* 0x000fe2000bfa6270 */
[----:B------:R-:W-:Y:S01]  /*3130*/  IMAD.SHL.U32 R8, R251, 0x4, RZ ;  /* 0x00000004fb087824 */ /* 0x000fe200078e00ff */
[----:B------:R-:W-:Y:S01]  /*3140*/  ISETP.GE.AND P4, PT, R5, UR5, PT ;  /* 0x0000000505007c0c */ /* 0x000fe2000bf86270 */
[----:B------:R-:W-:Y:S01]  /*3150*/  ULDC.64 UR20, c[0x0][0x260] ;  /* 0x0000980000147ab9 */ /* 0x000fe20000000a00 */
[----:B------:R-:W-:Y:S01]  /*3160*/  IADD3.X R7, R7, UR29, R9, P6, !PT ;  /* 0x0000001d07077c10 */ /* 0x000fe2000b7fe409 */
[----:B------:R-:W-:Y:S01]  /*3170*/  IMAD R12, R15, UR20, RZ ;  /* 0x000000140f0c7c24 */ /* 0x000fe2000f8e02ff */
[----:B------:R-:W-:Y:S01]  /*3180*/  SHF.R.S32.HI R5, RZ, 0x1f, R4 ;  /* 0x0000001fff057819 */ /* 0x000fe20000011404 */
[----:B------:R-:W-:Y:S01]  /*3190*/  BSSY B0, `(.L_x_28) ;  /* 0x000001e000007945 */ /* 0x000fe20003800000 */
[----:B------:R-:W-:Y:S01]  /*31a0*/  @!P3 LEA R14, P6, R4, UR12, 0x2 ;  /* 0x0000000c040ebc11 */ /* 0x000fe2000f8c10ff */
[----:B------:R-:W-:-:S02]  /*31b0*/  IMAD R12, R10, UR21, R12 ;  /* 0x000000150a0c7c24 */ /* 0x000fc4000f8e020c */
[----:B------:R-:W-:Y:S01]  /*31c0*/  IMAD.WIDE.U32 R6, R10, UR20, R6 ;  /* 0x000000140a067c25 */ /* 0x000fe2000f8e0006 */
[----:B------:R-:W-:Y:S02]  /*31d0*/  @!P3 LEA.HI.X R15, R4, UR11, R5, 0x2, P6 ;  /* 0x0000000b040fbc11 */ /* 0x000fe4000b0f1405 */
[----:B------:R-:W-:Y:S01]  /*31e0*/  IADD3 R4, P6, R8, UR12, RZ ;  /* 0x0000000c08047c10 */ /* 0x000fe2000ffde0ff */
[----:B------:R-:W-:Y:S01]  /*31f0*/  IMAD.IADD R12, R7, 0x1, R12 ;  /* 0x00000001070c7824 */ /* 0x000fe200078e020c */
[----:B------:R-:W-:-:S04]  /*3200*/  SHF.L.U64.HI R5, R251, 0x2, R13 ;  /* 0x00000002fb057819 */ /* 0x000fc8000001020d */
[----:B------:R-:W-:Y:S02]  /*3210*/  IADD3.X R5, R5, UR11, RZ, P6, !PT ;  /* 0x0000000b05057c10 */ /* 0x000fe4000b7fe4ff */
[----:B------:R-:W-:Y:S01]  /*3220*/  ISETP.GE.AND P6, PT, R251, UR5, PT ;  /* 0x00000005fb007c0c */ /* 0x000fe2000bfc6270 */
[----:B-1----:R-:W-:-:S12]  /*3230*/  @P1 BRA `(.L_x_29) ;  /* 0x00000000004c1947 */ /* 0x002fd80003800000 */
        /* <DEDUP_REMOVED lines=19> */
.L_x_29:
[----:B------:R-:W-:Y:S05]  /*3370*/  BSYNC B0 ;  /* 0x0000000000007941 */ /* 0x000fea0003800000 */
.L_x_28:
        /* <DEDUP_REMOVED lines=18> */
[----:B------:R-:W-:Y:S01]  /*34a0*/  @!PT LDS RZ, [RZ] ;  /* 0x00000000fffff984 */ /* 0x000fe20000000800 */
[----:B------:R-:W-:Y:S01]  /*34b0*/  @!PT LDS RZ, [RZ] ;  /* 0x00000000fffff984 */ /* 0x000fe20000000800 */
[----:B------:R-:W-:Y:S01]  /*34c0*/  @!PT LDS RZ, [RZ] ;  /* 0x00000000fffff984 */ /* 0x000fe20000000800 */
[----:B------:R1:W-:Y:S02]  /*34d0*/  LDGSTS.E.BYPASS.LTC128B.128 [R0+0x7000], desc[UR8][R6.64] ;  /* 0x0700000006007fae */ /* 0x0003e4000b901d48 */
.L_x_31:
[----:B------:R-:W-:Y:S05]  /*34e0*/  BSYNC B0 ;  /* 0x0000000000007941 */ /* 0x000fea0003800000 */
.L_x_30:
[----:B------:R-:W0:Y:S01]  /*34f0*/  LDGDEPBAR ;  /* 0x00000000000079af */ /* 0x000e220000000000 */
[----:B------:R-:W-:Y:S02]  /*3500*/  IMAD.MOV.U32 R241, RZ, RZ, 0x7f800000 ;  /* 0x7f800000fff17424 */ /* 0x000fe400078e00ff */
[----:B------:R-:W-:Y:S02]  /*3510*/  IMAD.MOV.U32 R242, RZ, RZ, 0x7f800000 ;  /* 0x7f800000fff27424 */ /* 0x000fe400078e00ff */
[----:B------:R-:W-:Y:S02]  /*3520*/  IMAD.MOV.U32 R243, RZ, RZ, 0x7f800000 ;  /* 0x7f800000fff37424 */ /* 0x000fe400078e00ff */
[----:B------:R-:W-:Y:S01]  /*3530*/  IMAD.MOV.U32 R240, RZ, RZ, 0x7f800000 ;  /* 0x7f800000fff07424 */ /* 0x000fe200078e00ff */
[----:B------:R-:W5:Y:S01]  /*3540*/  @!P3 LDG.E R241, desc[UR8][R14.64] ;  /* 0x000000080ef1b981 */ /* 0x000f62000c1e1900 */
[----:B------:R-:W-:Y:S02]  /*3550*/  VIADD R3, R251, 0x1 ;  /* 0x00000001fb037836 */ /* 0x000fe40000000000 */
[----:B-1234-:R-:W-:Y:S01]  /*3560*/  IMAD.U32 R0, RZ, RZ, UR36 ;  /* 0x00000024ff007e24 */ /* 0x01efe2000f8e00ff */
[----:B------:R-:W5:Y:S01]  /*3570*/  @!P6 LDG.E R242, desc[UR8][R4.64] ;  /* 0x0000000804f2e981 */ /* 0x000f62000c1e1900 */
[----:B------:R-:W-:Y:S01]  /*3580*/  VIADD R148, R161, 0x1000 ;  /* 0x00001000a1947836 */ /* 0x000fe20000000000 */
[----:B------:R-:W-:-:S02]  /*3590*/  UIADD3 UR34, UR36, 0x80, UR34 ;  /* 0x0000008024227890 */ /* 0x000fc4000fffe022 */
[----:B------:R-:W5:Y:S01]  /*35a0*/  @!P5 LDG.E R243, desc[UR8][R4.64+0x20] ;  /* 0x0000200804f3d981 */ /* 0x000f62000c1e1900 */
[----:B------:R-:W-:Y:S01]  /*35b0*/  IMAD.SHL.U32 R247, R251, 0x4, RZ ;  /* 0x00000004fbf77824 */ /* 0x000fe200078e00ff */
[----:B------:R-:W-:Y:S01]  /*35c0*/  CS2R R94, SRZ ;  /* 0x00000000005e7805 */ /* 0x000fe2000001ff00 */
[----:B------:R-:W-:Y:S01]  /*35d0*/  IMAD.SHL.U32 R154, R161, 0x2, RZ ;  /* 0x00000002a19a7824 */ /* 0x000fe200078e00ff */
[----:B------:R1:W5:Y:S01]  /*35e0*/  @!P4 LDG.E R240, desc[UR8][R4.64+0x100] ;  /* 0x0001000804f0c981 */ /* 0x000362000c1e1900 */
[----:B------:R-:W-:Y:S02]  /*35f0*/  CS2R R92, SRZ ;  /* 0x00000000005c7805 */ /* 0x000fe4000001ff00 */
[----:B------:R-:W-:Y:S02]  /*3600*/  CS2R R98, SRZ ;  /* 0x0000000000627805 */ /* 0x000fe4000001ff00 */
[----:B------:R-:W-:Y:S01]  /*3610*/  CS2R R96, SRZ ;  /* 0x0000000000607805 */ /* 0x000fe2000001ff00 */
[----:B------:R-:W-:-:S04]  /*3620*/  DEPBAR.LE SB0, 0x1 ;  /* 0x000080400000791a */ /* 0x000fc80000000000 */
[----:B------:R-:W-:Y:S01]  /*3630*/  BAR.SYNC.DEFER_BLOCKING 0x0 ;  /* 0x0000000000007b1d */ /* 0x000fe20000010000 */
[----:B------:R-:W-:Y:S01]  /*3640*/  IADD3 R248, R3, UR7, -R0 ;  /* 0x0000000703f87c10 */ /* 0x000fe2000fffe800 */
[----:B------:R-:W-:Y:S01]  /*3650*/  VIADD R0, R251, 0xffffff80 ;  /* 0xffffff80fb007836 */ /* 0x000fe20000000000 */
[----:B------:R-:W-:Y:S02]  /*3660*/  SEL R148, R148, R161, !P0 ;  /* 0x000000a194947207 */ /* 0x000fe40004000000 */
[----:B------:R-:W-:Y:S02]  /*3670*/  CS2R R90, SRZ ;  /* 0x00000000005a7805 */ /* 0x000fe4000001ff00 */
[----:B------:R-:W-:Y:S02]  /*3680*/  CS2R R88, SRZ ;  /* 0x0000000000587805 */ /* 0x000fe4000001ff00 */
[----:B------:R-:W-:Y:S02]  /*3690*/  CS2R R86, SRZ ;  /* 0x0000000000567805 */ /* 0x000fe4000001ff00 */
[----:B------:R-:W-:-:S02]  /*36a0*/  CS2R R84, SRZ ;  /* 0x0000000000547805 */ /* 0x000fc4000001ff00 */
[----:B------:R-:W-:Y:S02]  /*36b0*/  CS2R R78, SRZ ;  /* 0x00000000004e7805 */ /* 0x000fe4000001ff00 */
[----:B------:R-:W-:Y:S02]  /*36c0*/  CS2R R76, SRZ ;  /* 0x00000000004c7805 */ /* 0x000fe4000001ff00 */
[----:B------:R-:W-:Y:S02]  /*36d0*/  CS2R R82, SRZ ;  /* 0x0000000000527805 */ /* 0x000fe4000001ff00 */
[----:B------:R-:W-:Y:S02]  /*36e0*/  CS2R R80, SRZ ;  /* 0x0000000000507805 */ /* 0x000fe4000001ff00 */
[----:B------:R-:W-:Y:S02]  /*36f0*/  CS2R R74, SRZ ;  /* 0x00000000004a7805 */ /* 0x000fe4000001ff00 */
[----:B------:R-:W-:-:S02]  /*3700*/  CS2R R72, SRZ ;  /* 0x0000000000487805 */ /* 0x000fc4000001ff00 */
[----:B------:R-:W-:Y:S02]  /*3710*/  CS2R R70, SRZ ;  /* 0x0000000000467805 */ /* 0x000fe4000001ff00 */
[----:B------:R-:W-:Y:S02]  /*3720*/  CS2R R68, SRZ ;  /* 0x0000000000447805 */ /* 0x000fe4000001ff00 */
[----:B------:R-:W-:Y:S01]  /*3730*/  SHF.L.U64.HI R246, R251, 0x2, R13 ;  /* 0x00000002fbf67819 */ /* 0x000fe2000001020d */
[----:B------:R-:W-:Y:S01]  /*3740*/  IMAD.MOV.U32 R227, RZ, RZ, R166 ;  /* 0x000000ffffe37224 */ /* 0x000fe200078e00a6 */
[----:B------:R-:W-:Y:S02]  /*3750*/  USHF.L.U32 UR33, UR19, 0x3, URZ ;  /* 0x0000000313217899 */ /* 0x000fe4000800063f */
[----:B------:R-:W-:Y:S02]  /*3760*/  USHF.L.U32 UR32, UR19, 0x4, URZ ;  /* 0x0000000413207899 */ /* 0x000fe4000800063f */
[----:B------:R-:W-:Y:S01]  /*3770*/  UIMAD UR31, UR19, 0x18, URZ ;  /* 0x00000018131f78a4 */ /* 0x000fe2000f8e023f */
[----:B------:R2:W3:Y:S01]  /*3780*/  LDSM.16.M88.4 R116, [R149+0x8000] ;  /* 0x008000009574783b */ /* 0x0004e20000000200 */
[----:B------:R-:W-:-:S02]  /*3790*/  USHF.L.U32 UR30, UR19, 0x5, URZ ;  /* 0x00000005131e7899 */ /* 0x000fc4000800063f */
[----:B------:R-:W-:Y:S01]  /*37a0*/  UIMAD UR29, UR19, 0x28, URZ ;  /* 0x00000028131d78a4 */ /* 0x000fe2000f8e023f */
[----:B------:R2:W4:Y:S01]  /*37b0*/  LDSM.16.M88.4 R120, [R149+0x8400] ;  /* 0x008400009578783b */ /* 0x0005220000000200 */
[----:B------:R-:W-:Y:S02]  /*37c0*/  UIMAD UR28, UR19, 0x30, URZ ;  /* 0x00000030131c78a4 */ /* 0x000fe4000f8e023f */
[----:B------:R-:W-:Y:S01]  /*37d0*/  UIMAD UR27, UR19, 0x38, URZ ;  /* 0x00000038131b78a4 */ /* 0x000fe2000f8e023f */
[----:B------:R2:W2:Y:S01]  /*37e0*/  LDSM.16.M88.4 R124, [R149+0x8800] ;  /* 0x00880000957c783b */ /* 0x0004a20000000200 */
[----:B------:R-:W-:Y:S02]  /*37f0*/  USHF.L.U32 UR26, UR19, 0x6, URZ ;  /* 0x00000006131a7899 */ /* 0x000fe4000800063f */
[----:B------:R-:W-:Y:S01]  /*3800*/  UIMAD UR25, UR19, 0x48, URZ ;  /* 0x00000048131978a4 */ /* 0x000fe2000f8e023f */
[----:B------:R2:W2:Y:S01]  /*3810*/  LDSM.16.M88.4 R128, [R149+0x8c00] ;  /* 0x008c00009580783b */ /* 0x0004a20000000200 */
[----:B------:R-:W-:-:S02]  /*3820*/  UIMAD UR24, UR19, 0x50, URZ ;  /* 0x00000050131878a4 */ /* 0x000fc4000f8e023f */
[----:B------:R-:W-:Y:S01]  /*3830*/  UIMAD UR23, UR19, 0x58, URZ ;  /* 0x00000058131778a4 */ /* 0x000fe2000f8e023f */
[----:B------:R2:W2:Y:S01]  /*3840*/  LDSM.16.M88.4 R132, [R150+0x8000] ;  /* 0x008000009684783b */ /* 0x0004a20000000200 */
[----:B------:R-:W-:Y:S02]  /*3850*/  UIMAD UR22, UR19, 0x60, URZ ;  /* 0x00000060131678a4 */ /* 0x000fe4000f8e023f */
[----:B------:R-:W-:Y:S01]  /*3860*/  UIMAD UR21, UR19, 0x68, URZ ;  /* 0x00000068131578a4 */ /* 0x000fe2000f8e023f */
[----:B------:R2:W2:Y:S01]  /*3870*/  LDSM.16.M88.4 R136, [R150+0x8400] ;  /* 0x008400009688783b */ /* 0x0004a20000000200 */
[----:B------:R-:W-:Y:S02]  /*3880*/  UIMAD UR20, UR19, 0x70, URZ ;  /* 0x00000070131478a4 */ /* 0x000fe4000f8e023f */
[----:B------:R-:W-:Y:S01]  /*3890*/  UIADD3 UR18, -UR18, URZ, URZ ;  /* 0x0000003f12127290 */ /* 0x000fe2000fffe13f */
[----:B------:R2:W2:Y:S01]  /*38a0*/  LDSM.16.M88.4 R140, [R150+0x8800] ;  /* 0x00880000968c783b */ /* 0x0004a20000000200 */
[----:B------:R-:W-:Y:S01]  /*38b0*/  ULDC UR36, c[0x0][0x2d0] ;  /* 0x0000b40000247ab9 */ /* 0x000fe20000000800 */
[----:B------:R-:W-:-:S02]  /*38c0*/  ULDC UR5, c[0x0][0x2ec] ;  /* 0x0000bb0000057ab9 */ /* 0x000fc40000000800 */
[----:B------:R2:W2:Y:S01]  /*38d0*/  LDSM.16.M88.4 R144, [R150+0x8c00] ;  /* 0x008c00009690783b */ /* 0x0004a20000000200 */
[----:B-1----:R-:W-:Y:S01]  /*38e0*/  VIADD R4, R156, 0x1000 ;  /* 0x000010009c047836 */ /* 0x002fe20000000000 */
[----:B------:R-:W-:-:S04]  /*38f0*/  SHF.R.S32.HI R3, RZ, 0x1f, R0 ;  /* 0x0000001fff037819 */ /* 0x000fc80000011400 */
[----:B------:R-:W-:Y:S02]  /*3900*/  SHF.L.U64.HI R245, R0, 0x2, R3 ;  /* 0x0000000200f57819 */ /* 0x000fe40000010203 */
[----:B------:R-:W-:Y:S01]  /*3910*/  SEL R3, R4, R156, !P0 ;  /* 0x0000009c04037207 */ /* 0x000fe20004000000 */
[----:B------:R-:W-:Y:S01]  /*3920*/  IMAD.SHL.U32 R244, R0, 0x4, RZ ;  /* 0x0000000400f47824 */ /* 0x000fe200078e00ff */
[----:B------:R-:W-:Y:S02]  /*3930*/  LEA R148, R148, UR4, 0x1 ;  /* 0x0000000494947c11 */ /* 0x000fe4000f8e08ff */
[----:B------:R-:W-:Y:S01]  /*3940*/  LEA R3, R3, UR4, 0x1 ;  /* 0x0000000403037c11 */ /* 0x000fe2000f8e08ff */
[----:B------:R-:W-:Y:S02]  /*3950*/  UIMAD UR19, UR19, 0x78, URZ ;  /* 0x00000078131378a4 */ /* 0x000fe4000f8e023f */
[----:B---3--:R-:W-:-:S12]  /*3960*/  UIADD3 UR34, UR34, -UR7, URZ ;  /* 0x8000000722227290 */ /* 0x008fd8000fffe03f */
.L_x_34:
[----:B------:R-:W0:Y:S01]  /*3970*/  LDGDEPBAR ;  /* 0x00000000000079af */ /* 0x000e220000000000 */
[----:B------:R-:W-:Y:S01]  /*3980*/  IMAD.IADD R112, R155, 0x1, R148 ;  /* 0x000000019b707824 */ /* 0x000fe200078e0294 */
[----:B------:R-:W-:Y:S01]  /*3990*/  USHF.L.U32 UR10, UR6, 0x7, URZ ;  /* 0x00000007060a7899 */ /* 0x000fe2000800063f */
[----:B------:R-:W-:Y:S01]  /*39a0*/  IMAD.U32 R0, RZ, RZ, UR16 ;  /* 0x00000010ff007e24 */ /* 0x000fe2000f8e00ff */
[----:B------:R-:W-:Y:S01]  /*39b0*/  USHF.L.U32 UR15, UR16, 0x7, URZ ;  /* 0x00000007100f7899 */ /* 0x000fe2000800063f */
[C---:B-----5:R-:W-:Y:S01]  /*39c0*/  FMUL.FTZ R163, R242.reuse, 1.4426950216293334961 ;  /* 0x3fb8aa3bf2a37820 */ /* 0x060fe20000410000 */
[----:B------:R-:W-:Y:S01]  /*39d0*/  UISETP.GE.AND UP0, UPT, UR10, UR34, UPT ;  /* 0x000000220a00728c */ /* 0x000fe2000bf06270 */
[----:B------:R-:W-:Y:S01]  /*39e0*/  FSETP.NEU.FTZ.AND P1, PT, R242, -INF , PT ;  /* 0xff800000f200780b */ /* 0x000fe20003f3d000 */
[----:B------:R-:W-:Y:S01]  /*39f0*/  UIADD3 UR15, UR15, 0x80, URZ ;  /* 0x000000800f0f7890 */ /* 0x000fe2000fffe03f */
[----:B------:R-:W-:Y:S01]  /*3a00*/  IMAD.MOV.U32 R165, RZ, RZ, 0x8 ;  /* 0x00000008ffa57424 */ /* 0x000fe200078e00ff */
[----:B------:R-:W-:Y:S01]  /*3a10*/  UISETP.GT.AND UP3, UPT, UR6, UR17, UPT ;  /* 0x000000110600728c */ /* 0x000fe2000bf64270 */
[----:B------:R-:W-:Y:S01]  /*3a20*/  FSEL R163, R163, RZ, P1 ;  /* 0x000000ffa3a37208 */ /* 0x000fe20000800000 */
[----:B------:R-:W-:Y:S01]  /*3a30*/  UISETP.LT.AND UP0, UPT, UR15, UR7, UP0 ;  /* 0x000000070f00728c */ /* 0x000fe20008701270 */
[----:B------:R-:W-:Y:S05]  /*3a40*/  FSETP.NEU.FTZ.AND P1, PT, R243, -INF , PT ;  /* 0xff800000f300780b */ /* 0x000fea0003f3d000 */
[----:B------:R-:W-:Y:S01]  /*3a50*/  PLOP3.LUT P0, PT, PT, PT, UP0, 0x80, 0x0 ;  /* 0x000000000000781c */ /* 0x000fe20003f0f008 */
[----:B------:R-:W-:Y:S04]  /*3a60*/  DEPBAR.LE SB0, 0x0 ;  /* 0x000080000000791a */ /* 0x000fe80000000000 */
[----:B------:R-:W-:Y:S08]  /*3a70*/  BAR.SYNC.DEFER_BLOCKING 0x0 ;  /* 0x0000000000007b1d */ /* 0x000ff00000010000 */
[----:B------:R-:W-:Y:S04]  /*3a80*/  @!P0 IMAD R0, R0, 0x80, R250 ;  /* 0x0000008000008824 */ /* 0x000fe800078e02fa */
[----:B------:R-:W-:Y:S01]  /*3a90*/  @!P0 VIADD R164, R0, 0x1 ;  /* 0x0000000100a48836 */ /* 0x000fe20000000000 */
[----:B------:R-:W-:Y:S08]  /*3aa0*/  LDSM.16.M88.4 R64, [R148] ;  /* 0x000000009440783b */ /* 0x000ff00000000200 */
[----:B------:R-:W1:Y:S08]  /*3ab0*/  LDSM.16.M88.4 R16, [R149+0x6000] ;  /* 0x006000009510783b */ /* 0x000e700000000200 */
[----:B------:R-:W3:Y:S08]  /*3ac0*/  LDSM.16.M88.4 R60, [R148+0x1000] ;  /* 0x00100000943c783b */ /* 0x000ef00000000200 */
[----:B------:R-:W4:Y:S08]  /*3ad0*/  LDSM.16.M88.4 R32, [R149+0x6400] ;  /* 0x006400009520783b */ /* 0x000f300000000200 */
[----:B------:R-:W2:Y:S08]  /*3ae0*/  LDSM.16.M88.4 R48, [R149+0x6800] ;  /* 0x006800009530783b */ /* 0x000eb00000000200 */
[----:B------:R-:W2:Y:S01]  /*3af0*/  LDSM.16.M88.4 R100, [R149+0x6c00] ;  /* 0x006c00009564783b */ /* 0x000ea20000000200 */
[-C--:B-1----:R-:W-:Y:S07]  /*3b00*/  HMMA.16816.F32 R4, R64, R16.reuse, RZ ;  /* 0x000000104004723c */ /* 0x082fee00000018ff */
[----:B------:R-:W-:Y:S01]  /*3b10*/  LDSM.16.M88.4 R104, [R112] ;  /* 0x000000007068783b */ /* 0x000fe20000000200 */
[C---:B---3--:R-:W-:Y:S07]  /*3b20*/  HMMA.16816.F32 R8, R60.reuse, R16, RZ ;  /* 0x000000103c08723c */ /* 0x048fee00000018ff */
[----:B------:R-:W1:Y:S01]  /*3b30*/  LDSM.16.M88.4 R108, [R150+0x6000] ;  /* 0x00600000966c783b */ /* 0x000e620000000200 */
[-C--:B------:R-:W-:Y:S07]  /*3b40*/  HMMA.16816.F32 R12, R60, R18.reuse, RZ ;  /* 0x000000123c0c723c */ /* 0x080fee00000018ff */
[----:B------:R-:W3:Y:S01]  /*3b50*/  LDSM.16.M88.4 R112, [R112+0x1000] ;  /* 0x001000007070783b */ /* 0x000ee20000000200 */
[C---:B------:R-:W-:Y:S06]  /*3b60*/  HMMA.16816.F32 R16, R64.reuse, R18, RZ ;  /* 0x000000124010723c */ /* 0x040fec00000018ff */
[-C--:B----4-:R-:W-:Y:S06]  /*3b70*/  HMMA.16816.F32 R20, R64, R32.reuse, RZ ;  /* 0x000000204014723c */ /* 0x090fec00000018ff */
[C---:B------:R-:W-:Y:S06]  /*3b80*/  HMMA.16816.F32 R24, R60.reuse, R32, RZ ;  /* 0x000000203c18723c */ /* 0x040fec00000018ff */
[-C--:B------:R-:W-:Y:S06]  /*3b90*/  HMMA.16816.F32 R28, R60, R34.reuse, RZ ;  /* 0x000000223c1c723c */ /* 0x080fec00000018ff */
[C---:B------:R-:W-:Y:S06]  /*3ba0*/  HMMA.16816.F32 R32, R64.reuse, R34, RZ ;  /* 0x000000224020723c */ /* 0x040fec00000018ff */
[-C--:B--2---:R-:W-:Y:S06]  /*3bb0*/  HMMA.16816.F32 R36, R64, R48.reuse, RZ ;  /* 0x000000304024723c */ /* 0x084fec00000018ff */
[C---:B------:R-:W-:Y:S06]  /*3bc0*/  HMMA.16816.F32 R40, R60.reuse, R48, RZ ;  /* 0x000000303c28723c */ /* 0x040fec00000018ff */
[-C--:B------:R-:W-:Y:S06]  /*3bd0*/  HMMA.16816.F32 R44, R60, R50.reuse, RZ ;  /* 0x000000323c2c723c */ /* 0x080fec00000018ff */
[C---:B------:R-:W-:Y:S06]  /*3be0*/  HMMA.16816.F32 R48, R64.reuse, R50, RZ ;  /* 0x000000324030723c */ /* 0x040fec00000018ff */
[-C--:B------:R-:W-:Y:S06]  /*3bf0*/  HMMA.16816.F32 R52, R64, R100.reuse, RZ ;  /* 0x000000644034723c */ /* 0x080fec00000018ff */
[C---:B------:R-:W-:Y:S06]  /*3c00*/  HMMA.16816.F32 R56, R60.reuse, R100, RZ ;  /* 0x000000643c38723c */ /* 0x040fec00000018ff */
[-C--:B------:R-:W-:Y:S01]  /*3c10*/  HMMA.16816.F32 R60, R60, R102.reuse, RZ ;  /* 0x000000663c3c723c */ /* 0x080fe200000018ff */
[----:B------:R-:W-:Y:S04]  /*3c20*/  @!P0 VIADD R100, R248, UR10 ;  /* 0x0000000af8648c36 */ /* 0x000fe80008000000 */
[----:B------:R-:W-:Y:S01]  /*3c30*/  FMUL.FTZ R101, R241, 1.4426950216293334961 ;  /* 0x3fb8aa3bf1657820 */ /* 0x000fe20000410000 */
[----:B------:R-:W-:Y:S02]  /*3c40*/  HMMA.16816.F32 R64, R64, R102, RZ ;  /* 0x000000664040723c */ /* 0x000fe400000018ff */
[----:B------:R-:W-:Y:S04]  /*3c50*/  @!P0 VIMNMX R162, R100, UR7, PT ;  /* 0x0000000764a28c48 */ /* 0x000fe8000bfe0100 */
[-C--:B-1----:R-:W-:Y:S05]  /*3c60*/  HMMA.16816.F32 R4, R104, R108.reuse, R4 ;  /* 0x0000006c6804723c */ /* 0x082fea0000001804 */
[-C--:B------:R-:W-:Y:S01]  /*3c70*/  @!P0 ISETP.GE.AND P2, PT, R0, R162.reuse, PT ;  /* 0x000000a20000820c */ /* 0x080fe20003f46270 */
[C---:B---3--:R-:W-:Y:S05]  /*3c80*/  HMMA.16816.F32 R8, R112.reuse, R108, R8 ;  /* 0x0000006c7008723c */ /* 0x048fea0000001808 */
[----:B------:R-:W-:Y:S01]  /*3c90*/  @!P0 VIADDMNMX R103, R100, R165, UR7, PT ;  /* 0x0000000764678e46 */ /* 0x000fe2000b8001a5 */
[----:B------:R-:W-:Y:S02]  /*3ca0*/  IMAD.MOV.U32 R165, RZ, RZ, 0x40 ;  /* 0x00000040ffa57424 */ /* 0x000fe400078e00ff */
[----:B------:R-:W-:Y:S03]  /*3cb0*/  FMUL.FTZ R109, R243, 1.4426950216293334961 ;  /* 0x3fb8aa3bf36d7820 */ /* 0x000fe60000410000 */
[----:B------:R-:W-:Y:S01]  /*3cc0*/  FMUL.FTZ R108, R240, 1.4426950216293334961 ;  /* 0x3fb8aa3bf06c7820 */ /* 0x000fe20000410000 */
[-C--:B------:R-:W-:Y:S03]  /*3cd0*/  HMMA.16816.F32 R12, R112, R110.reuse, R12 ;  /* 0x0000006e700c723c */ /* 0x080fe6000000180c */
[----:B------:R-:W-:Y:S02]  /*3ce0*/  FSEL R109, R109, RZ, P1 ;  /* 0x000000ff6d6d7208 */ /* 0x000fe40000800000 */
[-C--:B------:R-:W-:Y:S01]  /*3cf0*/  @!P0 ISETP.GE.AND P1, PT, R164, R103.reuse, PT ;  /* 0x00000067a400820c */ /* 0x080fe20003f26270 */
[C---:B------:R-:W-:Y:S05]  /*3d00*/  HMMA.16816.F32 R16, R104.reuse, R110, R16 ;  /* 0x0000006e6810723c */ /* 0x040fea0000001810 */
[----:B------:R-:W-:Y:S02]  /*3d10*/  @!P0 FSEL R4, R4, -INF , !P2 ;  /* 0xff80000004048808 */ /* 0x000fe40005000000 */
[----:B------:R-:W-:Y:S04]  /*3d20*/  @!P0 ISETP.GE.AND P2, PT, R164, R162, PT ;  /* 0x000000a2a400820c */ /* 0x000fe80003f46270 */
[----:B------:R-:W-:Y:S01]  /*3d30*/  @!P0 FSEL R5, R5, -INF , !P2 ;  /* 0xff80000005058808 */ /* 0x000fe20005000000 */
[--C-:B------:R-:W-:Y:S01]  /*3d40*/  FFMA.FTZ R4, R4, UR5, -R163.reuse ;  /* 0x0000000504047c23 */ /* 0x100fe200080108a3 */
[----:B------:R-:W-:Y:S02]  /*3d50*/  @!P0 ISETP.GE.AND P2, PT, R0, R103, PT ;  /* 0x000000670000820c */ /* 0x000fe40003f46270 */
[----:B------:R-:W-:Y:S01]  /*3d60*/  @!P0 FSEL R7, R7, -INF , !P1 ;  /* 0xff80000007078808 */ /* 0x000fe20004800000 */
[----:B------:R-:W-:Y:S01]  /*3d70*/  MUFU.EX2 R239, R4 ;  /* 0x0000000400ef7308 */ /* 0x000fe20000000800 */
[----:B------:R-:W-:Y:S01]  /*3d80*/  @!P0 FSEL R6, R6, -INF , !P2 ;  /* 0xff80000006068808 */ /* 0x000fe20005000000 */
[----:B------:R-:W-:Y:S01]  /*3d90*/  FFMA.FTZ R5, R5, UR5, -R163 ;  /* 0x0000000505057c23 */ /* 0x000fe200080108a3 */
[----:B------:R-:W-:Y:S01]  /*3da0*/  FSETP.NEU.FTZ.AND P1, PT, R240, -INF , PT ;  /* 0xff800000f000780b */ /* 0x000fe20003f3d000 */
[--C-:B------:R-:W-:Y:S01]  /*3db0*/  FFMA.FTZ R7, R7, UR5, -R109.reuse ;  /* 0x0000000507077c23 */ /* 0x100fe2000801086d */
[----:B------:R-:W-:Y:S01]  /*3dc0*/  @!P0 VIADDMNMX R102, R100, R165, UR7, PT ;  /* 0x0000000764668e46 */ /* 0x000fe2000b8001a5 */
[----:B------:R-:W-:Y:S01]  /*3dd0*/  FFMA.FTZ R6, R6, UR5, -R109 ;  /* 0x0000000506067c23 */ /* 0x000fe2000801086d */
[----:B------:R-:W-:Y:S03]  /*3de0*/  IMAD.MOV.U32 R165, RZ, RZ, 0x48 ;  /* 0x00000048ffa57424 */ /* 0x000fe600078e00ff */
[----:B------:R-:W1:Y:S01]  /*3df0*/  MUFU.EX2 R238, R5 ;  /* 0x0000000500ee7308 */ /* 0x000e620000000800 */
[-C--:B------:R-:W-:Y:S02]  /*3e00*/  @!P0 ISETP.GE.AND P2, PT, R0, R102.reuse, PT ;  /* 0x000000660000820c */ /* 0x080fe40003f46270 */
[----:B------:R-:W-:Y:S02]  /*3e10*/  FSEL R108, R108, RZ, P1 ;  /* 0x000000ff6c6c7208 */ /* 0x000fe40000800000 */
[----:B------:R-:W-:Y:S02]  /*3e20*/  @!P0 ISETP.GE.AND P1, PT, R164, R102, PT ;  /* 0x00000066a400820c */ /* 0x000fe40003f26270 */
[----:B------:R-:W-:Y:S03]  /*3e30*/  @!P0 VIADDMNMX R100, R100, R165, UR7, PT ;  /* 0x0000000764648e46 */ /* 0x000fe6000b8001a5 */
[----:B------:R-:W-:Y:S01]  /*3e40*/  MUFU.EX2 R195, R6 ;  /* 0x0000000600c37308 */ /* 0x000fe20000000800 */
[----:B------:R-:W-:Y:S02]  /*3e50*/  @!P0 FSEL R8, R8, -INF , !P2 ;  /* 0xff80000008088808 */ /* 0x000fe40005000000 */
[-C--:B------:R-:W-:Y:S02]  /*3e60*/  @!P0 ISETP.GE.AND P2, PT, R0, R100.reuse, PT ;  /* 0x000000640000820c */ /* 0x080fe40003f46270 */
[----:B------:R-:W-:Y:S01]  /*3e70*/  @!P0 FSEL R9, R9, -INF , !P1 ;  /* 0xff80000009098808 */ /* 0x000fe20004800000 */
[--C-:B------:R-:W-:Y:S01]  /*3e80*/  FFMA.FTZ R8, R8, UR5, -R108.reuse ;  /* 0x0000000508087c23 */ /* 0x100fe2000801086c */
[----:B------:R-:W-:Y:S03]  /*3e90*/  @!P0 FSEL R10, R10, -INF , !P2 ;  /* 0xff8000000a0a8808 */ /* 0x000fe60005000000 */
[----:B------:R2:W3:Y:S01]  /*3ea0*/  MUFU.EX2 R194, R7 ;  /* 0x0000000700c27308 */ /* 0x0004e20000000800 */
[----:B------:R-:W-:Y:S01]  /*3eb0*/  FSETP.NEU.FTZ.AND P1, PT, R241, -INF , PT ;  /* 0xff800000f100780b */ /* 0x000fe20003f3d000 */
[--C-:B------:R-:W-:Y:S03]  /*3ec0*/  FFMA.FTZ R9, R9, UR5, -R108.reuse ;  /* 0x0000000509097c23 */ /* 0x100fe6000801086c */
[----:B------:R-:W-:Y:S02]  /*3ed0*/  FSEL R101, R101, RZ, P1 ;  /* 0x000000ff65657208 */ /* 0x000fe40000800000 */
[----:B------:R-:W-:Y:S03]  /*3ee0*/  @!P0 ISETP.GE.AND P1, PT, R164, R100, PT ;  /* 0x00000064a400820c */ /* 0x000fe60003f26270 */
[----:B------:R4:W-:Y:S01]  /*3ef0*/  MUFU.EX2 R202, R9 ;  /* 0x0000000900ca7308 */ /* 0x0009e20000000800 */
[--C-:B------:R-:W-:Y:S01]  /*3f00*/  FFMA.FTZ R10, R10, UR5, -R101.reuse ;  /* 0x000000050a0a7c23 */ /* 0x100fe20008010865 */
[----:B------:R-:W-:Y:S08]  /*3f10*/  @!P0 FSEL R11, R11, -INF , !P1 ;  /* 0xff8000000b0b8808 */ /* 0x000ff00004800000 */
[----:B------:R1:W-:Y:S01]  /*3f20*/  MUFU.EX2 R203, R8 ;  /* 0x0000000800cb7308 */ /* 0x0003e20000000800 */
[----:B--2---:R-:W2:Y:S01]  /*3f30*/  LDSM.16.M88.4 R4, [R150+0x6400] ;  /* 0x006400009604783b */ /* 0x004ea20000000200 */
[--C-:B------:R-:W-:Y:S08]  /*3f40*/  FFMA.FTZ R11, R11, UR5, -R101.reuse ;  /* 0x000000050b0b7c23 */ /* 0x100ff00008010865 */
[----:B------:R-:W-:Y:S01]  /*3f50*/  MUFU.EX2 R215, R10 ;  /* 0x0000000a00d77308 */ /* 0x000fe20000000800 */
[C---:B----4-:R-:W-:Y:S05]  /*3f60*/  @!P0 VIADD R9, R0.reuse, 0x8 ;  /* 0x0000000800098836 */ /* 0x050fea0000000000 */
[-C--:B------:R-:W-:Y:S04]  /*3f70*/  @!P0 ISETP.GE.AND P1, PT, R9, R102.reuse, PT ;  /* 0x000000660900820c */ /* 0x080fe80003f26270 */
[----:B------:R-:W-:Y:S01]  /*3f80*/  MUFU.EX2 R214, R11 ;  /* 0x0000000b00d67308 */ /* 0x000fe20000000800 */
[----:B-1----:R-:W-:Y:S01]  /*3f90*/  @!P0 VIADD R8, R0, 0x9 ;  /* 0x0000000900088836 */ /* 0x002fe20000000000 */
[----:B------:R-:W-:Y:S04]  /*3fa0*/  @!P0 FSEL R12, R12, -INF , !P1 ;  /* 0xff8000000c0c8808 */ /* 0x000fe80004800000 */
[----:B------:R-:W-:Y:S01]  /*3fb0*/  @!P0 ISETP.GE.AND P1, PT, R8, R102, PT ;  /* 0x000000660800820c */ /* 0x000fe20003f26270 */
[--C-:B------:R-:W-:Y:S03]  /*3fc0*/  FFMA.FTZ R12, R12, UR5, -R108.reuse ;  /* 0x000000050c0c7c23 */ /* 0x100fe6000801086c */
[----:B------:R-:W-:Y:S01]  /*3fd0*/  @!P0 FSEL R13, R13, -INF , !P1 ;  /* 0xff8000000d0d8808 */ /* 0x000fe20004800000 */
[----:B------:R1:W-:Y:S01]  /*3fe0*/  MUFU.EX2 R201, R12 ;  /* 0x0000000c00c97308 */ /* 0x0003e20000000800 */
[-C--:B------:R-:W-:Y:S03]  /*3ff0*/  @!P0 ISETP.GE.AND P1, PT, R9, R100.reuse, PT ;  /* 0x000000640900820c */ /* 0x080fe60003f26270 */
[--C-:B------:R-:W-:Y:S01]  /*4000*/  FFMA.FTZ R13, R13, UR5, -R108.reuse ;  /* 0x000000050d0d7c23 */ /* 0x100fe2000801086c */
[----:B------:R-:W-:Y:S02]  /*4010*/  @!P0 FSEL R14, R14, -INF , !P1 ;  /* 0xff8000000e0e8808 */ /* 0x000fe40004800000 */
[----:B------:R-:W-:Y:S03]  /*4020*/  @!P0 ISETP.GE.AND P1, PT, R8, R100, PT ;  /* 0x000000640800820c */ /* 0x000fe60003f26270 */
[----:B------:R4:W-:Y:S01]  /*4030*/  MUFU.EX2 R200, R13 ;  /* 0x0000000d00c87308 */ /* 0x0009e20000000800 */
[----:B------:R-:W-:Y:S01]  /*4040*/  FFMA.FTZ R14, R14, UR5, -R101 ;  /* 0x000000050e0e7c23 */ /* 0x000fe20008010865 */
[----:B------:R-:W-:Y:S02]  /*4050*/  @!P0 FSEL R15, R15, -INF , !P1 ;  /* 0xff8000000f0f8808 */ /* 0x000fe40004800000 */
[-C--:B------:R-:W-:Y:S01]  /*4060*/  @!P0 ISETP.GE.AND P1, PT, R9, R162.reuse, PT ;  /* 0x000000a20900820c */ /* 0x080fe20003f26270 */
[-C--:B--2---:R-:W-:Y:S05]  /*4070*/  HMMA.16816.F32 R20, R104, R4.reuse, R20 ;  /* 0x000000046814723c */ /* 0x084fea0000001814 */
[----:B------:R-:W-:Y:S01]  /*4080*/  MUFU.EX2 R213, R14 ;  /* 0x0000000e00d57308 */ /* 0x000fe20000000800 */
[----:B------:R-:W-:Y:S01]  /*4090*/  @!P0 FSEL R16, R16, -INF , !P1 ;  /* 0xff80000010108808 */ /* 0x000fe20004800000 */
[----:B-1----:R-:W-:Y:S01]  /*40a0*/  @!P0 VIADD R12, R0, 0x29 ;  /* 0x00000029000c8836 */ /* 0x002fe20000000000 */
[-C--:B------:R-:W-:Y:S01]  /*40b0*/  @!P0 ISETP.GE.AND P1, PT, R8, R162.reuse, PT ;  /* 0x000000a20800820c */ /* 0x080fe20003f26270 */
[C---:B------:R-:W-:Y:S04]  /*40c0*/  HMMA.16816.F32 R24, R112.reuse, R4, R24 ;  /* 0x000000047018723c */ /* 0x040fe80000001818 */
[----:B------:R-:W-:Y:S02]  /*40d0*/  @!P0 FSEL R17, R17, -INF , !P1 ;  /* 0xff80000011118808 */ /* 0x000fe40004800000 */
[-C--:B------:R-:W-:Y:S03]  /*40e0*/  HMMA.16816.F32 R28, R112, R6.reuse, R28 ;  /* 0x00000006701c723c */ /* 0x080fe6000000181c */
[-C--:B------:R-:W-:Y:S02]  /*40f0*/  @!P0 ISETP.GE.AND P1, PT, R9, R103.reuse, PT ;  /* 0x000000670900820c */ /* 0x080fe40003f26270 */
[----:B------:R-:W-:Y:S01]  /*4100*/  @!P0 VIADD R9, R0, 0x10 ;  /* 0x0000001000098836 */ /* 0x000fe20000000000 */
[C---:B------:R-:W-:Y:S05]  /*4110*/  HMMA.16816.F32 R32, R104.reuse, R6, R32 ;  /* 0x000000066820723c */ /* 0x040fea0000001820 */
[----:B------:R-:W-:Y:S01]  /*4120*/  @!P0 FSEL R18, R18, -INF , !P1 ;  /* 0xff80000012128808 */ /* 0x000fe20004800000 */
[----:B------:R-:W-:Y:S01]  /*4130*/  @!P0 VIADD R5, R0, 0x18 ;  /* 0x0000001800058836 */ /* 0x000fe20000000000 */
[-C--:B------:R-:W-:Y:S01]  /*4140*/  @!P0 ISETP.GE.AND P1, PT, R8, R103.reuse, PT ;  /* 0x000000670800820c */ /* 0x080fe20003f26270 */
[C---:B------:R-:W-:Y:S03]  /*4150*/  @!P0 VIADD R8, R0.reuse, 0x11 ;  /* 0x0000001100088836 */ /* 0x040fe60000000000 */
[----:B------:R-:W-:Y:S01]  /*4160*/  @!P0 FSEL R19, R19, -INF , !P1 ;  /* 0xff80000013138808 */ /* 0x000fe20004800000 */
[C---:B------:R-:W-:Y:S01]  /*4170*/  @!P0 VIADD R4, R0.reuse, 0x19 ;  /* 0x0000001900048836 */ /* 0x040fe20000000000 */
[-C--:B------:R-:W-:Y:S01]  /*4180*/  @!P0 ISETP.GE.AND P1, PT, R9, R162.reuse, PT ;  /* 0x000000a20900820c */ /* 0x080fe20003f26270 */
[----:B----4-:R-:W-:Y:S02]  /*4190*/  @!P0 VIADD R13, R0, 0x28 ;  /* 0x00000028000d8836 */ /* 0x010fe40000000000 */
[--C-:B------:R-:W-:Y:S01]  /*41a0*/  FFMA.FTZ R16, R16, UR5, -R163.reuse ;  /* 0x0000000510107c23 */ /* 0x100fe200080108a3 */
[----:B------:R-:W-:Y:S01]  /*41b0*/  FFMA.FTZ R17, R17, UR5, -R163 ;  /* 0x0000000511117c23 */ /* 0x000fe200080108a3 */
[----:B------:R-:W-:Y:S01]  /*41c0*/  @!P0 FSEL R20, R20, -INF , !P1 ;  /* 0xff80000014148808 */ /* 0x000fe20004800000 */
[--C-:B------:R-:W-:Y:S01]  /*41d0*/  FFMA.FTZ R18, R18, UR5, -R109.reuse ;  /* 0x0000000512127c23 */ /* 0x100fe2000801086d */
[----:B------:R-:W-:Y:S01]  /*41e0*/  MUFU.EX2 R237, R16 ;  /* 0x0000001000ed7308 */ /* 0x000fe20000000800 */
[----:B------:R-:W-:Y:S01]  /*41f0*/  @!P0 ISETP.GE.AND P1, PT, R8, R162, PT ;  /* 0x000000a20800820c */ /* 0x000fe20003f26270 */
[----:B------:R-:W-:Y:S01]  /*4200*/  FFMA.FTZ R19, R19, UR5, -R109 ;  /* 0x0000000513137c23 */ /* 0x000fe2000801086d */
[----:B------:R-:W-:Y:S01]  /*4210*/  FFMA.FTZ R15, R15, UR5, -R101 ;  /* 0x000000050f0f7c23 */ /* 0x000fe20008010865 */
[--C-:B------:R-:W-:Y:S01]  /*4220*/  FFMA.FTZ R20, R20, UR5, -R163.reuse ;  /* 0x0000000514147c23 */ /* 0x100fe200080108a3 */
[----:B------:R-:W-:Y:S02]  /*4230*/  @!P0 FSEL R21, R21, -INF , !P1 ;  /* 0xff80000015158808 */ /* 0x000fe40004800000 */
[-C--:B------:R-:W-:Y:S03]  /*4240*/  @!P0 ISETP.GE.AND P1, PT, R9, R103.reuse, PT ;  /* 0x000000670900820c */ /* 0x080fe60003f26270 */
[----:B------:R-:W1:Y:S01]  /*4250*/  MUFU.EX2 R236, R17 ;  /* 0x0000001100ec7308 */ /* 0x000e620000000800 */
[----:B------:R-:W-:Y:S01]  /*4260*/  FFMA.FTZ R21, R21, UR5, -R163 ;  /* 0x0000000515157c23 */ /* 0x000fe200080108a3 */
[----:B------:R-:W-:Y:S02]  /*4270*/  @!P0 FSEL R22, R22, -INF , !P1 ;  /* 0xff80000016168808 */ /* 0x000fe40004800000 */
[-C--:B------:R-:W-:Y:S06]  /*4280*/  @!P0 ISETP.GE.AND P1, PT, R8, R103.reuse, PT ;  /* 0x000000670800820c */ /* 0x080fec0003f26270 */
[----:B------:R-:W-:Y:S01]  /*4290*/  MUFU.EX2 R187, R18 ;  /* 0x0000001200bb7308 */ /* 0x000fe20000000800 */
[----:B------:R-:W-:Y:S01]  /*42a0*/  @!P0 FSEL R23, R23, -INF , !P1 ;  /* 0xff80000017178808 */ /* 0x000fe20004800000 */
[--C-:B------:R-:W-:Y:S01]  /*42b0*/  FFMA.FTZ R22, R22, UR5, -R109.reuse ;  /* 0x0000000516167c23 */ /* 0x100fe2000801086d */
[-C--:B------:R-:W-:Y:S03]  /*42c0*/  @!P0 ISETP.GE.AND P1, PT, R9, R102.reuse, PT ;  /* 0x000000660900820c */ /* 0x080fe60003f26270 */
[----:B------:R-:W-:Y:S01]  /*42d0*/  FFMA.FTZ R23, R23, UR5, -R109 ;  /* 0x0000000517177c23 */ /* 0x000fe2000801086d */
[----:B------:R-:W-:Y:S03]  /*42e0*/  @!P0 FSEL R24, R24, -INF , !P1 ;  /* 0xff80000018188808 */ /* 0x000fe60004800000 */
[----:B------:R-:W2:Y:S01]  /*42f0*/  MUFU.EX2 R186, R19 ;  /* 0x0000001300ba7308 */ /* 0x000ea20000000800 */
[----:B------:R-:W-:Y:S01]  /*4300*/  @!P0 ISETP.GE.AND P1, PT, R8, R102, PT ;  /* 0x000000660800820c */ /* 0x000fe20003f26270 */
[--C-:B------:R-:W-:Y:S03]  /*4310*/  FFMA.FTZ R24, R24, UR5, -R108.reuse ;  /* 0x0000000518187c23 */ /* 0x100fe6000801086c */
[----:B------:R-:W-:Y:S02]  /*4320*/  @!P0 FSEL R25, R25, -INF , !P1 ;  /* 0xff80000019198808 */ /* 0x000fe40004800000 */
[-C--:B------:R-:W-:Y:S03]  /*4330*/  @!P0 ISETP.GE.AND P1, PT, R9, R100.reuse, PT ;  /* 0x000000640900820c */ /* 0x080fe60003f26270 */
[----:B------:R-:W-:Y:S01]  /*4340*/  MUFU.EX2 R212, R15 ;  /* 0x0000000f00d47308 */ /* 0x000fe20000000800 */
[--C-:B------:R-:W-:Y:S01]  /*4350*/  FFMA.FTZ R25, R25, UR5, -R108.reuse ;  /* 0x0000000519197c23 */ /* 0x100fe2000801086c */
[----:B------:R-:W-:Y:S02]  /*4360*/  @!P0 FSEL R26, R26, -INF , !P1 ;  /* 0xff8000001a1a8808 */ /* 0x000fe40004800000 */
[----:B------:R-:W-:Y:S02]  /*4370*/  @!P0 ISETP.GE.AND P1, PT, R8, R100, PT ;  /* 0x000000640800820c */ /* 0x000fe40003f26270 */
[----:B------:R-:W4:Y:S04]  /*4380*/  LDSM.16.M88.4 R8, [R150+0x6800] ;  /* 0x006800009608783b */ /* 0x000f280000000200 */
[----:B------:R-:W-:Y:S01]  /*4390*/  MUFU.EX2 R233, R20 ;  /* 0x0000001400e97308 */ /* 0x000fe20000000800 */
[----:B------:R-:W-:Y:S01]  /*43a0*/  @!P0 FSEL R27, R27, -INF , !P1 ;  /* 0xff8000001b1b8808 */ /* 0x000fe20004800000 */
[--C-:B------:R-:W-:Y:S01]  /*43b0*/  FFMA.FTZ R26, R26, UR5, -R101.reuse ;  /* 0x000000051a1a7c23 */ /* 0x100fe20008010865 */
[-C--:B------:R-:W-:Y:S03]  /*43c0*/  @!P0 ISETP.GE.AND P1, PT, R5, R102.reuse, PT ;  /* 0x000000660500820c */ /* 0x080fe60003f26270 */
[--C-:B------:R-:W-:Y:S01]  /*43d0*/  FFMA.FTZ R27, R27, UR5, -R101.reuse ;  /* 0x000000051b1b7c23 */ /* 0x100fe20008010865 */
[----:B------:R-:W-:Y:S03]  /*43e0*/  @!P0 FSEL R28, R28, -INF , !P1 ;  /* 0xff8000001c1c8808 */ /* 0x000fe60004800000 */
[----:B------:R-:W-:Y:S01]  /*43f0*/  MUFU.EX2 R232, R21 ;  /* 0x0000001500e87308 */ /* 0x000fe20000000800 */
[----:B------:R-:W-:Y:S01]  /*4400*/  @!P0 ISETP.GE.AND P1, PT, R4, R102, PT ;  /* 0x000000660400820c */ /* 0x000fe20003f26270 */
[--C-:B------:R-:W-:Y:S03]  /*4410*/  FFMA.FTZ R28, R28, UR5, -R108.reuse ;  /* 0x000000051c1c7c23 */ /* 0x100fe6000801086c */
[----:B------:R-:W-:Y:S02]  /*4420*/  @!P0 FSEL R29, R29, -INF , !P1 ;  /* 0xff8000001d1d8808 */ /* 0x000fe40004800000 */
[-C--:B------:R-:W-:Y:S03]  /*4430*/  @!P0 ISETP.GE.AND P1, PT, R5, R100.reuse, PT ;  /* 0x000000640500820c */ /* 0x080fe60003f26270 */
[----:B------:R-:W-:Y:S01]  /*4440*/  MUFU.EX2 R183, R22 ;  /* 0x0000001600b77308 */ /* 0x000fe20000000800 */
[--C-:B------:R-:W-:Y:S01]  /*4450*/  FFMA.FTZ R29, R29, UR5, -R108.reuse ;  /* 0x000000051d1d7c23 */ /* 0x100fe2000801086c */
[----:B------:R-:W-:Y:S02]  /*4460*/  @!P0 FSEL R30, R30, -INF , !P1 ;  /* 0xff8000001e1e8808 */ /* 0x000fe40004800000 */
[----:B------:R-:W-:Y:S06]  /*4470*/  @!P0 ISETP.GE.AND P1, PT, R4, R100, PT ;  /* 0x000000640400820c */ /* 0x000fec0003f26270 */
[----:B------:R-:W-:Y:S01]  /*4480*/  MUFU.EX2 R182, R23 ;  /* 0x0000001700b67308 */ /* 0x000fe20000000800 */
[----:B------:R-:W-:Y:S01]  /*4490*/  @!P0 FSEL R31, R31, -INF , !P1 ;  /* 0xff8000001f1f8808 */ /* 0x000fe20004800000 */
[--C-:B------:R-:W-:Y:S01]  /*44a0*/  FFMA.FTZ R30, R30, UR5, -R101.reuse ;  /* 0x000000051e1e7c23 */ /* 0x100fe20008010865 */
[-C--:B------:R-:W-:Y:S03]  /*44b0*/  @!P0 ISETP.GE.AND P1, PT, R5, R162.reuse, PT ;  /* 0x000000a20500820c */ /* 0x080fe60003f26270 */
[----:B------:R-:W-:Y:S01]  /*44c0*/  FFMA.FTZ R31, R31, UR5, -R101 ;  /* 0x000000051f1f7c23 */ /* 0x000fe20008010865 */
[----:B------:R-:W-:Y:S03]  /*44d0*/  @!P0 FSEL R32, R32, -INF , !P1 ;  /* 0xff80000020208808 */ /* 0x000fe60004800000 */
[----:B------:R-:W-:Y:S01]  /*44e0*/  MUFU.EX2 R199, R26 ;  /* 0x0000001a00c77308 */ /* 0x000fe20000000800 */
[-C--:B------:R-:W-:Y:S01]  /*44f0*/  @!P0 ISETP.GE.AND P1, PT, R4, R162.reuse, PT ;  /* 0x000000a20400820c */ /* 0x080fe20003f26270 */
[--C-:B------:R-:W-:Y:S03]  /*4500*/  FFMA.FTZ R32, R32, UR5, -R163.reuse ;  /* 0x0000000520207c23 */ /* 0x100fe600080108a3 */
[----:B------:R-:W-:Y:S01]  /*4510*/  @!P0 FSEL R33, R33, -INF , !P1 ;  /* 0xff80000021218808 */ /* 0x000fe20004800000 */
[-C--:B----4-:R-:W-:Y:S04]  /*4520*/  HMMA.16816.F32 R36, R104, R8.reuse, R36 ;  /* 0x000000086824723c */ /* 0x090fe80000001824 */
[----:B------:R-:W-:Y:S01]  /*4530*/  MUFU.EX2 R231, R32 ;  /* 0x0000002000e77308 */ /* 0x000fe20000000800 */
[-C--:B------:R-:W-:Y:S01]  /*4540*/  @!P0 ISETP.GE.AND P1, PT, R5, R103.reuse, PT ;  /* 0x000000670500820c */ /* 0x080fe20003f26270 */
[----:B------:R-:W-:Y:S02]  /*4550*/  @!P0 VIADD R5, R0, 0x20 ;  /* 0x0000002000058836 */ /* 0x000fe40000000000 */
[----:B------:R-:W-:Y:S01]  /*4560*/  FFMA.FTZ R33, R33, UR5, -R163 ;  /* 0x0000000521217c23 */ /* 0x000fe200080108a3 */
[C---:B------:R-:W-:Y:S05]  /*4570*/  HMMA.16816.F32 R40, R112.reuse, R8, R40 ;  /* 0x000000087028723c */ /* 0x040fea0000001828 */
[----:B------:R-:W-:Y:S01]  /*4580*/  MUFU.EX2 R230, R33 ;  /* 0x0000002100e67308 */ /* 0x000fe20000000800 */
[----:B------:R-:W-:Y:S01]  /*4590*/  @!P0 FSEL R34, R34, -INF , !P1 ;  /* 0xff80000022228808 */ /* 0x000fe20004800000 */
[-C--:B------:R-:W-:Y:S03]  /*45a0*/  HMMA.16816.F32 R44, R112, R10.reuse, R44 ;  /* 0x0000000a702c723c */ /* 0x080fe6000000182c */
[-C--:B------:R-:W-:Y:S05]  /*45b0*/  @!P0 ISETP.GE.AND P1, PT, R4, R103.reuse, PT ;  /* 0x000000670400820c */ /* 0x080fea0003f26270 */
[----:B------:R-:W-:Y:S03]  /*45c0*/  MUFU.EX2 R198, R27 ;  /* 0x0000001b00c67308 */ /* 0x000fe60000000800 */
[----:B------:R-:W-:Y:S01]  /*45d0*/  @!P0 VIADD R4, R0, 0x21 ;  /* 0x0000002100048836 */ /* 0x000fe20000000000 */
[----:B------:R-:W-:Y:S01]  /*45e0*/  @!P0 FSEL R35, R35, -INF , !P1 ;  /* 0xff80000023238808 */ /* 0x000fe20004800000 */
[C---:B------:R-:W-:Y:S04]  /*45f0*/  HMMA.16816.F32 R48, R104.reuse, R10, R48 ;  /* 0x0000000a6830723c */ /* 0x040fe80000001830 */
[----:B------:R-:W-:Y:S01]  /*4600*/  @!P0 ISETP.GE.AND P1, PT, R5, R162, PT ;  /* 0x000000a20500820c */ /* 0x000fe20003f26270 */
[----:B------:R-:W-:Y:S01]  /*4610*/  MUFU.EX2 R193, R24 ;  /* 0x0000001800c17308 */ /* 0x000fe20000000800 */
[----:B------:R-:W-:Y:S01]  /*4620*/  @!P0 ISETP.GE.AND P2, PT, R4, R102, PT ;  /* 0x000000660400820c */ /* 0x000fe20003f46270 */
[--C-:B------:R-:W-:Y:S01]  /*4630*/  FFMA.FTZ R34, R34, UR5, -R109.reuse ;  /* 0x0000000522227c23 */ /* 0x100fe2000801086d */
[----:B------:R-:W-:Y:S02]  /*4640*/  @!P0 FSEL R36, R36, -INF , !P1 ;  /* 0xff80000024248808 */ /* 0x000fe40004800000 */
[----:B------:R-:W-:Y:S01]  /*4650*/  @!P0 ISETP.GE.AND P1, PT, R4, R162, PT ;  /* 0x000000a20400820c */ /* 0x000fe20003f26270 */
[----:B------:R-:W-:Y:S01]  /*4660*/  FFMA.FTZ R35, R35, UR5, -R109 ;  /* 0x0000000523237c23 */ /* 0x000fe2000801086d */
[----:B------:R-:W-:Y:S03]  /*4670*/  @!P0 FSEL R41, R41, -INF , !P2 ;  /* 0xff80000029298808 */ /* 0x000fe60005000000 */
[----:B------:R-:W-:Y:S01]  /*4680*/  MUFU.EX2 R176, R34 ;  /* 0x0000002200b07308 */ /* 0x000fe20000000800 */
[----:B------:R-:W-:Y:S01]  /*4690*/  @!P0 FSEL R37, R37, -INF , !P1 ;  /* 0xff80000025258808 */ /* 0x000fe20004800000 */
[--C-:B------:R-:W-:Y:S01]  /*46a0*/  FFMA.FTZ R36, R36, UR5, -R163.reuse ;  /* 0x0000000524247c23 */ /* 0x100fe200080108a3 */
[-C--:B------:R-:W-:Y:S01]  /*46b0*/  @!P0 ISETP.GE.AND P1, PT, R5, R103.reuse, PT ;  /* 0x000000670500820c */ /* 0x080fe20003f26270 */
[--C-:B------:R-:W-:Y:S01]  /*46c0*/  FFMA.FTZ R41, R41, UR5, -R108.reuse ;  /* 0x0000000529297c23 */ /* 0x100fe2000801086c */
[----:B------:R-:W-:Y:S01]  /*46d0*/  @!P0 ISETP.GE.AND P2, PT, R5, R100, PT ;  /* 0x000000640500820c */ /* 0x000fe20003f46270 */
[----:B------:R-:W-:Y:S01]  /*46e0*/  FFMA.FTZ R37, R37, UR5, -R163 ;  /* 0x0000000525257c23 */ /* 0x000fe200080108a3 */
[----:B------:R-:W-:Y:S03]  /*46f0*/  @!P0 FSEL R38, R38, -INF , !P1 ;  /* 0xff80000026268808 */ /* 0x000fe60004800000 */
[----:B------:R-:W-:Y:S01]  /*4700*/  MUFU.EX2 R175, R35 ;  /* 0x0000002300af7308 */ /* 0x000fe20000000800 */
[-C--:B------:R-:W-:Y:S02]  /*4710*/  @!P0 ISETP.GE.AND P1, PT, R4, R103.reuse, PT ;  /* 0x000000670400820c */ /* 0x080fe40003f26270 */
[----:B------:R-:W-:Y:S01]  /*4720*/  @!P0 FSEL R42, R42, -INF , !P2 ;  /* 0xff8000002a2a8808 */ /* 0x000fe20005000000 */
[----:B------:R-:W-:Y:S01]  /*4730*/  FFMA.FTZ R38, R38, UR5, -R109 ;  /* 0x0000000526267c23 */ /* 0x000fe2000801086d */
[----:B------:R-:W-:Y:S02]  /*4740*/  @!P0 FSEL R39, R39, -INF , !P1 ;  /* 0xff80000027278808 */ /* 0x000fe40004800000 */
[----:B------:R-:W-:Y:S03]  /*4750*/  @!P0 ISETP.GE.AND P1, PT, R5, R102, PT ;  /* 0x000000660500820c */ /* 0x000fe60003f26270 */
[----:B------:R-:W-:Y:S01]  /*4760*/  MUFU.EX2 R192, R25 ;  /* 0x0000001900c07308 */ /* 0x000fe20000000800 */
[----:B------:R-:W-:Y:S01]  /*4770*/  FFMA.FTZ R42, R42, UR5, -R101 ;  /* 0x000000052a2a7c23 */ /* 0x000fe20008010865 */
[----:B------:R-:W-:Y:S01]  /*4780*/  FFMA.FTZ R39, R39, UR5, -R109 ;  /* 0x0000000527277c23 */ /* 0x000fe2000801086d */
[----:B------:R-:W-:Y:S02]  /*4790*/  @!P0 FSEL R40, R40, -INF , !P1 ;  /* 0xff80000028288808 */ /* 0x000fe40004800000 */
[----:B------:R-:W-:Y:S05]  /*47a0*/  IADD3 R8, P1, R247, UR14, RZ ;  /* 0x0000000ef7087c10 */ /* 0x000fea000ff3e0ff */
[----:B------:R-:W-:Y:S01]  /*47b0*/  MUFU.EX2 R189, R28 ;  /* 0x0000001c00bd7308 */ /* 0x000fe20000000800 */
[----:B------:R-:W-:Y:S01]  /*47c0*/  IADD3.X R9, R246, UR13, RZ, P1, !PT ;  /* 0x0000000df6097c10 */ /* 0x000fe20008ffe4ff */
[--C-:B------:R-:W-:Y:S01]  /*47d0*/  FFMA.FTZ R40, R40, UR5, -R108.reuse ;  /* 0x0000000528287c23 */ /* 0x100fe2000801086c */
[----:B------:R-:W-:Y:S02]  /*47e0*/  @!P0 ISETP.GE.AND P1, PT, R4, R100, PT ;  /* 0x000000640400820c */ /* 0x000fe40003f26270 */
[----:B------:R-:W4:Y:S02]  /*47f0*/  LDSM.16.M88.4 R4, [R150+0x6c00] ;  /* 0x006c00009604783b */ /* 0x000f240000000200 */
[----:B------:R-:W-:Y:S03]  /*4800*/  @!P0 FSEL R43, R43, -INF , !P1 ;  /* 0xff8000002b2b8808 */ /* 0x000fe60004800000 */
[----:B------:R-:W-:Y:S01]  /*4810*/  MUFU.EX2 R188, R29 ;  /* 0x0000001d00bc7308 */ /* 0x000fe20000000800 */
[-C--:B------:R-:W-:Y:S01]  /*4820*/  @!P0 ISETP.GE.AND P1, PT, R13, R102.reuse, PT ;  /* 0x000000660d00820c */ /* 0x080fe20003f26270 */
[--C-:B------:R-:W-:Y:S03]  /*4830*/  FFMA.FTZ R43, R43, UR5, -R101.reuse ;  /* 0x000000052b2b7c23 */ /* 0x100fe60008010865 */
[----:B------:R-:W-:Y:S01]  /*4840*/  @!P0 FSEL R44, R44, -INF , !P1 ;  /* 0xff8000002c2c8808 */ /* 0x000fe20004800000 */
[----:B------:R-:W2:Y:S01]  /*4850*/  LDG.E R165, desc[UR8][R8.64] ;  /* 0x0000000808a57981 */ /* 0x000ea2000c1e1900 */
[----:B------:R-:W-:Y:S03]  /*4860*/  @!P0 ISETP.GE.AND P1, PT, R12, R102, PT ;  /* 0x000000660c00820c */ /* 0x000fe60003f26270 */
[----:B------:R-:W-:Y:S01]  /*4870*/  MUFU.EX2 R197, R30 ;  /* 0x0000001e00c57308 */ /* 0x000fe20000000800 */
[----:B------:R-:W2:Y:S01]  /*4880*/  LDG.E R164, desc[UR8][R8.64+0x20] ;  /* 0x0000200808a47981 */ /* 0x000ea2000c1e1900 */
[----:B------:R-:W-:Y:S01]  /*4890*/  @!P0 FSEL R45, R45, -INF , !P1 ;  /* 0xff8000002d2d8808 */ /* 0x000fe20004800000 */
[--C-:B------:R-:W-:Y:S01]  /*48a0*/  FFMA.FTZ R44, R44, UR5, -R108.reuse ;  /* 0x000000052c2c7c23 */ /* 0x100fe2000801086c */
[-C--:B------:R-:W-:Y:S01]  /*48b0*/  @!P0 ISETP.GE.AND P1, PT, R13, R100.reuse, PT ;  /* 0x000000640d00820c */ /* 0x080fe20003f26270 */
[----:B------:R-:W5:Y:S05]  /*48c0*/  LDG.E R111, desc[UR8][R8.64+0x100] ;  /* 0x00010008086f7981 */ /* 0x000f6a000c1e1900 */
[----:B------:R-:W-:Y:S01]  /*48d0*/  MUFU.EX2 R196, R31 ;  /* 0x0000001f00c47308 */ /* 0x000fe20000000800 */
[----:B------:R-:W-:Y:S01]  /*48e0*/  @!P0 FSEL R46, R46, -INF , !P1 ;  /* 0xff8000002e2e8808 */ /* 0x000fe20004800000 */
[----:B------:R3:W5:Y:S01]  /*48f0*/  LDG.E R110, desc[UR8][R8.64+0x120] ;  /* 0x00012008086e7981 */ /* 0x000762000c1e1900 */
[----:B------:R-:W-:Y:S01]  /*4900*/  @!P0 ISETP.GE.AND P1, PT, R12, R100, PT ;  /* 0x000000640c00820c */ /* 0x000fe20003f26270 */
[--C-:B------:R-:W-:Y:S02]  /*4910*/  FFMA.FTZ R45, R45, UR5, -R108.reuse ;  /* 0x000000052d2d7c23 */ /* 0x100fe4000801086c */
[--C-:B------:R-:W-:Y:S01]  /*4920*/  FFMA.FTZ R46, R46, UR5, -R101.reuse ;  /* 0x000000052e2e7c23 */ /* 0x100fe20008010865 */
[----:B------:R-:W-:Y:S03]  /*4930*/  @!P0 FSEL R47, R47, -INF , !P1 ;  /* 0xff8000002f2f8808 */ /* 0x000fe60004800000 */
[----:B------:R-:W-:Y:S01]  /*4940*/  MUFU.EX2 R229, R36 ;  /* 0x0000002400e57308 */ /* 0x000fe20000000800 */
[-C--:B------:R-:W-:Y:S01]  /*4950*/  @!P0 ISETP.GE.AND P1, PT, R13, R162.reuse, PT ;  /* 0x000000a20d00820c */ /* 0x080fe20003f26270 */
[----:B------:R-:W-:Y:S03]  /*4960*/  FFMA.FTZ R47, R47, UR5, -R101 ;  /* 0x000000052f2f7c23 */ /* 0x000fe60008010865 */
[----:B------:R-:W-:Y:S02]  /*4970*/  @!P0 FSEL R48, R48, -INF , !P1 ;  /* 0xff80000030308808 */ /* 0x000fe40004800000 */
[-C--:B------:R-:W-:Y:S03]  /*4980*/  @!P0 ISETP.GE.AND P1, PT, R12, R162.reuse, PT ;  /* 0x000000a20c00820c */ /* 0x080fe60003f26270 */
[----:B------:R-:W-:Y:S01]  /*4990*/  MUFU.EX2 R228, R37 ;  /* 0x0000002500e47308 */ /* 0x000fe20000000800 */
[--C-:B------:R-:W-:Y:S01]  /*49a0*/  FFMA.FTZ R48, R48, UR5, -R163.reuse ;  /* 0x0000000530307c23 */ /* 0x100fe200080108a3 */
[----:B------:R-:W-:Y:S01]  /*49b0*/  @!P0 FSEL R49, R49, -INF , !P1 ;  /* 0xff80000031318808 */ /* 0x000fe20004800000 */
[-C--:B----4-:R-:W-:Y:S07]  /*49c0*/  HMMA.16816.F32 R52, R104, R4.reuse, R52 ;  /* 0x000000046834723c */ /* 0x090fee0000001834 */
[----:B------:R-:W-:Y:S01]  /*49d0*/  MUFU.EX2 R174, R38 ;  /* 0x0000002600ae7308 */ /* 0x000fe20000000800 */
[-C--:B------:R-:W-:Y:S03]  /*49e0*/  @!P0 ISETP.GE.AND P1, PT, R13, R103.reuse, PT ;  /* 0x000000670d00820c */ /* 0x080fe60003f26270 */
[----:B------:R-:W-:Y:S01]  /*49f0*/  FFMA.FTZ R49, R49, UR5, -R163 ;  /* 0x0000000531317c23 */ /* 0x000fe200080108a3 */
[----:B---3--:R-:W-:Y:S01]  /*4a00*/  @!P0 VIADD R9, R0, 0x30 ;  /* 0x0000003000098836 */ /* 0x008fe20000000000 */
[C---:B------:R-:W-:Y:S04]  /*4a10*/  HMMA.16816.F32 R56, R112.reuse, R4, R56 ;  /* 0x000000047038723c */ /* 0x040fe80000001838 */
[----:B------:R-:W-:Y:S01]  /*4a20*/  MUFU.EX2 R173, R39 ;  /* 0x0000002700ad7308 */ /* 0x000fe20000000800 */
[----:B------:R-:W-:Y:S01]  /*4a30*/  @!P0 FSEL R50, R50, -INF , !P1 ;  /* 0xff80000032328808 */ /* 0x000fe20004800000 */
[----:B------:R-:W-:Y:S01]  /*4a40*/  @!P0 VIADD R8, R0, 0x31 ;  /* 0x0000003100088836 */ /* 0x000fe20000000000 */
[----:B------:R-:W-:Y:S01]  /*4a50*/  @!P0 ISETP.GE.AND P1, PT, R12, R103, PT ;  /* 0x000000670c00820c */ /* 0x000fe20003f26270 */
[-C--:B------:R-:W-:Y:S03]  /*4a60*/  HMMA.16816.F32 R60, R112, R6.reuse, R60 ;  /* 0x00000006703c723c */ /* 0x080fe6000000183c */
[----:B------:R-:W-:Y:S03]  /*4a70*/  @!P0 FSEL R51, R51, -INF , !P1 ;  /* 0xff80000033338808 */ /* 0x000fe60004800000 */
[----:B------:R-:W-:Y:S01]  /*4a80*/  MUFU.EX2 R226, R48 ;  /* 0x0000003000e27308 */ /* 0x000fe20000000800 */
[----:B------:R-:W-:Y:S01]  /*4a90*/  @!P0 ISETP.GE.AND P1, PT, R9, R162, PT ;  /* 0x000000a20900820c */ /* 0x000fe20003f26270 */
[----:B------:R-:W-:Y:S04]  /*4aa0*/  HMMA.16816.F32 R64, R104, R6, R64 ;  /* 0x000000066840723c */ /* 0x000fe80000001840 */
[----:B------:R-:W-:Y:S01]  /*4ab0*/  @!P0 ISETP.GE.AND P4, PT, R8, R100, PT ;  /* 0x000000640800820c */ /* 0x000fe20003f86270 */
[----:B------:R-:W-:Y:S03]  /*4ac0*/  @!P0 VIADD R4, R0, 0x38 ;  /* 0x0000003800048836 */ /* 0x000fe60000000000 */
[----:B------:R-:W3:Y:S03]  /*4ad0*/  MUFU.EX2 R225, R49 ;  /* 0x0000003100e17308 */ /* 0x000ee60000000800 */
[----:B------:R-:W-:Y:S01]  /*4ae0*/  @!P0 FSEL R52, R52, -INF , !P1 ;  /* 0xff80000034348808 */ /* 0x000fe20004800000 */
[----:B------:R-:W-:Y:S01]  /*4af0*/  @!P0 VIADD R0, R0, 0x39 ;  /* 0x0000003900008836 */ /* 0x000fe20000000000 */
[----:B------:R-:W-:Y:S02]  /*4b00*/  @!P0 ISETP.GE.AND P1, PT, R8, R162, PT ;  /* 0x000000a20800820c */ /* 0x000fe40003f26270 */
[----:B------:R-:W-:Y:S01]  /*4b10*/  F2FP.F16.F32.PACK_AB R6, R238, R239 ;  /* 0x000000efee06723e */ /* 0x000fe200000000ff */
[--C-:B------:R-:W-:Y:S01]  /*4b20*/  FFMA.FTZ R50, R50, UR5, -R109.reuse ;  /* 0x0000000532327c23 */ /* 0x100fe2000801086d */
[----:B------:R-:W-:Y:S01]  /*4b30*/  @!P0 FSEL R53, R53, -INF , !P1 ;  /* 0xff80000035358808 */ /* 0x000fe20004800000 */
[----:B------:R-:W-:Y:S01]  /*4b40*/  MUFU.EX2 R181, R40 ;  /* 0x0000002800b57308 */ /* 0x000fe20000000800 */
[----:B------:R-:W-:Y:S01]  /*4b50*/  @!P0 ISETP.GE.AND P1, PT, R9, R103, PT ;  /* 0x000000670900820c */ /* 0x000fe20003f26270 */
[----:B------:R-:W-:Y:S01]  /*4b60*/  STS [R210+0x10000], R6 ;  /* 0x01000006d2007388 */ /* 0x000fe20000000800 */
[----:B------:R-:W-:Y:S01]  /*4b70*/  F2FP.F16.F32.PACK_AB R5, R194, R195 ;  /* 0x000000c3c205723e */ /* 0x000fe200000000ff */
[----:B------:R-:W-:Y:S01]  /*4b80*/  FFMA.FTZ R51, R51, UR5, -R109 ;  /* 0x0000000533337c23 */ /* 0x000fe2000801086d */
[----:B------:R-:W-:Y:S01]  /*4b90*/  @!P0 FSEL R54, R54, -INF , !P1 ;  /* 0xff80000036368808 */ /* 0x000fe20004800000 */
[--C-:B------:R-:W-:Y:S01]  /*4ba0*/  FFMA.FTZ R52, R52, UR5, -R163.reuse ;  /* 0x0000000534347c23 */ /* 0x100fe200080108a3 */
[-C--:B------:R-:W-:Y:S03]  /*4bb0*/  @!P0 ISETP.GE.AND P1, PT, R8, R103.reuse, PT ;  /* 0x000000670800820c */ /* 0x080fe60003f26270 */
[----:B------:R-:W-:Y:S01]  /*4bc0*/  MUFU.EX2 R170, R50 ;  /* 0x0000003200aa7308 */ /* 0x000fe20000000800 */
[-C--:B------:R-:W-:Y:S01]  /*4bd0*/  @!P0 ISETP.GE.AND P3, PT, R4, R102.reuse, PT ;  /* 0x000000660400820c */ /* 0x080fe20003f66270 */
[----:B------:R4:W-:Y:S01]  /*4be0*/  STS [R210+0x10400], R5 ;  /* 0x01040005d2007388 */ /* 0x0009e20000000800 */
[----:B------:R-:W-:Y:S01]  /*4bf0*/  @!P0 FSEL R55, R55, -INF , !P1 ;  /* 0xff80000037378808 */ /* 0x000fe20004800000 */
[----:B------:R-:W-:Y:S01]  /*4c00*/  FFMA.FTZ R53, R53, UR5, -R163 ;  /* 0x0000000535357c23 */ /* 0x000fe200080108a3 */
[-C--:B------:R-:W-:Y:S01]  /*4c10*/  @!P0 ISETP.GE.AND P1, PT, R9, R102.reuse, PT ;  /* 0x000000660900820c */ /* 0x080fe20003f26270 */
[--C-:B------:R-:W-:Y:S01]  /*4c20*/  FFMA.FTZ R54, R54, UR5, -R109.reuse ;  /* 0x0000000536367c23 */ /* 0x100fe2000801086d */
[----:B------:R-:W-:Y:S03]  /*4c30*/  @!P0 FSEL R59, R59, -INF , !P4 ;  /* 0xff8000003b3b8808 */ /* 0x000fe60006000000 */
[----:B------:R-:W-:Y:S01]  /*4c40*/  MUFU.EX2 R169, R51 ;  /* 0x0000003300a97308 */ /* 0x000fe20000000800 */
[----:B------:R-:W-:Y:S01]  /*4c50*/  @!P0 FSEL R56, R56, -INF , !P1 ;  /* 0xff80000038388808 */ /* 0x000fe20004800000 */
[----:B------:R-:W-:Y:S01]  /*4c60*/  FFMA.FTZ R55, R55, UR5, -R109 ;  /* 0x0000000537377c23 */ /* 0x000fe2000801086d */
[----:B------:R-:W-:Y:S01]  /*4c70*/  @!P0 ISETP.GE.AND P1, PT, R8, R102, PT ;  /* 0x000000660800820c */ /* 0x000fe20003f26270 */
[--C-:B------:R-:W-:Y:S01]  /*4c80*/  FFMA.FTZ R59, R59, UR5, -R101.reuse ;  /* 0x000000053b3b7c23 */ /* 0x100fe20008010865 */
[-C--:B------:R-:W-:Y:S01]  /*4c90*/  @!P0 ISETP.GE.AND P2, PT, R4, R100.reuse, PT ;  /* 0x000000640400820c */ /* 0x080fe20003f46270 */
[--C-:B------:R-:W-:Y:S01]  /*4ca0*/  FFMA.FTZ R56, R56, UR5, -R108.reuse ;  /* 0x0000000538387c23 */ /* 0x100fe2000801086c */
[----:B------:R-:W-:Y:S03]  /*4cb0*/  @!P0 FSEL R57, R57, -INF , !P1 ;  /* 0xff80000039398808 */ /* 0x000fe60004800000 */
[----:B------:R-:W-:Y:S01]  /*4cc0*/  MUFU.EX2 R180, R41 ;  /* 0x0000002900b47308 */ /* 0x000fe20000000800 */
[----:B------:R-:W-:Y:S01]  /*4cd0*/  @!P0 ISETP.GE.AND P1, PT, R9, R100, PT ;  /* 0x000000640900820c */ /* 0x000fe20003f26270 */
[----:B------:R-:W-:Y:S01]  /*4ce0*/  IMAD.U32 R104, RZ, RZ, UR4 ;  /* 0x00000004ff687e24 */ /* 0x000fe2000f8e00ff */
[----:B------:R-:W-:Y:S01]  /*4cf0*/  @!P0 ISETP.GE.AND P4, PT, R4, R103, PT ;  /* 0x000000670400820c */ /* 0x000fe20003f86270 */
[--C-:B------:R-:W-:Y:S01]  /*4d00*/  FFMA.FTZ R57, R57, UR5, -R108.reuse ;  /* 0x0000000539397c23 */ /* 0x100fe2000801086c */
[----:B------:R-:W-:Y:S02]  /*4d10*/  @!P0 FSEL R58, R58, -INF , !P1 ;  /* 0xff8000003a3a8808 */ /* 0x000fe40004800000 */
[----:B------:R-:W-:Y:S03]  /*4d20*/  @!P0 ISETP.GE.AND P1, PT, R0, R102, PT ;  /* 0x000000660000820c */ /* 0x000fe60003f26270 */
[----:B------:R-:W-:Y:S01]  /*4d30*/  MUFU.EX2 R191, R42 ;  /* 0x0000002a00bf7308 */ /* 0x000fe20000000800 */
[----:B------:R-:W-:Y:S01]  /*4d40*/  @!P0 ISETP.GE.AND P6, PT, R4, R162, PT ;  /* 0x000000a20400820c */ /* 0x000fe20003fc6270 */
[----:B------:R-:W-:Y:S01]  /*4d50*/  FFMA.FTZ R58, R58, UR5, -R101 ;  /* 0x000000053a3a7c23 */ /* 0x000fe20008010865 */
[----:B-1----:R-:W-:Y:S02]  /*4d60*/  F2FP.F16.F32.PACK_AB R4, R236, R237 ;  /* 0x000000edec04723e */ /* 0x002fe400000000ff */
[----:B------:R-:W-:Y:S02]  /*4d70*/  @!P0 FSEL R61, R61, -INF , !P1 ;  /* 0xff8000003d3d8808 */ /* 0x000fe40004800000 */
[----:B------:R-:W-:Y:S01]  /*4d80*/  @!P0 FSEL R60, R60, -INF , !P3 ;  /* 0xff8000003c3c8808 */ /* 0x000fe20005800000 */
[----:B------:R1:W-:Y:S01]  /*4d90*/  STS [R209+0x10000], R4 ;  /* 0x01000004d1007388 */ /* 0x0003e20000000800 */
[C---:B------:R-:W-:Y:S01]  /*4da0*/  @!P0 ISETP.GE.AND P3, PT, R0.reuse, R103, PT ;  /* 0x000000670000820c */ /* 0x040fe20003f66270 */
[----:B------:R-:W-:Y:S01]  /*4db0*/  MUFU.EX2 R190, R43 ;  /* 0x0000002b00be7308 */ /* 0x000fe20000000800 */
[----:B------:R-:W-:Y:S01]  /*4dc0*/  @!P0 ISETP.GE.AND P1, PT, R0, R100, PT ;  /* 0x000000640000820c */ /* 0x000fe20003f26270 */
[--C-:B------:R-:W-:Y:S01]  /*4dd0*/  FFMA.FTZ R60, R60, UR5, -R108.reuse ;  /* 0x000000053c3c7c23 */ /* 0x100fe2000801086c */
[----:B------:R-:W-:Y:S01]  /*4de0*/  @!P0 ISETP.GE.AND P5, PT, R0, R162, PT ;  /* 0x000000a20000820c */ /* 0x000fe20003fa6270 */
[----:B------:R-:W-:Y:S01]  /*4df0*/  FFMA.FTZ R108, R61, UR5, -R108 ;  /* 0x000000053d6c7c23 */ /* 0x000fe2000801086c */
[----:B--2---:R-:W-:Y:S02]  /*4e00*/  F2FP.F16.F32.PACK_AB R0, R186, R187 ;  /* 0x000000bbba00723e */ /* 0x004fe400000000ff */
[----:B----4-:R-:W-:Y:S03]  /*4e10*/  F2FP.F16.F32.PACK_AB R5, R200, R201 ;  /* 0x000000c9c805723e */ /* 0x010fe600000000ff */
[----:B------:R-:W-:Y:S01]  /*4e20*/  MUFU.EX2 R179, R44 ;  /* 0x0000002c00b37308 */ /* 0x000fe20000000800 */
[----:B---3--:R-:W-:Y:S01]  /*4e30*/  F2FP.F16.F32.PACK_AB R6, R225, R226 ;  /* 0x000000e2e106723e */ /* 0x008fe200000000ff */
[----:B------:R2:W-:Y:S01]  /*4e40*/  STS [R209+0x10400], R0 ;  /* 0x01040000d1007388 */ /* 0x0005e20000000800 */
[----:B------:R-:W-:Y:S02]  /*4e50*/  @!P0 FSEL R64, R64, -INF , !P6 ;  /* 0xff80000040408808 */ /* 0x000fe40007000000 */
[----:B------:R-:W-:Y:S02]  /*4e60*/  @!P0 FSEL R65, R65, -INF , !P5 ;  /* 0xff80000041418808 */ /* 0x000fe40006800000 */
[----:B------:R-:W-:Y:S03]  /*4e70*/  @!P0 FSEL R66, R66, -INF , !P4 ;  /* 0xff80000042428808 */ /* 0x000fe60006000000 */
[----:B------:R-:W3:Y:S01]  /*4e80*/  MUFU.EX2 R178, R45 ;  /* 0x0000002d00b27308 */ /* 0x000ee20000000800 */
[--C-:B------:R-:W-:Y:S01]  /*4e90*/  FFMA.FTZ R64, R64, UR5, -R163.reuse ;  /* 0x0000000540407c23 */ /* 0x100fe200080108a3 */
[----:B------:R-:W-:Y:S01]  /*4ea0*/  FFMA.FTZ R163, R65, UR5, -R163 ;  /* 0x0000000541a37c23 */ /* 0x000fe200080108a3 */
[----:B------:R-:W-:Y:S01]  /*4eb0*/  @!P0 FSEL R67, R67, -INF , !P3 ;  /* 0xff80000043438808 */ /* 0x000fe20005800000 */
[--C-:B------:R-:W-:Y:S01]  /*4ec0*/  FFMA.FTZ R66, R66, UR5, -R109.reuse ;  /* 0x0000000542427c23 */ /* 0x100fe2000801086d */
[----:B------:R-:W-:Y:S02]  /*4ed0*/  @!P0 FSEL R62, R62, -INF , !P2 ;  /* 0xff8000003e3e8808 */ /* 0x000fe40005000000 */
[----:B-1----:R-:W-:Y:S03]  /*4ee0*/  F2FP.F16.F32.PACK_AB R4, R202, R203 ;  /* 0x000000cbca04723e */ /* 0x002fe600000000ff */
[----:B------:R-:W-:Y:S01]  /*4ef0*/  MUFU.EX2 R185, R46 ;  /* 0x0000002e00b97308 */ /* 0x000fe20000000800 */
[----:B------:R-:W-:Y:S01]  /*4f00*/  FFMA.FTZ R109, R67, UR5, -R109 ;  /* 0x00000005436d7c23 */ /* 0x000fe2000801086d */
[----:B------:R-:W-:Y:S01]  /*4f10*/  @!P0 FSEL R63, R63, -INF , !P1 ;  /* 0xff8000003f3f8808 */ /* 0x000fe20004800000 */
[--C-:B------:R-:W-:Y:S01]  /*4f20*/  FFMA.FTZ R62, R62, UR5, -R101.reuse ;  /* 0x000000053e3e7c23 */ /* 0x100fe20008010865 */
[----:B------:R1:W-:Y:S01]  /*4f30*/  STS [R210+0x12000], R4 ;  /* 0x01200004d2007388 */ /* 0x0003e20000000800 */
[----:B------:R-:W-:Y:S02]  /*4f40*/  IADD3 R104, R154, 0x4000, R104 ;  /* 0x000040009a687810 */ /* 0x000fe40007ffe068 */
[----:B------:R-:W-:Y:S03]  /*4f50*/  FFMA.FTZ R101, R63, UR5, -R101 ;  /* 0x000000053f657c23 */ /* 0x000fe60008010865 */
[----:B------:R-:W4:Y:S01]  /*4f60*/  MUFU.EX2 R184, R47 ;  /* 0x0000002f00b87308 */ /* 0x000f220000000800 */
[----:B---3--:R-:W-:Y:S01]  /*4f70*/  F2FP.F16.F32.PACK_AB R7, R178, R179 ;  /* 0x000000b3b207723e */ /* 0x008fe200000000ff */
[----:B------:R-:W-:Y:S01]  /*4f80*/  IMAD.IADD R104, R104, 0x1, R155 ;  /* 0x0000000168687824 */ /* 0x000fe200078e029b */
[----:B--2---:R-:W-:Y:S02]  /*4f90*/  F2FP.F16.F32.PACK_AB R0, R214, R215 ;  /* 0x000000d7d600723e */ /* 0x004fe400000000ff */
[----:B------:R-:W-:Y:S03]  /*4fa0*/  PLOP3.LUT P1, PT, PT, PT, UP3, 0x80, 0x0 ;  /* 0x000000000000781c */ /* 0x000fe60003f2f038 */
[----:B------:R2:W-:Y:S02]  /*4fb0*/  STS [R210+0x12400], R0 ;  /* 0x01240000d2007388 */ /* 0x0005e40000000800 */
[----:B------:R-:W-:Y:S02]  /*4fc0*/  MUFU.EX2 R222, R52 ;  /* 0x0000003400de7308 */ /* 0x000fe40000000800 */
[----:B------:R3:W-:Y:S08]  /*4fd0*/  STS [R209+0x12000], R5 ;  /* 0x01200005d1007388 */ /* 0x0007f00000000800 */
[----:B------:R-:W4:Y:S01]  /*4fe0*/  MUFU.EX2 R221, R53 ;  /* 0x0000003500dd7308 */ /* 0x000f220000000800 */
[----:B-1----:R-:W-:Y:S09]  /*4ff0*/  F2FP.F16.F32.PACK_AB R4, R212, R213 ;  /* 0x000000d5d404723e */ /* 0x002ff200000000ff */
[----:B------:R-:W-:Y:S01]  /*5000*/  MUFU.EX2 R168, R54 ;  /* 0x0000003600a87308 */ /* 0x000fe20000000800 */
[----:B------:R1:W-:Y:S01]  /*5010*/  STS [R209+0x12400], R4 ;  /* 0x01240004d1007388 */ /* 0x0003e20000000800 */
[----:B--2---:R-:W-:Y:S08]  /*5020*/  F2FP.F16.F32.PACK_AB R0, R232, R233 ;  /* 0x000000e9e800723e */ /* 0x004ff000000000ff */
[----:B------:R-:W2:Y:S01]  /*5030*/  MUFU.EX2 R167, R55 ;  /* 0x0000003700a77308 */ /* 0x000ea20000000800 */
[----:B---3--:R-:W-:Y:S01]  /*5040*/  F2FP.F16.F32.PACK_AB R5, R175, R176 ;  /* 0x000000b0af05723e */ /* 0x008fe200000000ff */
[----:B------:R3:W-:Y:S08]  /*5050*/  STS [R211+0x10000], R0 ;  /* 0x01000000d3007388 */ /* 0x0007f00000000800 */
[----:B------:R-:W-:Y:S10]  /*5060*/  MUFU.EX2 R220, R64 ;  /* 0x0000004000dc7308 */ /* 0x000ff40000000800 */
[----:B------:R-:W2:Y:S01]  /*5070*/  MUFU.EX2 R163, R163 ;  /* 0x000000a300a37308 */ /* 0x000ea20000000800 */
[----:B-1----:R-:W-:Y:S05]  /*5080*/  F2FP.F16.F32.PACK_AB R4, R182, R183 ;  /* 0x000000b7b604723e */ /* 0x002fea00000000ff */
[----:B------:R1:W-:Y:S04]  /*5090*/  STS [R211+0x10400], R4 ;  /* 0x01040004d3007388 */ /* 0x0003e80000000800 */
[----:B------:R-:W-:Y:S01]  /*50a0*/  MUFU.EX2 R112, R108 ;  /* 0x0000006c00707308 */ /* 0x000fe20000000800 */
[----:B------:R4:W-:Y:S01]  /*50b0*/  STS [R208+0x10400], R5 ;  /* 0x01040005d0007388 */ /* 0x0009e20000000800 */
[----:B---3--:R-:W-:Y:S08]  /*50c0*/  F2FP.F16.F32.PACK_AB R0, R230, R231 ;  /* 0x000000e7e600723e */ /* 0x008ff000000000ff */
[----:B------:R-:W-:Y:S01]  /*50d0*/  MUFU.EX2 R108, R66 ;  /* 0x00000042006c7308 */ /* 0x000fe20000000800 */
[----:B------:R3:W-:Y:S09]  /*50e0*/  STS [R208+0x10000], R0 ;  /* 0x01000000d0007388 */ /* 0x0007f20000000800 */
[----:B------:R-:W-:Y:S01]  /*50f0*/  MUFU.EX2 R109, R109 ;  /* 0x0000006d006d7308 */ /* 0x000fe20000000800 */
[----:B-1----:R-:W-:Y:S09]  /*5100*/  F2FP.F16.F32.PACK_AB R4, R192, R193 ;  /* 0x000000c1c004723e */ /* 0x002ff200000000ff */
[----:B------:R-:W-:Y:S01]  /*5110*/  MUFU.EX2 R171, R56 ;  /* 0x0000003800ab7308 */ /* 0x000fe20000000800 */
[----:B----4-:R-:W-:Y:S01]  /*5120*/  F2FP.F16.F32.PACK_AB R5, R196, R197 ;  /* 0x000000c5c405723e */ /* 0x010fe200000000ff */
[----:B------:R1:W-:Y:S08]  /*5130*/  STS [R211+0x12000], R4 ;  /* 0x01200004d3007388 */ /* 0x0003f00000000800 */
[----:B------:R-:W4:Y:S01]  /*5140*/  MUFU.EX2 R115, R57 ;  /* 0x0000003900737308 */ /* 0x000f220000000800 */
[----:B---3--:R-:W-:Y:S05]  /*5150*/  F2FP.F16.F32.PACK_AB R0, R198, R199 ;  /* 0x000000c7c600723e */ /* 0x008fea00000000ff */
[----:B------:R3:W-:Y:S04]  /*5160*/  STS [R211+0x12400], R0 ;  /* 0x01240000d3007388 */ /* 0x0007e80000000800 */
[----:B------:R-:W-:Y:S01]  /*5170*/  MUFU.EX2 R177, R58 ;  /* 0x0000003a00b17308 */ /* 0x000fe20000000800 */
[----:B------:R4:W-:Y:S09]  /*5180*/  STS [R208+0x12400], R5 ;  /* 0x01240005d0007388 */ /* 0x0009f20000000800 */
[----:B------:R-:W2:Y:S01]  /*5190*/  MUFU.EX2 R172, R59 ;  /* 0x0000003b00ac7308 */ /* 0x000ea20000000800 */
[----:B-1----:R-:W-:Y:S09]  /*51a0*/  F2FP.F16.F32.PACK_AB R4, R228, R229 ;  /* 0x000000e5e404723e */ /* 0x002ff200000000ff */
[----:B------:R-:W1:Y:S01]  /*51b0*/  MUFU.EX2 R113, R60 ;  /* 0x0000003c00717308 */ /* 0x000e620000000800 */
[----:B---3--:R-:W-:Y:S09]  /*51c0*/  F2FP.F16.F32.PACK_AB R0, R188, R189 ;  /* 0x000000bdbc00723e */ /* 0x008ff200000000ff */
[----:B------:R-:W-:Y:S01]  /*51d0*/  MUFU.EX2 R162, R62 ;  /* 0x0000003e00a27308 */ /* 0x000fe20000000800 */
[----:B----4-:R-:W-:Y:S01]  /*51e0*/  F2FP.F16.F32.PACK_AB R5, R169, R170 ;  /* 0x000000aaa905723e */ /* 0x010fe200000000ff */
[----:B------:R3:W-:Y:S04]  /*51f0*/  STS [R208+0x12000], R0 ;  /* 0x01200000d0007388 */ /* 0x0007e80000000800 */
[----:B------:R4:W-:Y:S04]  /*5200*/  STS [R205+0x10000], R4 ;  /* 0x01000004cd007388 */ /* 0x0009e80000000800 */
[----:B------:R-:W1:Y:S01]  /*5210*/  MUFU.EX2 R114, R101 ;  /* 0x0000006500727308 */ /* 0x000e620000000800 */
[----:B---3--:R-:W-:Y:S02]  /*5220*/  F2FP.F16.F32.PACK_AB R0, R173, R174 ;  /* 0x000000aead00723e */ /* 0x008fe400000000ff */
[----:B----4-:R-:W-:Y:S03]  /*5230*/  F2FP.F16.F32.PACK_AB R4, R180, R181 ;  /* 0x000000b5b404723e */ /* 0x010fe600000000ff */
[----:B------:R3:W-:Y:S04]  /*5240*/  STS [R205+0x10400], R0 ;  /* 0x01040000cd007388 */ /* 0x0007e80000000800 */
[----:B------:R4:W-:Y:S04]  /*5250*/  STS [R204+0x10000], R6 ;  /* 0x01000006cc007388 */ /* 0x0009e80000000800 */
[----:B------:R2:W-:Y:S04]  /*5260*/  STS [R204+0x10400], R5 ;  /* 0x01040005cc007388 */ /* 0x0005e80000000800 */
[----:B------:R1:W-:Y:S01]  /*5270*/  STS [R205+0x12000], R4 ;  /* 0x01200004cd007388 */ /* 0x0003e20000000800 */
[----:B---3--:R-:W-:Y:S02]  /*5280*/  F2FP.F16.F32.PACK_AB R0, R190, R191 ;  /* 0x000000bfbe00723e */ /* 0x008fe400000000ff */
[----:B----4-:R-:W-:Y:S03]  /*5290*/  F2FP.F16.F32.PACK_AB R6, R184, R185 ;  /* 0x000000b9b806723e */ /* 0x010fe600000000ff */
[----:B------:R3:W-:Y:S01]  /*52a0*/  STS [R205+0x12400], R0 ;  /* 0x01240000cd007388 */ /* 0x0007e20000000800 */
[----:B--2---:R-:W-:Y:S03]  /*52b0*/  F2FP.F16.F32.PACK_AB R5, R221, R222 ;  /* 0x000000dedd05723e */ /* 0x004fe600000000ff */
[----:B------:R2:W-:Y:S01]  /*52c0*/  STS [R204+0x12000], R7 ;  /* 0x01200007cc007388 */ /* 0x0005e20000000800 */
[----:B-1----:R-:W-:Y:S03]  /*52d0*/  F2FP.F16.F32.PACK_AB R4, R167, R168 ;  /* 0x000000a8a704723e */ /* 0x002fe600000000ff */
[----:B------:R1:W-:Y:S04]  /*52e0*/  STS [R204+0x12400], R6 ;  /* 0x01240006cc007388 */ /* 0x0003e80000000800 */
[----:B------:R4:W-:Y:S04]  /*52f0*/  STS [R207+0x10000], R5 ;  /* 0x01000005cf007388 */ /* 0x0009e80000000800 */
[----:B------:R4:W-:Y:S01]  /*5300*/  STS [R207+0x10400], R4 ;  /* 0x01040004cf007388 */ /* 0x0009e20000000800 */
[----:B---3--:R-:W-:Y:S02]  /*5310*/  F2FP.F16.F32.PACK_AB R0, R163, R220 ;  /* 0x000000dca300723e */ /* 0x008fe400000000ff */
[----:B--2---:R-:W-:Y:S03]  /*5320*/  F2FP.F16.F32.PACK_AB R7, R115, R171 ;  /* 0x000000ab7307723e */ /* 0x004fe600000000ff */
[----:B------:R2:W-:Y:S01]  /*5330*/  STS [R206+0x10000], R0 ;  /* 0x01000000ce007388 */ /* 0x0005e20000000800 */
[----:B-1----:R-:W-:Y:S02]  /*5340*/  F2FP.F16.F32.PACK_AB R6, R172, R177 ;  /* 0x000000b1ac06723e */ /* 0x002fe400000000ff */
[----:B----4-:R-:W-:Y:S02]  /*5350*/  F2FP.F16.F32.PACK_AB R5, R109, R108 ;  /* 0x0000006c6d05723e */ /* 0x010fe400000000ff */
[----:B------:R-:W-:Y:S03]  /*5360*/  F2FP.F16.F32.PACK_AB R4, R112, R113 ;  /* 0x000000717004723e */ /* 0x000fe600000000ff */
[----:B------:R-:W-:Y:S04]  /*5370*/  STS [R206+0x10400], R5 ;  /* 0x01040005ce007388 */ /* 0x000fe80000000800 */
[----:B------:R-:W-:Y:S04]  /*5380*/  STS [R207+0x12000], R7 ;  /* 0x01200007cf007388 */ /* 0x000fe80000000800 */
[----:B------:R-:W-:Y:S04]  /*5390*/  STS [R207+0x12400], R6 ;  /* 0x01240006cf007388 */ /* 0x000fe80000000800 */
[----:B------:R-:W-:Y:S01]  /*53a0*/  STS [R206+0x12000], R4 ;  /* 0x01200004ce007388 */ /* 0x000fe20000000800 */
[----:B--2---:R-:W-:Y:S05]  /*53b0*/  F2FP.F16.F32.PACK_AB R0, R114, R162 ;  /* 0x000000a27200723e */ /* 0x004fea00000000ff */
[----:B------:R-:W-:Y:S04]  /*53c0*/  STS [R206+0x12400], R0 ;  /* 0x01240000ce007388 */ /* 0x000fe80000000800 */
[----:B------:R-:W1:Y:S08]  /*53d0*/  LDSM.16.M88.4 R64, [R154+UR4+0x4000] ;  /* 0x004000049a40783b */ /* 0x000e700008000200 */
[----:B------:R-:W2:Y:S08]  /*53e0*/  LDSM.16.M88.4 R60, [R154+UR4+0x5000] ;  /* 0x005000049a3c783b */ /* 0x000eb00008000200 */
[----:B------:R-:W3:Y:S08]  /*53f0*/  LDSM.16.M88.4 R100, [R104] ;  /* 0x000000006864783b */ /* 0x000ef00000000200 */
[----:B------:R-:W4:Y:S01]  /*5400*/  LDSM.16.M88.4 R104, [R104+0x1000] ;  /* 0x001000006868783b */ /* 0x000f220000000200 */
[-C--:B-1----:R-:W-:Y:S06]  /*5410*/  HMMA.16816.F32 R4, R64, R116.reuse, RZ ;  /* 0x000000744004723c */ /* 0x082fec00000018ff */
[C---:B--2---:R-:W-:Y:S06]  /*5420*/  HMMA.16816.F32 R8, R60.reuse, R116, RZ ;  /* 0x000000743c08723c */ /* 0x044fec00000018ff */
[-C--:B------:R-:W-:Y:S06]  /*5430*/  HMMA.16816.F32 R12, R60, R118.reuse, RZ ;  /* 0x000000763c0c723c */ /* 0x080fec00000018ff */
[C---:B------:R-:W-:Y:S06]  /*5440*/  HMMA.16816.F32 R16, R64.reuse, R118, RZ ;  /* 0x000000764010723c */ /* 0x040fec00000018ff */
        /* <DEDUP_REMOVED lines=11> */
[----:B------:R-:W-:Y:S06]  /*5500*/  HMMA.16816.F32 R64, R64, R130, RZ ;  /* 0x000000824040723c */ /* 0x000fec00000018ff */
[-C--:B---3--:R-:W-:Y:S06]  /*5510*/  HMMA.16816.F32 R4, R100, R132.reuse, R4 ;  /* 0x000000846404723c */ /* 0x088fec0000001804 */
[C---:B----4-:R-:W-:Y:S06]  /*5520*/  HMMA.16816.F32 R8, R104.reuse, R132, R8 ;  /* 0x000000846808723c */ /* 0x050fec0000001808 */
[-C--:B------:R-:W-:Y:S06]  /*5530*/  HMMA.16816.F32 R12, R104, R134.reuse, R12 ;  /* 0x00000086680c723c */ /* 0x080fec000000180c */
[C---:B------:R-:W-:Y:S06]  /*5540*/  HMMA.16816.F32 R16, R100.reuse, R134, R16 ;  /* 0x000000866410723c */ /* 0x040fec0000001810 */
[-C--:B------:R-:W-:Y:S05]  /*5550*/  HMMA.16816.F32 R20, R100, R136.reuse, R20 ;  /* 0x000000886414723c */ /* 0x080fea0000001814 */
[C---:B------:R-:W-:Y:S01]  /*5560*/  FADD.FTZ R4, -R165.reuse, R4 ;  /* 0x00000004a5047221 */ /* 0x040fe20000010100 */
[C---:B------:R-:W-:Y:S05]  /*5570*/  HMMA.16816.F32 R24, R104.reuse, R136, R24 ;  /* 0x000000886818723c */ /* 0x040fea0000001818 */
[C---:B------:R-:W-:Y:S01]  /*5580*/  FADD.FTZ R0, -R165.reuse, R5 ;  /* 0x00000005a5007221 */ /* 0x040fe20000010100 */
[-C--:B------:R-:W-:Y:S05]  /*5590*/  HMMA.16816.F32 R28, R104, R138.reuse, R28 ;  /* 0x0000008a681c723c */ /* 0x080fea000000181c */
[----:B------:R-:W-:Y:S01]  /*55a0*/  FMUL.FTZ R0, R238, R0 ;  /* 0x00000000ee007220 */ /* 0x000fe20000410000 */
[C---:B------:R-:W-:Y:S05]  /*55b0*/  HMMA.16816.F32 R32, R100.reuse, R138, R32 ;  /* 0x0000008a6420723c */ /* 0x040fea0000001820 */
[----:B------:R-:W-:Y:S01]  /*55c0*/  FADD.FTZ R6, -R164, R6 ;  /* 0x00000006a4067221 */ /* 0x000fe20000010100 */
[-C--:B------:R-:W-:Y:S05]  /*55d0*/  HMMA.16816.F32 R36, R100, R140.reuse, R36 ;  /* 0x0000008c6424723c */ /* 0x080fea0000001824 */
[C---:B------:R-:W-:Y:S01]  /*55e0*/  FADD.FTZ R5, -R165.reuse, R20 ;  /* 0x00000014a5057221 */ /* 0x040fe20000010100 */
[C---:B------:R-:W-:Y:S05]  /*55f0*/  HMMA.16816.F32 R40, R104.reuse, R140, R40 ;  /* 0x0000008c6828723c */ /* 0x040fea0000001828 */
[----:B------:R-:W-:Y:S01]  /*5600*/  FADD.FTZ R21, -R165, R21 ;  /* 0x00000015a5157221 */ /* 0x000fe20000010100 */
[-C--:B------:R-:W-:Y:S05]  /*5610*/  HMMA.16816.F32 R44, R104, R142.reuse, R44 ;  /* 0x0000008e682c723c */ /* 0x080fea000000182c */
[----:B------:R-:W-:Y:S01]  /*5620*/  FMUL.FTZ R5, R233, R5 ;  /* 0x00000005e9057220 */ /* 0x000fe20000410000 */
[C---:B------:R-:W-:Y:S05]  /*5630*/  HMMA.16816.F32 R48, R100.reuse, R142, R48 ;  /* 0x0000008e6430723c */ /* 0x040fea0000001830 */
[C---:B------:R-:W-:Y:S01]  /*5640*/  FADD.FTZ R32, -R165.reuse, R32 ;  /* 0x00000020a5207221 */ /* 0x040fe20000010100 */
[-C--:B------:R-:W-:Y:S05]  /*5650*/  HMMA.16816.F32 R52, R100, R144.reuse, R52 ;  /* 0x000000906434723c */ /* 0x080fea0000001834 */
[C---:B------:R-:W-:Y:S01]  /*5660*/  FADD.FTZ R37, -R165.reuse, R37 ;  /* 0x00000025a5257221 */ /* 0x040fe20000010100 */
[C---:B------:R-:W-:Y:S05]  /*5670*/  HMMA.16816.F32 R56, R104.reuse, R144, R56 ;  /* 0x000000906838723c */ /* 0x040fea0000001838 */
[----:B------:R-:W-:Y:S01]  /*5680*/  FMUL.FTZ R37, R228, R37 ;  /* 0x00000025e4257220 */ /* 0x000fe20000410000 */
[-C--:B------:R-:W-:Y:S05]  /*5690*/  HMMA.16816.F32 R60, R104, R146.reuse, R60 ;  /* 0x00000092683c723c */ /* 0x080fea000000183c */
[----:B------:R-:W-:Y:S01]  /*56a0*/  FADD.FTZ R7, -R164, R7 ;  /* 0x00000007a4077221 */ /* 0x000fe20000010100 */
[----:B------:R-:W-:Y:S05]  /*56b0*/  HMMA.16816.F32 R64, R100, R146, R64 ;  /* 0x000000926440723c */ /* 0x000fea0000001840 */
[----:B------:R-:W-:Y:S02]  /*56c0*/  FADD.FTZ R20, -R165, R48 ;  /* 0x00000030a5147221 */ /* 0x000fe40000010100 */
[----:B------:R-:W-:Y:S01]  /*56d0*/  FMUL.FTZ R101, R239, R4 ;  /* 0x00000004ef657220 */ /* 0x000fe20000410000 */
[C---:B------:R-:W-:Y:S03]  /*56e0*/  FADD.FTZ R4, -R165.reuse, R16 ;  /* 0x00000010a5047221 */ /* 0x040fe60000010100 */
[----:B------:R-:W-:Y:S01]  /*56f0*/  FADD.FTZ R16, -R165, R17 ;  /* 0x00000011a5107221 */ /* 0x000fe20000010100 */
[----:B------:R-:W-:Y:S01]  /*5700*/  F2FP.F16.F32.PACK_AB R0, R0, R101 ;  /* 0x000000650000723e */ /* 0x000fe200000000ff */
[----:B------:R-:W-:Y:S01]  /*5710*/  FMUL.FTZ R4, R237, R4 ;  /* 0x00000004ed047220 */ /* 0x000fe20000410000 */
[----:B------:R-:W-:Y:S01]  /*5720*/  FMUL.FTZ R100, R232, R21 ;  /* 0x00000015e8647220 */ /* 0x000fe20000410000 */
[----:B------:R-:W-:Y:S01]  /*5730*/  FMUL.FTZ R16, R236, R16 ;  /* 0x00000010ec107220 */ /* 0x000fe20000410000 */
[----:B------:R-:W-:Y:S01]  /*5740*/  FADD.FTZ R21, -R165, R33 ;  /* 0x00000021a5157221 */ /* 0x000fe20000010100 */
[----:B------:R-:W-:Y:S01]  /*5750*/  FMUL.FTZ R101, R231, R32 ;  /* 0x00000020e7657220 */ /* 0x000fe20000410000 */
[C---:B------:R-:W-:Y:S01]  /*5760*/  FADD.FTZ R17, -R165.reuse, R36 ;  /* 0x00000024a5117221 */ /* 0x040fe20000010100 */
[----:B------:R-:W-:Y:S01]  /*5770*/  F2FP.F16.F32.PACK_AB R100, R100, R5 ;  /* 0x000000056464723e */ /* 0x000fe200000000ff */
[C---:B------:R-:W-:Y:S01]  /*5780*/  FADD.FTZ R36, -R165.reuse, R49 ;  /* 0x00000031a5247221 */ /* 0x040fe20000010100 */
[----:B------:R-:W-:Y:S01]  /*5790*/  F2FP.F16.F32.PACK_AB R16, R16, R4 ;  /* 0x000000041010723e */ /* 0x000fe200000000ff */
[C---:B------:R-:W-:Y:S01]  /*57a0*/  FADD.FTZ R4, -R165.reuse, R52 ;  /* 0x00000034a5047221 */ /* 0x040fe20000010100 */
[C---:B------:R-:W-:Y:S01]  /*57b0*/  FADD.FTZ R33, -R165.reuse, R53 ;  /* 0x00000035a5217221 */ /* 0x040fe20000010100 */
[C---:B------:R-:W-:Y:S01]  /*57c0*/  FADD.FTZ R5, -R165.reuse, R64 ;  /* 0x00000040a5057221 */ /* 0x040fe20000010100 */
[----:B------:R-:W-:Y:S01]  /*57d0*/  FADD.FTZ R32, -R165, R65 ;  /* 0x00000041a5207221 */ /* 0x000fe20000010100 */
[----:B------:R-:W-:Y:S01]  /*57e0*/  FMUL.FTZ R21, R230, R21 ;  /* 0x00000015e6157220 */ /* 0x000fe20000410000 */
[----:B------:R-:W-:Y:S01]  /*57f0*/  FMUL.FTZ R17, R229, R17 ;  /* 0x00000011e5117220 */ /* 0x000fe20000410000 */
[----:B------:R-:W-:Y:S01]  /*5800*/  FMUL.FTZ R20, R226, R20 ;  /* 0x00000014e2147220 */ /* 0x000fe20000410000 */
[----:B------:R-:W-:Y:S01]  /*5810*/  FMUL.FTZ R36, R225, R36 ;  /* 0x00000024e1247220 */ /* 0x000fe20000410000 */
[----:B------:R-:W-:Y:S01]  /*5820*/  FMUL.FTZ R4, R222, R4 ;  /* 0x00000004de047220 */ /* 0x000fe20000410000 */
[----:B------:R-:W-:Y:S01]  /*5830*/  F2FP.F16.F32.PACK_AB R48, R21, R101 ;  /* 0x000000651530723e */ /* 0x000fe200000000ff */
[----:B------:R-:W-:Y:S01]  /*5840*/  FMUL.FTZ R33, R221, R33 ;  /* 0x00000021dd217220 */ /* 0x000fe20000410000 */
[----:B------:R-:W-:Y:S01]  /*5850*/  F2FP.F16.F32.PACK_AB R37, R37, R17 ;  /* 0x000000112525723e */ /* 0x000fe200000000ff */
[----:B------:R-:W-:Y:S01]  /*5860*/  FMUL.FTZ R5, R220, R5 ;  /* 0x00000005dc057220 */ /* 0x000fe20000410000 */
[----:B------:R-:W-:Y:S01]  /*5870*/  F2FP.F16.F32.PACK_AB R36, R36, R20 ;  /* 0x000000142424723e */ /* 0x000fe200000000ff */
[----:B------:R-:W-:Y:S01]  /*5880*/  FMUL.FTZ R32, R163, R32 ;  /* 0x00000020a3207220 */ /* 0x000fe20000410000 */
[----:B------:R-:W-:Y:S04]  /*5890*/  F2FP.F16.F32.PACK_AB R33, R33, R4 ;  /* 0x000000042121723e */ /* 0x000fe800000000ff */
[----:B------:R-:W-:Y:S01]  /*58a0*/  F2FP.F16.F32.PACK_AB R32, R32, R5 ;  /* 0x000000052020723e */ /* 0x000fe200000000ff */
[----:B------:R-:W-:Y:S06]  /*58b0*/  @!P1 BRA `(.L_x_32) ;  /* 0x0000000000849947 */ /* 0x000fec0003800000 */
[----:B------:R-:W1:Y:S01]  /*58c0*/  LDC R20, c[0x0][0x240] ;  /* 0x00009000ff147b82 */ /* 0x000e620000000800 */
[----:B------:R-:W-:Y:S01]  /*58d0*/  ISETP.GE.AND P2, PT, R234, UR36, PT ;  /* 0x00000024ea007c0c */ /* 0x000fe2000bf46270 */
[----:B------:R-:W-:Y:S04]  /*58e0*/  ULOP3.LUT UR10, UR6, 0x1, URZ, 0xc0, !UPT ;  /* 0x00000001060a7892 */ /* 0x000fe8000f8ec03f */
[----:B------:R-:W-:Y:S04]  /*58f0*/  UISETP.NE.U32.AND UP0, UPT, UR10, 0x1, UPT ;  /* 0x000000010a00788c */ /* 0x000fe8000bf05070 */
[----:B------:R-:W-:Y:S04]  /*5900*/  USEL UR10, UR60, 0x2000, !UP0 ;  /* 0x000020003c0a7887 */ /* 0x000fe8000c000000 */
[----:B------:R-:W2:Y:S02]  /*5910*/  @!P2 LDC R17, c[0x0][0x244] ;  /* 0x00009100ff11ab82 */ /* 0x000ea40000000800 */
[----:B------:R-:W-:Y:S01]  /*5920*/  VIADD R166, R166, UR10 ;  /* 0x0000000aa6a67c36 */ /* 0x000fe20008000000 */
[----:B------:R-:W-:Y:S01]  /*5930*/  IADD3 R148, R148, UR10, RZ ;  /* 0x0000000a94947c10 */ /* 0x000fe2000fffe0ff */
[----:B------:R-:W-:Y:S03]  /*5940*/  VIADD R227, R227, UR10 ;  /* 0x0000000ae3e37c36 */ /* 0x000fe60008000000 */
[----:B------:R3:W-:Y:S04]  /*5950*/  @P2 STS [R166], RZ ;  /* 0x000000ffa6002388 */ /* 0x0007e80000000800 */
[----:B------:R3:W-:Y:S04]  /*5960*/  @P2 STS [R166+0x4], RZ ;  /* 0x000004ffa6002388 */ /* 0x0007e80000000800 */
[----:B------:R3:W-:Y:S04]  /*5970*/  @P2 STS [R166+0x8], RZ ;  /* 0x000008ffa6002388 */ /* 0x0007e80000000800 */
[----:B------:R3:W-:Y:S01]  /*5980*/  @P2 STS [R166+0xc], RZ ;  /* 0x00000cffa6002388 */ /* 0x0007e20000000800 */
[----:B-1----:R-:W-:Y:S05]  /*5990*/  IMAD.U32 R4, R20, -0x80, RZ ;  /* 0xffffff8014047824 */ /* 0x002fea00078e00ff */
[C---:B------:R-:W-:Y:S04]  /*59a0*/  LEA R5, P0, R4.reuse, R218, 0x1 ;  /* 0x000000da04057211 */ /* 0x040fe800078008ff */
[----:B------:R-:W-:Y:S02]  /*59b0*/  LEA.HI.X.SX32 R4, R4, R219, 0x1, P0 ;  /* 0x000000db04047211 */ /* 0x000fe400000f0eff */
[----:B------:R-:W-:Y:S03]  /*59c0*/  MOV R218, R5 ;  /* 0x0000000500da7202 */ /* 0x000fe60000000f00 */
[----:B------:R-:W-:Y:S01]  /*59d0*/  IMAD.MOV.U32 R219, RZ, RZ, R4 ;  /* 0x000000ffffdb7224 */ /* 0x000fe200078e0004 */
[C---:B------:R-:W-:Y:S04]  /*59e0*/  @!P2 LEA R4, P0, R20.reuse, R218, 0x7 ;  /* 0x000000da1404a211 */ /* 0x040fe800078038ff */
[----:B------:R-:W-:Y:S01]  /*59f0*/  @!PT LDS RZ, [RZ] ;  /* 0x00000000fffff984 */ /* 0x000fe20000000800 */
[----:B------:R-:W-:Y:S01]  /*5a00*/  @!PT LDS RZ, [RZ] ;  /* 0x00000000fffff984 */ /* 0x000fe20000000800 */
[----:B------:R-:W-:Y:S01]  /*5a10*/  @!PT LDS RZ, [RZ] ;  /* 0x00000000fffff984 */ /* 0x000fe20000000800 */
[----:B------:R3:W-:Y:S01]  /*5a20*/  @!P2 LDGSTS.E.BYPASS.LTC128B.128 [R227], desc[UR8][R218.64] ;  /* 0x00000000dae3afae */ /* 0x0007e2000b901d48 */
[----:B--2---:R-:W-:Y:S03]  /*5a30*/  @!P2 LEA.HI.X R5, R20, R219, R17, 0x7, P0 ;  /* 0x000000db1405a211 */ /* 0x004fe600000f3c11 */
[----:B------:R3:W-:Y:S04]  /*5a40*/  @P2 STS [R166+0x1000], RZ ;  /* 0x001000ffa6002388 */ /* 0x0007e80000000800 */
[----:B------:R3:W-:Y:S04]  /*5a50*/  @P2 STS [R166+0x1004], RZ ;  /* 0x001004ffa6002388 */ /* 0x0007e80000000800 */
[----:B------:R3:W-:Y:S04]  /*5a60*/  @P2 STS [R166+0x1008], RZ ;  /* 0x001008ffa6002388 */ /* 0x0007e80000000800 */
[----:B------:R3:W-:Y:S04]  /*5a70*/  @P2 STS [R166+0x100c], RZ ;  /* 0x00100cffa6002388 */ /* 0x0007e80000000800 */
[----:B------:R-:W-:Y:S01]  /*5a80*/  @!PT LDS RZ, [RZ] ;  /* 0x00000000fffff984 */ /* 0x000fe20000000800 */
[----:B------:R-:W-:Y:S01]  /*5a90*/  @!PT LDS RZ, [RZ] ;  /* 0x00000000fffff984 */ /* 0x000fe20000000800 */
[----:B------:R-:W-:Y:S01]  /*5aa0*/  @!PT LDS RZ, [RZ] ;  /* 0x00000000fffff984 */ /* 0x000fe20000000800 */
[----:B------:R3:W-:Y:S04]  /*5ab0*/  @!P2 LDGSTS.E.BYPASS.LTC128B.128 [R227+0x1000], desc[UR8][R4.64] ;  /* 0x0100000004e3afae */ /* 0x0007e8000b901d48 */
[----:B------:R-:W0:Y:S02]  /*5ac0*/  LDGDEPBAR ;  /* 0x00000000000079af */ /* 0x000e240000000000 */
.L_x_32:
[----:B------:R1:W-:Y:S01]  /*5ad0*/  STS [R210+0x8000], R0 ;  /* 0x00800000d2007388 */ /* 0x0003e20000000800 */
[----:B------:R-:W-:Y:S01]  /*5ae0*/  FMUL.FTZ R6, R195, R6 ;  /* 0x00000006c3067220 */ /* 0x000fe20000410000 */
[----:B---3--:R-:W-:Y:S01]  /*5af0*/  FMUL.FTZ R4, R194, R7 ;  /* 0x00000007c2047220 */ /* 0x008fe20000410000 */
[C---:B------:R-:W-:Y:S01]  /*5b00*/  FADD.FTZ R19, -R164.reuse, R19 ;  /* 0x00000013a4137221 */ /* 0x040fe20000010100 */
[----:B------:R-:W-:Y:S01]  /*5b10*/  FADD.FTZ R18, -R164, R18 ;  /* 0x00000012a4127221 */ /* 0x000fe20000010100 */
[C---:B-----5:R-:W-:Y:S01]  /*5b20*/  FADD.FTZ R12, -R111.reuse, R12 ;  /* 0x0000000c6f0c7221 */ /* 0x060fe20000010100 */
[C---:B------:R-:W-:Y:S01]  /*5b30*/  FADD.FTZ R13, -R111.reuse, R13 ;  /* 0x0000000d6f0d7221 */ /* 0x040fe20000010100 */
[----:B------:R-:W-:Y:S01]  /*5b40*/  F2FP.F16.F32.PACK_AB R4, R4, R6 ;  /* 0x000000060404723e */ /* 0x000fe200000000ff */
[C---:B------:R-:W-:Y:S01]  /*5b50*/  FADD.FTZ R15, -R110.reuse, R15 ;  /* 0x0000000f6e0f7221 */ /* 0x040fe20000010100 */
[----:B------:R-:W-:Y:S01]  /*5b60*/  FADD.FTZ R25, -R111, R25 ;  /* 0x000000196f197221 */ /* 0x000fe20000010100 */
[----:B------:R-:W-:Y:S01]  /*5b70*/  FADD.FTZ R27, -R110, R27 ;  /* 0x0000001b6e1b7221 */ /* 0x000fe20000010100 */
[----:B------:R-:W-:Y:S01]  /*5b80*/  FMUL.FTZ R18, R187, R18 ;  /* 0x00000012bb127220 */ /* 0x000fe20000410000 */
[----:B------:R2:W-:Y:S01]  /*5b90*/  STS [R210+0x8400], R4 ;  /* 0x00840004d2007388 */ /* 0x0005e20000000800 */
[----:B------:R-:W-:Y:S01]  /*5ba0*/  FMUL.FTZ R12, R201, R12 ;  /* 0x0000000cc90c7220 */ /* 0x000fe20000410000 */
[----:B------:R-:W-:Y:S01]  /*5bb0*/  FMUL.FTZ R13, R200, R13 ;  /* 0x0000000dc80d7220 */ /* 0x000fe20000410000 */
[C---:B------:R-:W-:Y:S01]  /*5bc0*/  FADD.FTZ R8, -R111.reuse, R8 ;  /* 0x000000086f087221 */ /* 0x040fe20000010100 */
[----:B------:R-:W-:Y:S01]  /*5bd0*/  STS [R209+0x8000], R16 ;  /* 0x00800010d1007388 */ /* 0x000fe20000000800 */
[----:B------:R-:W-:Y:S01]  /*5be0*/  FADD.FTZ R9, -R111, R9 ;  /* 0x000000096f097221 */ /* 0x000fe20000010100 */
[C---:B------:R-:W-:Y:S01]  /*5bf0*/  FADD.FTZ R10, -R110.reuse, R10 ;  /* 0x0000000a6e0a7221 */ /* 0x040fe20000010100 */
[----:B------:R-:W-:Y:S01]  /*5c00*/  FMUL.FTZ R8, R203, R8 ;  /* 0x00000008cb087220 */ /* 0x000fe20000410000 */
[----:B------:R-:W-:Y:S01]  /*5c10*/  FADD.FTZ R14, -R110, R14 ;  /* 0x0000000e6e0e7221 */ /* 0x000fe20000010100 */
[----:B------:R-:W-:Y:S01]  /*5c20*/  FMUL.FTZ R9, R202, R9 ;  /* 0x00000009ca097220 */ /* 0x000fe20000410000 */
[----:B------:R-:W-:Y:S01]  /*5c30*/  FMUL.FTZ R10, R215, R10 ;  /* 0x0000000ad70a7220 */ /* 0x000fe20000410000 */
[C---:B------:R-:W-:Y:S01]  /*5c40*/  FADD.FTZ R22, -R164.reuse, R22 ;  /* 0x00000016a4167221 */ /* 0x040fe20000010100 */
[----:B------:R-:W-:Y:S01]  /*5c50*/  FADD.FTZ R23, -R164, R23 ;  /* 0x00000017a4177221 */ /* 0x000fe20000010100 */
[----:B-1----:R-:W-:Y:S01]  /*5c60*/  FMUL.FTZ R0, R186, R19 ;  /* 0x00000013ba007220 */ /* 0x002fe20000410000 */
[----:B------:R-:W-:Y:S01]  /*5c70*/  F2FP.F16.F32.PACK_AB R19, R13, R12 ;  /* 0x0000000c0d13723e */ /* 0x000fe200000000ff */
[----:B------:R-:W-:Y:S01]  /*5c80*/  FADD.FTZ R12, -R111, R57 ;  /* 0x000000396f0c7221 */ /* 0x000fe20000010100 */
[----:B------:R-:W-:Y:S01]  /*5c90*/  FMUL.FTZ R14, R213, R14 ;  /* 0x0000000ed50e7220 */ /* 0x000fe20000410000 */
[----:B------:R-:W-:Y:S01]  /*5ca0*/  FMUL.FTZ R22, R183, R22 ;  /* 0x00000016b7167220 */ /* 0x000fe20000410000 */
[----:B------:R-:W-:Y:S01]  /*5cb0*/  F2FP.F16.F32.PACK_AB R0, R0, R18 ;  /* 0x000000120000723e */ /* 0x000fe200000000ff */
[----:B------:R-:W-:Y:S01]  /*5cc0*/  FMUL.FTZ R18, R192, R25 ;  /* 0x00000019c0127220 */ /* 0x000fe20000410000 */
[----:B------:R-:W-:Y:S01]  /*5cd0*/  FMUL.FTZ R12, R115, R12 ;  /* 0x0000000c730c7220 */ /* 0x000fe20000410000 */
[----:B------:R-:W-:Y:S01]  /*5ce0*/  FMUL.FTZ R23, R182, R23 ;  /* 0x00000017b6177220 */ /* 0x000fe20000410000 */
[C---:B------:R-:W-:Y:S01]  /*5cf0*/  FADD.FTZ R24, -R111.reuse, R24 ;  /* 0x000000186f187221 */ /* 0x040fe20000010100 */
[----:B------:R1:W-:Y:S01]  /*5d00*/  STS [R209+0x8400], R0 ;  /* 0x00840000d1007388 */ /* 0x0003e20000000800 */
[C---:B------:R-:W-:Y:S01]  /*5d10*/  FADD.FTZ R34, -R164.reuse, R34 ;  /* 0x00000022a4227221 */ /* 0x040fe20000010100 */
[----:B--2---:R-:W-:Y:S01]  /*5d20*/  FADD.FTZ R4, -R111, R56 ;  /* 0x000000386f047221 */ /* 0x004fe20000010100 */
[C---:B------:R-:W-:Y:S01]  /*5d30*/  FADD.FTZ R35, -R164.reuse, R35 ;  /* 0x00000023a4237221 */ /* 0x040fe20000010100 */
[C---:B------:R-:W-:Y:S01]  /*5d40*/  FADD.FTZ R17, -R164.reuse, R54 ;  /* 0x00000036a4117221 */ /* 0x040fe20000010100 */
[C---:B------:R-:W-:Y:S01]  /*5d50*/  FADD.FTZ R7, -R164.reuse, R55 ;  /* 0x00000037a4077221 */ /* 0x040fe20000010100 */
[----:B------:R-:W-:Y:S01]  /*5d60*/  FMUL.FTZ R4, R171, R4 ;  /* 0x00000004ab047220 */ /* 0x000fe20000410000 */
[C---:B------:R-:W-:Y:S01]  /*5d70*/  FADD.FTZ R6, -R164.reuse, R66 ;  /* 0x00000042a4067221 */ /* 0x040fe20000010100 */
[----:B------:R-:W-:Y:S01]  /*5d80*/  FADD.FTZ R5, -R164, R67 ;  /* 0x00000043a4057221 */ /* 0x000fe20000010100 */
[----:B------:R-:W-:Y:S01]  /*5d90*/  F2FP.F16.F32.PACK_AB R23, R23, R22 ;  /* 0x000000161717723e */ /* 0x000fe200000000ff */
[----:B------:R-:W-:Y:S01]  /*5da0*/  FMUL.FTZ R34, R176, R34 ;  /* 0x00000022b0227220 */ /* 0x000fe20000410000 */
[----:B------:R-:W-:Y:S01]  /*5db0*/  F2FP.F16.F32.PACK_AB R12, R12, R4 ;  /* 0x000000040c0c723e */ /* 0x000fe200000000ff */
[C---:B------:R-:W-:Y:S01]  /*5dc0*/  FADD.FTZ R4, -R110.reuse, R11 ;  /* 0x0000000b6e047221 */ /* 0x040fe20000010100 */
[----:B------:R-:W-:Y:S01]  /*5dd0*/  FMUL.FTZ R22, R175, R35 ;  /* 0x00000023af167220 */ /* 0x000fe20000410000 */
[----:B------:R-:W-:Y:S01]  /*5de0*/  FADD.FTZ R26, -R110, R26 ;  /* 0x0000001a6e1a7221 */ /* 0x000fe20000010100 */
[----:B------:R-:W-:Y:S01]  /*5df0*/  FMUL.FTZ R17, R168, R17 ;  /* 0x00000011a8117220 */ /* 0x000fe20000410000 */
        /* <DEDUP_REMOVED lines=8> */
[----:B------:R-:W-:Y:S01]  /*5e80*/  FADD.FTZ R28, -R111, R28 ;  /* 0x0000001c6f1c7221 */ /* 0x000fe20000010100 */
[----:B-1----:R-:W-:Y:S01]  /*5e90*/  F2FP.F16.F32.PACK_AB R0, R9, R8 ;  /* 0x000000080900723e */ /* 0x002fe200000000ff */
[----:B------:R-:W-:Y:S01]  /*5ea0*/  STS [R210+0xa400], R10 ;  /* 0x00a4000ad2007388 */ /* 0x000fe20000000800 */
[----:B------:R-:W-:Y:S01]  /*5eb0*/  FMUL.FTZ R9, R212, R15 ;  /* 0x0000000fd4097220 */ /* 0x000fe20000410000 */
[----:B------:R-:W-:Y:S01]  /*5ec0*/  FMUL.FTZ R8, R198, R27 ;  /* 0x0000001bc6087220 */ /* 0x000fe20000410000 */
[----:B------:R-:W-:Y:S01]  /*5ed0*/  F2FP.F16.F32.PACK_AB R21, R7, R17 ;  /* 0x000000110715723e */ /* 0x000fe200000000ff */
[----:B------:R1:W-:Y:S01]  /*5ee0*/  STS [R210+0xa000], R0 ;  /* 0x00a00000d2007388 */ /* 0x0003e20000000800 */
[----:B------:R-:W-:Y:S01]  /*5ef0*/  F2FP.F16.F32.PACK_AB R20, R5, R6 ;  /* 0x000000060514723e */ /* 0x000fe200000000ff */
[----:B------:R-:W-:Y:S01]  /*5f00*/  FMUL.FTZ R28, R189, R28 ;  /* 0x0000001cbd1c7220 */ /* 0x000fe20000410000 */
[----:B------:R-:W-:Y:S01]  /*5f10*/  F2FP.F16.F32.PACK_AB R9, R9, R14 ;  /* 0x0000000e0909723e */ /* 0x000fe200000000ff */
[----:B------:R-:W-:Y:S01]  /*5f20*/  STS [R209+0xa000], R19 ;  /* 0x00a00013d1007388 */ /* 0x000fe20000000800 */
[----:B------:R-:W-:Y:S01]  /*5f30*/  F2FP.F16.F32.PACK_AB R18, R18, R24 ;  /* 0x000000181212723e */ /* 0x000fe200000000ff */
[----:B------:R-:W-:Y:S01]  /*5f40*/  FADD.FTZ R29, -R111, R29 ;  /* 0x0000001d6f1d7221 */ /* 0x000fe20000010100 */
[----:B------:R-:W-:Y:S01]  /*5f50*/  F2FP.F16.F32.PACK_AB R8, R8, R26 ;  /* 0x0000001a0808723e */ /* 0x000fe200000000ff */
[----:B------:R-:W-:Y:S01]  /*5f60*/  STS [R209+0xa400], R9 ;  /* 0x00a40009d1007388 */ /* 0x000fe20000000800 */
[C---:B------:R-:W-:Y:S01]  /*5f70*/  FADD.FTZ R30, -R110.reuse, R30 ;  /* 0x0000001e6e1e7221 */ /* 0x040fe20000010100 */
[----:B------:R-:W-:Y:S01]  /*5f80*/  FADD.FTZ R31, -R110, R31 ;  /* 0x0000001f6e1f7221 */ /* 0x000fe20000010100 */
[----:B------:R-:W-:Y:S01]  /*5f90*/  FMUL.FTZ R17, R188, R29 ;  /* 0x0000001dbc117220 */ /* 0x000fe20000410000 */
[----:B------:R-:W-:Y:S01]  /*5fa0*/  STS [R211+0x8000], R100 ;  /* 0x00800064d3007388 */ /* 0x000fe20000000800 */
[----:B------:R-:W-:Y:S01]  /*5fb0*/  FMUL.FTZ R30, R197, R30 ;  /* 0x0000001ec51e7220 */ /* 0x000fe20000410000 */
[----:B------:R-:W-:Y:S01]  /*5fc0*/  FMUL.FTZ R6, R196, R31 ;  /* 0x0000001fc4067220 */ /* 0x000fe20000410000 */
[----:B------:R-:W-:Y:S01]  /*5fd0*/  FADD.FTZ R40, -R111, R40 ;  /* 0x000000286f287221 */ /* 0x000fe20000010100 */
[----:B------:R-:W-:Y:S01]  /*5fe0*/  STS [R211+0x8400], R23 ;  /* 0x00840017d3007388 */ /* 0x000fe20000000800 */
[C---:B------:R-:W-:Y:S01]  /*5ff0*/  FADD.FTZ R38, -R164.reuse, R38 ;  /* 0x00000026a4267221 */ /* 0x040fe20000010100 */
[----:B------:R-:W-:Y:S01]  /*6000*/  FADD.FTZ R39, -R164, R39 ;  /* 0x00000027a4277221 */ /* 0x000fe20000010100 */
[----:B------:R-:W-:Y:S01]  /*6010*/  F2FP.F16.F32.PACK_AB R17, R17, R28 ;  /* 0x0000001c1111723e */ /* 0x000fe200000000ff */
[----:B------:R-:W-:Y:S01]  /*6020*/  STS [R208+0x8000], R48 ;  /* 0x00800030d0007388 */ /* 0x000fe20000000800 */
[----:B------:R-:W-:Y:S01]  /*6030*/  F2FP.F16.F32.PACK_AB R6, R6, R30 ;  /* 0x0000001e0606723e */ /* 0x000fe200000000ff */
[----:B------:R-:W-:Y:S01]  /*6040*/  FMUL.FTZ R40, R181, R40 ;  /* 0x00000028b5287220 */ /* 0x000fe20000410000 */
[----:B------:R-:W-:Y:S01]  /*6050*/  FMUL.FTZ R38, R174, R38 ;  /* 0x00000026ae267220 */ /* 0x000fe20000410000 */
[----:B------:R-:W-:Y:S01]  /*6060*/  STS [R208+0x8400], R22 ;  /* 0x00840016d0007388 */ /* 0x000fe20000000800 */
[----:B------:R-:W-:Y:S01]  /*6070*/  FMUL.FTZ R39, R173, R39 ;  /* 0x00000027ad277220 */ /* 0x000fe20000410000 */
[C---:B------:R-:W-:Y:S01]  /*6080*/  FADD.FTZ R50, -R164.reuse, R50 ;  /* 0x00000032a4327221 */ /* 0x040fe20000010100 */
[----:B------:R-:W-:Y:S01]  /*6090*/  FADD.FTZ R51, -R164, R51 ;  /* 0x00000033a4337221 */ /* 0x000fe20000010100 */
[----:B------:R-:W-:Y:S01]  /*60a0*/  STS [R211+0xa000], R18 ;  /* 0x00a00012d3007388 */ /* 0x000fe20000000800 */
[----:B------:R-:W-:Y:S01]  /*60b0*/  FADD.FTZ R41, -R111, R41 ;  /* 0x000000296f297221 */ /* 0x000fe20000010100 */
[----:B------:R-:W-:Y:S01]  /*60c0*/  FMUL.FTZ R50, R170, R50 ;  /* 0x00000032aa327220 */ /* 0x000fe20000410000 */
[----:B------:R-:W-:Y:S01]  /*60d0*/  FMUL.FTZ R51, R169, R51 ;  /* 0x00000033a9337220 */ /* 0x000fe20000410000 */
[----:B------:R-:W-:Y:S01]  /*60e0*/  STS [R211+0xa400], R8 ;  /* 0x00a40008d3007388 */ /* 0x000fe20000000800 */
[C---:B------:R-:W-:Y:S01]  /*60f0*/  FADD.FTZ R42, -R110.reuse, R42 ;  /* 0x0000002a6e2a7221 */ /* 0x040fe20000010100 */
[----:B------:R-:W-:Y:S01]  /*6100*/  FADD.FTZ R43, -R110, R43 ;  /* 0x0000002b6e2b7221 */ /* 0x000fe20000010100 */
[----:B------:R-:W-:Y:S01]  /*6110*/  F2FP.F16.F32.PACK_AB R38, R39, R38 ;  /* 0x000000262726723e */ /* 0x000fe200000000ff */
[----:B------:R-:W-:Y:S01]  /*6120*/  STS [R208+0xa000], R17 ;  /* 0x00a00011d0007388 */ /* 0x000fe20000000800 */
[----:B------:R-:W-:Y:S01]  /*6130*/  FMUL.FTZ R16, R180, R41 ;  /* 0x00000029b4107220 */ /* 0x000fe20000410000 */
[----:B------:R-:W-:Y:S01]  /*6140*/  FMUL.FTZ R42, R191, R42 ;  /* 0x0000002abf2a7220 */ /* 0x000fe20000410000 */
[----:B------:R-:W-:Y:S01]  /*6150*/  FMUL.FTZ R5, R190, R43 ;  /* 0x0000002bbe057220 */ /* 0x000fe20000410000 */
[----:B------:R-:W-:Y:S01]  /*6160*/  STS [R208+0xa400], R6 ;  /* 0x00a40006d0007388 */ /* 0x000fe20000000800 */
[C---:B------:R-:W-:Y:S01]  /*6170*/  FADD.FTZ R44, -R111.reuse, R44 ;  /* 0x0000002c6f2c7221 */ /* 0x040fe20000010100 */
[----:B------:R-:W-:Y:S01]  /*6180*/  FADD.FTZ R45, -R111, R45 ;  /* 0x0000002d6f2d7221 */ /* 0x000fe20000010100 */
        /* <DEDUP_REMOVED lines=8> */
[----:B------:R-:W-:Y:S01]  /*6210*/  FMUL.FTZ R4, R184, R47 ;  /* 0x0000002fb8047220 */ /* 0x000fe20000410000 */
[----:B------:R-:W-:Y:S01]  /*6220*/  F2FP.F16.F32.PACK_AB R16, R16, R40 ;  /* 0x000000281010723e */ /* 0x000fe200000000ff */
[C---:B------:R-:W-:Y:S01]  /*6230*/  FADD.FTZ R58, -R110.reuse, R58 ;  /* 0x0000003a6e3a7221 */ /* 0x040fe20000010100 */
[----:B------:R-:W-:Y:S01]  /*6240*/  F2FP.F16.F32.PACK_AB R5, R5, R42 ;  /* 0x0000002a0505723e */ /* 0x000fe200000000ff */
[----:B------:R-:W-:Y:S01]  /*6250*/  STS [R204+0x8000], R36 ;  /* 0x00800024cc007388 */ /* 0x000fe20000000800 */
[----:B------:R-:W-:Y:S01]  /*6260*/  F2FP.F16.F32.PACK_AB R13, R13, R44 ;  /* 0x0000002c0d0d723e */ /* 0x000fe200000000ff */
[----:B------:R-:W-:Y:S01]  /*6270*/  FADD.FTZ R59, -R110, R59 ;  /* 0x0000003b6e3b7221 */ /* 0x000fe20000010100 */
[----:B------:R-:W-:Y:S01]  /*6280*/  F2FP.F16.F32.PACK_AB R4, R4, R46 ;  /* 0x0000002e0404723e */ /* 0x000fe200000000ff */
[----:B------:R-:W-:Y:S01]  /*6290*/  STS [R204+0x8400], R50 ;  /* 0x00840032cc007388 */ /* 0x000fe20000000800 */
[----:B------:R-:W-:Y:S01]  /*62a0*/  FMUL.FTZ R58, R177, R58 ;  /* 0x0000003ab13a7220 */ /* 0x000fe20000410000 */
[----:B-1----:R-:W-:Y:S01]  /*62b0*/  FMUL.FTZ R0, R172, R59 ;  /* 0x0000003bac007220 */ /* 0x002fe20000410000 */
[C---:B------:R-:W-:Y:S01]  /*62c0*/  FADD.FTZ R60, -R111.reuse, R60 ;  /* 0x0000003c6f3c7221 */ /* 0x040fe20000010100 */
[----:B------:R-:W-:Y:S01]  /*62d0*/  STS [R205+0xa000], R16 ;  /* 0x00a00010cd007388 */ /* 0x000fe20000000800 */
[----:B------:R-:W-:Y:S01]  /*62e0*/  FADD.FTZ R61, -R111, R61 ;  /* 0x0000003d6f3d7221 */ /* 0x000fe20000010100 */
[C---:B------:R-:W-:Y:S01]  /*62f0*/  FADD.FTZ R62, -R110.reuse, R62 ;  /* 0x0000003e6e3e7221 */ /* 0x040fe20000010100 */
[----:B------:R-:W-:Y:S01]  /*6300*/  FADD.FTZ R63, -R110, R63 ;  /* 0x0000003f6e3f7221 */ /* 0x000fe20000010100 */
[----:B------:R-:W-:Y:S01]  /*6310*/  STS [R205+0xa400], R5 ;  /* 0x00a40005cd007388 */ /* 0x000fe20000000800 */
[----:B------:R-:W-:Y:S01]  /*6320*/  FMUL.FTZ R60, R113, R60 ;  /* 0x0000003c713c7220 */ /* 0x000fe20000410000 */
[----:B------:R-:W-:Y:S01]  /*6330*/  FMUL.FTZ R61, R112, R61 ;  /* 0x0000003d703d7220 */ /* 0x000fe20000410000 */
[----:B------:R-:W-:Y:S01]  /*6340*/  FMUL.FTZ R62, R162, R62 ;  /* 0x0000003ea23e7220 */ /* 0x000fe20000410000 */
[----:B------:R-:W-:Y:S01]  /*6350*/  STS [R204+0xa000], R13 ;  /* 0x00a0000dcc007388 */ /* 0x000fe20000000800 */
[----:B------:R-:W-:Y:S01]  /*6360*/  FMUL.FTZ R7, R114, R63 ;  /* 0x0000003f72077220 */ /* 0x000fe20000410000 */
[----:B------:R-:W-:Y:S02]  /*6370*/  F2FP.F16.F32.PACK_AB R0, R0, R58 ;  /* 0x0000003a0000723e */ /* 0x000fe400000000ff */
[----:B------:R-:W-:Y:S01]  /*6380*/  STS [R204+0xa400], R4 ;  /* 0x00a40004cc007388 */ /* 0x000fe20000000800 */
[----:B------:R-:W-:Y:S02]  /*6390*/  F2FP.F16.F32.PACK_AB R11, R61, R60 ;  /* 0x0000003c3d0b723e */ /* 0x000fe400000000ff */
[----:B------:R-:W-:Y:S01]  /*63a0*/  F2FP.F16.F32.PACK_AB R7, R7, R62 ;  /* 0x0000003e0707723e */ /* 0x000fe200000000ff */
[----:B------:R-:W-:Y:S01]  /*63b0*/  STS [R207+0x8000], R33 ;  /* 0x00800021cf007388 */ /* 0x000fe20000000800 */
[----:B------:R-:W-:Y:S02]  /*63c0*/  LEA R59, R249, UR4, 0x1 ;  /* 0x00000004f93b7c11 */ /* 0x000fe4000f8e08ff */
[----:B------:R-:W-:Y:S01]  /*63d0*/  MOV R52, R224 ;  /* 0x000000e000347202 */ /* 0x000fe20000000f00 */
[----:B------:R-:W-:Y:S01]  /*63e0*/  STS [R207+0x8400], R21 ;  /* 0x00840015cf007388 */ /* 0x000fe20000000800 */
[----:B------:R-:W-:Y:S03]  /*63f0*/  MOV R53, R223 ;  /* 0x000000df00357202 */ /* 0x000fe60000000f00 */
[----:B------:R-:W-:Y:S04]  /*6400*/  STS [R206+0x8000], R32 ;  /* 0x00800020ce007388 */ /* 0x000fe80000000800 */
[----:B------:R-:W-:Y:S04]  /*6410*/  STS [R206+0x8400], R20 ;  /* 0x00840014ce007388 */ /* 0x000fe80000000800 */
[----:B------:R-:W-:Y:S04]  /*6420*/  STS [R207+0xa000], R12 ;  /* 0x00a0000ccf007388 */ /* 0x000fe80000000800 */
[----:B------:R1:W-:Y:S04]  /*6430*/  STS [R207+0xa400], R0 ;  /* 0x00a40000cf007388 */ /* 0x0003e80000000800 */
[----:B------:R-:W-:Y:S04]  /*6440*/  STS [R206+0xa000], R11 ;  /* 0x00a0000bce007388 */ /* 0x000fe80000000800 */
[----:B------:R-:W-:Y:S01]  /*6450*/  STS [R206+0xa400], R7 ;  /* 0x00a40007ce007388 */ /* 0x000fe20000000800 */
[----:B------:R-:W-:Y:S01]  /*6460*/  BAR.SYNC.DEFER_BLOCKING 0x0 ;  /* 0x0000000000007b1d */ /* 0x000fe20000010000 */
[----:B-1----:R-:W-:Y:S05]  /*6470*/  LEA R0, R156, UR4, 0x1 ;  /* 0x000000049c007c11 */ /* 0x002fea000f8e08ff */
[----:B------:R-:W-:Y:S04]  /*6480*/  LDSM.16.MT88.4 R4, [R2+0x10000] ;  /* 0x010000000204783b */ /* 0x000fe80000004200 */
[----:B------:R-:W1:Y:S04]  /*6490*/  LDSM.16.MT88.4 R8, [R0+0x4000] ;  /* 0x004000000008783b */ /* 0x000e680000004200 */
[----:B------:R-:W2:Y:S04]  /*64a0*/  LDSM.16.MT88.4 R12, [R2+0x14000] ;  /* 0x01400000020c783b */ /* 0x000ea80000004200 */
[----:B------:R-:W-:Y:S04]  /*64b0*/  LDSM.16.MT88.4 R16, [R2+0x10800] ;  /* 0x010800000210783b */ /* 0x000fe80000004200 */
[----:B------:R-:W3:Y:S04]  /*64c0*/  LDSM.16.MT88.4 R20, [R0+0x4400] ;  /* 0x004400000014783b */ /* 0x000ee80000004200 */
[----:B------:R-:W4:Y:S01]  /*64d0*/  LDSM.16.MT88.4 R24, [R2+0x14800] ;  /* 0x014800000218783b */ /* 0x000f220000004200 */
[-C--:B-1----:R-:W-:Y:S06]  /*64e0*/  HMMA.16816.F32 R68, R4, R8.reuse, R68 ;  /* 0x000000080444723c */ /* 0x082fec0000001844 */
[C---:B--2---:R-:W-:Y:S06]  /*64f0*/  HMMA.16816.F32 R72, R12.reuse, R8, R72 ;  /* 0x000000080c48723c */ /* 0x044fec0000001848 */
[-C--:B------:R-:W-:Y:S01]  /*6500*/  HMMA.16816.F32 R76, R12, R10.reuse, R76 ;  /* 0x0000000a0c4c723c */ /* 0x080fe2000000184c */
[----:B------:R-:W-:Y:S05]  /*6510*/  LDSM.16.MT88.4 R12, [R2+0x15000] ;  /* 0x01500000020c783b */ /* 0x000fea0000004200 */
[----:B------:R-:W-:Y:S01]  /*6520*/  HMMA.16816.F32 R80, R4, R10, R80 ;  /* 0x0000000a0450723c */ /* 0x000fe20000001850 */
[----:B------:R-:W-:Y:S04]  /*6530*/  LDSM.16.MT88.4 R4, [R2+0x11000] ;  /* 0x011000000204783b */ /* 0x000fe80000004200 */
[----:B------:R-:W1:Y:S01]  /*6540*/  LDSM.16.MT88.4 R8, [R0+0x4800] ;  /* 0x004800000008783b */ /* 0x000e620000004200 */
[-C--:B---3--:R-:W-:Y:S06]  /*6550*/  HMMA.16816.F32 R68, R16, R20.reuse, R68 ;  /* 0x000000141044723c */ /* 0x088fec0000001844 */
[C---:B----4-:R-:W-:Y:S06]  /*6560*/  HMMA.16816.F32 R72, R24.reuse, R20, R72 ;  /* 0x000000141848723c */ /* 0x050fec0000001848 */
[-C--:B------:R-:W-:Y:S01]  /*6570*/  HMMA.16816.F32 R76, R24, R22.reuse, R76 ;  /* 0x00000016184c723c */ /* 0x080fe2000000184c */
[----:B------:R-:W-:Y:S05]  /*6580*/  LDSM.16.MT88.4 R24, [R2+0x15800] ;  /* 0x015800000218783b */ /* 0x000fea0000004200 */
[----:B------:R-:W-:Y:S01]  /*6590*/  HMMA.16816.F32 R80, R16, R22, R80 ;  /* 0x000000161050723c */ /* 0x000fe20000001850 */
[----:B------:R-:W-:Y:S04]  /*65a0*/  LDSM.16.MT88.4 R16, [R2+0x11800] ;  /* 0x011800000210783b */ /* 0x000fe80000004200 */
[----:B------:R-:W2:Y:S01]  /*65b0*/  LDSM.16.MT88.4 R20, [R0+0x4c00] ;  /* 0x004c00000014783b */ /* 0x000ea20000004200 */
[-C--:B-1----:R-:W-:Y:S06]  /*65c0*/  HMMA.16816.F32 R68, R4, R8.reuse, R68 ;  /* 0x000000080444723c */ /* 0x082fec0000001844 */
[C---:B------:R-:W-:Y:S06]  /*65d0*/  HMMA.16816.F32 R72, R12.reuse, R8, R72 ;  /* 0x000000080c48723c */ /* 0x040fec0000001848 */
[-C--:B------:R-:W-:Y:S01]  /*65e0*/  HMMA.16816.F32 R76, R12, R10.reuse, R76 ;  /* 0x0000000a0c4c723c */ /* 0x080fe2000000184c */
[----:B------:R-:W-:Y:S05]  /*65f0*/  LDSM.16.MT88.4 R12, [R2+0x16000] ;  /* 0x01600000020c783b */ /* 0x000fea0000004200 */
[----:B------:R-:W-:Y:S01]  /*6600*/  HMMA.16816.F32 R80, R4, R10, R80 ;  /* 0x0000000a0450723c */ /* 0x000fe20000001850 */
[----:B------:R-:W-:Y:S04]  /*6610*/  LDSM.16.MT88.4 R4, [R2+0x12000] ;  /* 0x012000000204783b */ /* 0x000fe80000004200 */
[----:B------:R-:W1:Y:S01]  /*6620*/  LDSM.16.MT88.4 R8, [R0+0x5000] ;  /* 0x005000000008783b */ /* 0x000e620000004200 */
[-C--:B--2---:R-:W-:Y:S06]  /*6630*/  HMMA.16816.F32 R68, R16, R20.reuse, R68 ;  /* 0x000000141044723c */ /* 0x084fec0000001844 */
[C---:B------:R-:W-:Y:S06]  /*6640*/  HMMA.16816.F32 R72, R24.reuse, R20, R72 ;  /* 0x000000141848723c */ /* 0x040fec0000001848 */
        /* <DEDUP_REMOVED lines=19> */
[----:B------:R-:W-:Y:S01]  /*6780*/  BAR.SYNC.DEFER_BLOCKING 0x0 ;  /* 0x0000000000007b1d */ /* 0x000fe20000010000 */
[-C--:B-1----:R-:W-:Y:S06]  /*6790*/  HMMA.16816.F32 R68, R4, R8.reuse, R68 ;  /* 0x000000080444723c */ /* 0x082fec0000001844 */
[C---:B------:R-:W-:Y:S06]  /*67a0*/  HMMA.16816.F32 R72, R12.reuse, R8, R72 ;  /* 0x000000080c48723c */ /* 0x040fec0000001848 */
[-C--:B------:R-:W-:Y:S06]  /*67b0*/  HMMA.16816.F32 R76, R12, R10.reuse, R76 ;  /* 0x0000000a0c4c723c */ /* 0x080fec000000184c */
[----:B------:R-:W-:Y:S06]  /*67c0*/  HMMA.16816.F32 R80, R4, R10, R80 ;  /* 0x0000000a0450723c */ /* 0x000fec0000001850 */
[-C--:B--2---:R-:W-:Y:S06]  /*67d0*/  HMMA.16816.F32 R68, R16, R20.reuse, R68 ;  /* 0x000000141044723c */ /* 0x084fec0000001844 */
[C---:B------:R-:W-:Y:S06]  /*67e0*/  HMMA.16816.F32 R72, R24.reuse, R20, R72 ;  /* 0x000000141848723c */ /* 0x040fec0000001848 */
[-C--:B------:R-:W-:Y:S06]  /*67f0*/  HMMA.16816.F32 R76, R24, R22.reuse, R76 ;  /* 0x00000016184c723c */ /* 0x080fec000000184c */
[----:B------:R-:W-:Y:S01]  /*6800*/  HMMA.16816.F32 R80, R16, R22, R80 ;  /* 0x000000161050723c */ /* 0x000fe20000001850 */
[----:B------:R-:W-:Y:S11]  /*6810*/  @!UPT UIADD3 URZ, URZ, URZ, URZ ;  /* 0x0000003f3f3ff290 */ /* 0x000ff6000fffe03f */
[----:B------:R-:W-:Y:S01]  /*6820*/  @!UPT UIADD3 URZ, URZ, URZ, URZ ;  /* 0x0000003f3f3ff290 */ /* 0x000fe2000fffe03f */
[----:B------:R-:W-:Y:S11]  /*6830*/  @!P1 BRA `(.L_x_33) ;  /* 0x0000000000609947 */ /* 0x000ff60003800000 */
[----:B------:R-:W1:Y:S01]  /*6840*/  LDC R7, c[0x0][0x420] ;  /* 0x00010800ff077b82 */ /* 0x000e620000000800 */
[----:B------:R-:W-:Y:S11]  /*6850*/  ISETP.GE.AND P2, PT, R234, UR36, PT ;  /* 0x00000024ea007c0c */ /* 0x000ff6000bf46270 */
[----:B------:R-:W-:Y:S02]  /*6860*/  @!UPT UIADD3 URZ, URZ, URZ, URZ ;  /* 0x0000003f3f3ff290 */ /* 0x000fe4000fffe03f */
[----:B------:R2:W-:Y:S01]  /*6870*/  @P2 STS [R59+0x4000], RZ ;  /* 0x004000ff3b002388 */ /* 0x0005e20000000800 */
[----:B------:R-:W3:Y:S03]  /*6880*/  @!P2 LDC R6, c[0x0][0x424] ;  /* 0x00010900ff06ab82 */ /* 0x000ee60000000800 */
[----:B------:R2:W-:Y:S04]  /*6890*/  @P2 STS [R59+0x4004], RZ ;  /* 0x004004ff3b002388 */ /* 0x0005e80000000800 */
[----:B------:R2:W-:Y:S01]  /*68a0*/  @P2 STS.64 [R59+0x4008], RZ ;  /* 0x004008ff3b002388 */ /* 0x0005e20000000a00 */
[C---:B-1----:R-:W-:Y:S05]  /*68b0*/  IMAD.U32 R4, R7.reuse, -0x80, RZ ;  /* 0xffffff8007047824 */ /* 0x042fea00078e00ff */
[C---:B------:R-:W-:Y:S04]  /*68c0*/  LEA R5, P0, R4.reuse, R216, 0x1 ;  /* 0x000000d804057211 */ /* 0x040fe800078008ff */
[----:B------:R-:W-:Y:S01]  /*68d0*/  LEA.HI.X.SX32 R4, R4, R217, 0x1, P0 ;  /* 0x000000d904047211 */ /* 0x000fe200000f0eff */
[----:B------:R-:W-:Y:S04]  /*68e0*/  IMAD.MOV.U32 R216, RZ, RZ, R5 ;  /* 0x000000ffffd87224 */ /* 0x000fe800078e0005 */
[----:B------:R-:W-:Y:S01]  /*68f0*/  IMAD.MOV.U32 R217, RZ, RZ, R4 ;  /* 0x000000ffffd97224 */ /* 0x000fe200078e0004 */
[C---:B------:R-:W-:Y:S04]  /*6900*/  @!P2 LEA R4, P0, R7.reuse, R216, 0x7 ;  /* 0x000000d80704a211 */ /* 0x040fe800078038ff */
[----:B------:R-:W-:Y:S01]  /*6910*/  @!PT LDS RZ, [RZ] ;  /* 0x00000000fffff984 */ /* 0x000fe20000000800 */
[----:B------:R-:W-:Y:S01]  /*6920*/  @!PT LDS RZ, [RZ] ;  /* 0x00000000fffff984 */ /* 0x000fe20000000800 */
[----:B------:R-:W-:Y:S01]  /*6930*/  @!PT LDS RZ, [RZ] ;  /* 0x00000000fffff984 */ /* 0x000fe20000000800 */
[----:B------:R2:W-:Y:S01]  /*6940*/  @!P2 LDGSTS.E.BYPASS.LTC128B.128 [R59+0x4000], desc[UR8][R216.64] ;  /* 0x04000000d83bafae */ /* 0x0005e2000b901d48 */
[----:B---3--:R-:W-:Y:S03]  /*6950*/  @!P2 LEA.HI.X R5, R7, R217, R6, 0x7, P0 ;  /* 0x000000d90705a211 */ /* 0x008fe600000f3c06 */
[----:B------:R2:W-:Y:S04]  /*6960*/  @P2 STS.128 [R59+0x5000], RZ ;  /* 0x005000ff3b002388 */ /* 0x0005e80000000c00 */
[----:B------:R-:W-:Y:S01]  /*6970*/  @!PT LDS RZ, [RZ] ;  /* 0x00000000fffff984 */ /* 0x000fe20000000800 */
[----:B------:R-:W-:Y:S01]  /*6980*/  @!PT LDS RZ, [RZ] ;  /* 0x00000000fffff984 */ /* 0x000fe20000000800 */
[----:B------:R-:W-:Y:S01]  /*6990*/  @!PT LDS RZ, [RZ] ;  /* 0x00000000fffff984 */ /* 0x000fe20000000800 */
[----:B------:R2:W-:Y:S04]  /*69a0*/  @!P2 LDGSTS.E.BYPASS.LTC128B.128 [R59+0x5000], desc[UR8][R4.64] ;  /* 0x05000000043bafae */ /* 0x0005e8000b901d48 */
[----:B------:R-:W0:Y:S02]  /*69b0*/  LDGDEPBAR ;  /* 0x00000000000079af */ /* 0x000e240000000000 */
.L_x_33:
[----:B------:R-:W-:Y:S01]  /*69c0*/  LDSM.16.M88.4 R16, [R151] ;  /* 0x000000009710783b */ /* 0x000fe20000000200 */
[----:B------:R-:W-:Y:S01]  /*69d0*/  IMAD.U32 R58, RZ, RZ, UR25 ;  /* 0x00000019ff3a7e24 */ /* 0x000fe2000f8e00ff */
[----:B------:R-:W-:Y:S01]  /*69e0*/  MOV R55, UR22 ;  /* 0x0000001600377c02 */ /* 0x000fe20008000f00 */
[----:B------:R-:W-:Y:S01]  /*69f0*/  IMAD.U32 R57, RZ, RZ, UR24 ;  /* 0x00000018ff397e24 */ /* 0x000fe2000f8e00ff */
[----:B------:R-:W2:Y:S01]  /*6a00*/  LDSM.16.MT88.4 R20, [R0+0x6000] ;  /* 0x006000000014783b */ /* 0x000ea20000004200 */
[----:B------:R-:W-:Y:S01]  /*6a10*/  IMAD.U32 R56, RZ, RZ, UR23 ;  /* 0x00000017ff387e24 */ /* 0x000fe2000f8e00ff */
[----:B------:R-:W-:Y:S01]  /*6a20*/  ULOP3.LUT UR10, UR6, 0x1, URZ, 0xc0, !UPT ;  /* 0x00000001060a7892 */ /* 0x000fe2000f8ec03f */
[----:B------:R-:W-:Y:S01]  /*6a30*/  IMAD.U32 R54, RZ, RZ, UR21 ;  /* 0x00000015ff367e24 */ /* 0x000fe2000f8e00ff */
[----:B------:R-:W1:Y:S01]  /*6a40*/  LDSM.16.M88.4 R12, [R151+0x2000] ;  /* 0x00200000970c783b */ /* 0x000e620000000200 */
[----:B------:R-:W-:Y:S02]  /*6a50*/  UISETP.GT.AND UP2, UPT, UR6, UR17, UPT ;  /* 0x000000110600728c */ /* 0x000fe4000bf44270 */
[----:B------:R-:W-:Y:S01]  /*6a60*/  UISETP.NE.U32.AND UP0, UPT, UR10, 0x1, UPT ;  /* 0x000000010a00788c */ /* 0x000fe2000bf05070 */
[----:B------:R-:W-:Y:S01]  /*6a70*/  LDSM.16.M88.4 R24, [R157] ;  /* 0x000000009d18783b */ /* 0x000fe20000000200 */
[----:B------:R-:W-:Y:S03]  /*6a80*/  UIADD3 UR6, UR6, -0x1, URZ ;  /* 0xffffffff06067890 */ /* 0x000fe6000fffe03f */
[----:B------:R-:W3:Y:S04]  /*6a90*/  LDSM.16.MT88.4 R28, [R0+0x6400] ;  /* 0x00640000001c783b */ /* 0x000ee80000004200 */
[----:B------:R-:W4:Y:S04]  /*6aa0*/  LDSM.16.M88.4 R32, [R160] ;  /* 0x00000000a020783b */ /* 0x000f280000000200 */
[----:B------:R-:W-:Y:S04]  /*6ab0*/  LDSM.16.M88.4 R36, [R153] ;  /* 0x000000009924783b */ /* 0x000fe80000000200 */
[----:B------:R-:W4:Y:S04]  /*6ac0*/  LDSM.16.MT88.4 R40, [R0+0x6800] ;  /* 0x006800000028783b */ /* 0x000f280000004200 */
[----:B------:R-:W4:Y:S04]  /*6ad0*/  LDSM.16.M88.4 R44, [R153+0x2000] ;  /* 0x00200000992c783b */ /* 0x000f280000000200 */
[----:B------:R-:W-:Y:S01]  /*6ae0*/  LDSM.16.MT88.4 R48, [R0+0x6c00] ;  /* 0x006c00000030783b */ /* 0x000fe20000004200 */
[-C--:B--2---:R-:W-:Y:S06]  /*6af0*/  HMMA.16816.F32 R4, R16, R20.reuse, RZ ;  /* 0x000000141004723c */ /* 0x084fec00000018ff */
[C---:B-1----:R-:W-:Y:S06]  /*6b00*/  HMMA.16816.F32 R8, R12.reuse, R20, RZ ;  /* 0x000000140c08723c */ /* 0x042fec00000018ff */
[-C--:B------:R-:W-:Y:S06]  /*6b10*/  HMMA.16816.F32 R12, R12, R22.reuse, RZ ;  /* 0x000000160c0c723c */ /* 0x080fec00000018ff */
[----:B------:R-:W-:Y:S01]  /*6b20*/  HMMA.16816.F32 R16, R16, R22, RZ ;  /* 0x000000161010723c */ /* 0x000fe200000018ff */
[----:B------:R-:W1:Y:S05]  /*6b30*/  LDSM.16.M88.4 R20, [R152] ;  /* 0x000000009814783b */ /* 0x000e6a0000000200 */
[-C--:B---3--:R-:W-:Y:S06]  /*6b40*/  HMMA.16816.F32 R4, R24, R28.reuse, R4 ;  /* 0x0000001c1804723c */ /* 0x088fec0000001804 */
[C---:B----4-:R-:W-:Y:S06]  /*6b50*/  HMMA.16816.F32 R8, R32.reuse, R28, R8 ;  /* 0x0000001c2008723c */ /* 0x050fec0000001808 */
[-C--:B------:R-:W-:Y:S01]  /*6b60*/  HMMA.16816.F32 R12, R32, R30.reuse, R12 ;  /* 0x0000001e200c723c */ /* 0x080fe2000000180c */
[----:B------:R-:W2:Y:S05]  /*6b70*/  LDSM.16.M88.4 R32, [R152+0x2000] ;  /* 0x002000009820783b */ /* 0x000eaa0000000200 */
[----:B------:R-:W-:Y:S01]  /*6b80*/  HMMA.16816.F32 R16, R24, R30, R16 ;  /* 0x0000001e1810723c */ /* 0x000fe20000001810 */
[----:B------:R-:W-:Y:S04]  /*6b90*/  LDSM.16.M88.4 R24, [R151+0x4000] ;  /* 0x004000009718783b */ /* 0x000fe80000000200 */
[----:B------:R-:W3:Y:S01]  /*6ba0*/  LDSM.16.MT88.4 R28, [R0+0x7000] ;  /* 0x00700000001c783b */ /* 0x000ee20000004200 */
[-C--:B------:R-:W-:Y:S06]  /*6bb0*/  HMMA.16816.F32 R4, R36, R40.reuse, R4 ;  /* 0x000000282404723c */ /* 0x080fec0000001804 */
[C---:B------:R-:W-:Y:S06]  /*6bc0*/  HMMA.16816.F32 R8, R44.reuse, R40, R8 ;  /* 0x000000282c08723c */ /* 0x040fec0000001808 */
[-C--:B------:R-:W-:Y:S01]  /*6bd0*/  HMMA.16816.F32 R12, R44, R42.reuse, R12 ;  /* 0x0000002a2c0c723c */ /* 0x080fe2000000180c */
[----:B------:R-:W4:Y:S05]  /*6be0*/  LDSM.16.M88.4 R44, [R151+0x6000] ;  /* 0x00600000972c783b */ /* 0x000f2a0000000200 */
[----:B------:R-:W-:Y:S01]  /*6bf0*/  HMMA.16816.F32 R16, R36, R42, R16 ;  /* 0x0000002a2410723c */ /* 0x000fe20000001810 */
[----:B------:R-:W-:Y:S04]  /*6c00*/  LDSM.16.M88.4 R36, [R159] ;  /* 0x000000009f24783b */ /* 0x000fe80000000200 */
[----:B------:R-:W4:Y:S01]  /*6c10*/  LDSM.16.MT88.4 R40, [R0+0x7400] ;  /* 0x007400000028783b */ /* 0x000f220000004200 */
[-C--:B-1----:R-:W-:Y:S06]  /*6c20*/  HMMA.16816.F32 R4, R20, R48.reuse, R4 ;  /* 0x000000301404723c */ /* 0x082fec0000001804 */
[C---:B--2---:R-:W-:Y:S06]  /*6c30*/  HMMA.16816.F32 R8, R32.reuse, R48, R8 ;  /* 0x000000302008723c */ /* 0x044fec0000001808 */
[-C--:B------:R-:W-:Y:S01]  /*6c40*/  HMMA.16816.F32 R12, R32, R50.reuse, R12 ;  /* 0x00000032200c723c */ /* 0x080fe2000000180c */
[----:B------:R-:W1:Y:S05]  /*6c50*/  LDSM.16.M88.4 R32, [R158] ;  /* 0x000000009e20783b */ /* 0x000e6a0000000200 */
[----:B------:R-:W-:Y:S01]  /*6c60*/  HMMA.16816.F32 R16, R20, R50, R16 ;  /* 0x000000321410723c */ /* 0x000fe20000001810 */
[----:B------:R-:W-:Y:S04]  /*6c70*/  LDSM.16.M88.4 R20, [R153+0x4000] ;  /* 0x004000009914783b */ /* 0x000fe80000000200 */
[----:B------:R-:W2:Y:S01]  /*6c80*/  LDSM.16.MT88.4 R48, [R0+0x7800] ;  /* 0x007800000030783b */ /* 0x000ea20000004200 */
[-C--:B---3--:R-:W-:Y:S06]  /*6c90*/  HMMA.16816.F32 R4, R24, R28.reuse, R4 ;  /* 0x0000001c1804723c */ /* 0x088fec0000001804 */
[C---:B----4-:R-:W-:Y:S06]  /*6ca0*/  HMMA.16816.F32 R8, R44.reuse, R28, R8 ;  /* 0x0000001c2c08723c */ /* 0x050fec0000001808 */
[-C--:B------:R-:W-:Y:S01]  /*6cb0*/  HMMA.16816.F32 R12, R44, R30.reuse, R12 ;  /* 0x0000001e2c0c723c */ /* 0x080fe2000000180c */
[----:B------:R-:W3:Y:S05]  /*6cc0*/  LDSM.16.M88.4 R44, [R153+0x6000] ;  /* 0x00600000992c783b */ /* 0x000eea0000000200 */
[----:B------:R-:W-:Y:S01]  /*6cd0*/  HMMA.16816.F32 R16, R24, R30, R16 ;  /* 0x0000001e1810723c */ /* 0x000fe20000001810 */
[----:B------:R4:W-:Y:S04]  /*6ce0*/  LDSM.16.MT88.4 R28, [R0+0x7c00] ;  /* 0x007c0000001c783b */ /* 0x0009e80000004200 */
[----:B------:R-:W3:Y:S01]  /*6cf0*/  LDSM.16.M88.4 R24, [R152+0x4000] ;  /* 0x004000009818783b */ /* 0x000ee20000000200 */
[-C--:B------:R-:W-:Y:S06]  /*6d00*/  HMMA.16816.F32 R4, R36, R40.reuse, R4 ;  /* 0x000000282404723c */ /* 0x080fec0000001804 */
[C---:B-1----:R-:W-:Y:S06]  /*6d10*/  HMMA.16816.F32 R8, R32.reuse, R40, R8 ;  /* 0x000000282008723c */ /* 0x042fec0000001808 */
[-C--:B------:R-:W-:Y:S01]  /*6d20*/  HMMA.16816.F32 R12, R32, R42.reuse, R12 ;  /* 0x0000002a200c723c */ /* 0x080fe2000000180c */
[----:B------:R-:W1:Y:S01]  /*6d30*/  LDSM.16.M88.4 R32, [R152+0x6000] ;  /* 0x006000009820783b */ /* 0x000e620000000200 */
[----:B------:R-:W-:Y:S04]  /*6d40*/  IMAD.U32 R40, RZ, RZ, UR28 ;  /* 0x0000001cff287e24 */ /* 0x000fe8000f8e00ff */
[----:B------:R-:W-:Y:S01]  /*6d50*/  HMMA.16816.F32 R16, R36, R42, R16 ;  /* 0x0000002a2410723c */ /* 0x000fe20000001810 */
[----:B----4-:R-:W-:Y:S05]  /*6d60*/  IMAD.U32 R0, RZ, RZ, UR18 ;  /* 0x00000012ff007e24 */ /* 0x010fea000f8e00ff */
[-C--:B--2---:R-:W-:Y:S01]  /*6d70*/  HMMA.16816.F32 R4, R20, R48.reuse, R4 ;  /* 0x000000301404723c */ /* 0x084fe20000001804 */
[----:B------:R-:W-:Y:S04]  /*6d80*/  IMAD.U32 R42, RZ, RZ, UR29 ;  /* 0x0000001dff2a7e24 */ /* 0x000fe8000f8e00ff */
[----:B------:R-:W-:Y:S01]  /*6d90*/  IMAD.U32 R38, RZ, RZ, UR27 ;  /* 0x0000001bff267e24 */ /* 0x000fe2000f8e00ff */
[C---:B---3--:R-:W-:Y:S01]  /*6da0*/  HMMA.16816.F32 R8, R44.reuse, R48, R8 ;  /* 0x000000302c08723c */ /* 0x048fe20000001808 */
[----:B------:R-:W-:Y:S05]  /*6db0*/  IMAD.U32 R36, RZ, RZ, UR26 ;  /* 0x0000001aff247e24 */ /* 0x000fea000f8e00ff */
[-C--:B------:R-:W-:Y:S01]  /*6dc0*/  HMMA.16816.F32 R12, R44, R50.reuse, R12 ;  /* 0x000000322c0c723c */ /* 0x080fe2000000180c */
[----:B------:R-:W-:Y:S05]  /*6dd0*/  IMAD.U32 R48, RZ, RZ, UR32 ;  /* 0x00000020ff307e24 */ /* 0x000fea000f8e00ff */
[----:B------:R-:W-:Y:S01]  /*6de0*/  HMMA.16816.F32 R16, R20, R50, R16 ;  /* 0x000000321410723c */ /* 0x000fe20000001810 */
[----:B------:R-:W-:Y:S04]  /*6df0*/  IMAD.U32 R46, RZ, RZ, UR31 ;  /* 0x0000001fff2e7e24 */ /* 0x000fe8000f8e00ff */
[----:B------:R-:W-:Y:S01]  /*6e00*/  IMAD.U32 R44, RZ, RZ, UR30 ;  /* 0x0000001eff2c7e24 */ /* 0x000fe2000f8e00ff */
[-C--:B------:R-:W-:Y:S01]  /*6e10*/  HMMA.16816.F32 R4, R24, R28.reuse, R4 ;  /* 0x0000001c1804723c */ /* 0x080fe20000001804 */
[----:B------:R-:W-:Y:S04]  /*6e20*/  IMAD.U32 R21, RZ, RZ, UR18 ;  /* 0x00000012ff157e24 */ /* 0x000fe8000f8e00ff */
[----:B------:R-:W-:Y:S01]  /*6e30*/  @P1 IADD3 R20, P2, R244, UR12, RZ ;  /* 0x0000000cf4141c10 */ /* 0x000fe2000ff5e0ff */
[C---:B-1----:R-:W-:Y:S01]  /*6e40*/  HMMA.16816.F32 R8, R32.reuse, R28, R8 ;  /* 0x0000001c2008723c */ /* 0x042fe20000001808 */
[----:B------:R-:W-:Y:S01]  /*6e50*/  IMAD.U32 R50, RZ, RZ, UR33 ;  /* 0x00000021ff327e24 */ /* 0x000fe2000f8e00ff */
[----:B------:R-:W-:Y:S03]  /*6e60*/  @UP3 UIADD3 UR12, UP1, UR12, -0x200, URZ ;  /* 0xfffffe000c0c3890 */ /* 0x000fe6000ff3e03f */
[----:B------:R-:W-:Y:S01]  /*6e70*/  LEA R224, P0, R21, R52, 0x2 ;  /* 0x0000003415e07211 */ /* 0x000fe200078010ff */
[-C--:B------:R-:W-:Y:S01]  /*6e80*/  HMMA.16816.F32 R12, R32, R30.reuse, R12 ;  /* 0x0000001e200c723c */ /* 0x080fe2000000180c */
[----:B------:R-:W-:Y:S01]  /*6e90*/  IMAD.U32 R22, RZ, RZ, UR32 ;  /* 0x00000020ff167e24 */ /* 0x000fe2000f8e00ff */
[----:B------:R-:W-:Y:S03]  /*6ea0*/  MOV R28, UR22 ;  /* 0x00000016001c7c02 */ /* 0x000fe60008000f00 */
[----:B------:R-:W-:Y:S01]  /*6eb0*/  @P1 IADD3.X R21, R245, UR11, RZ, P2, !PT ;  /* 0x0000000bf5151c10 */ /* 0x000fe200097fe4ff */
[----:B------:R-:W-:Y:S01]  /*6ec0*/  HMMA.16816.F32 R16, R24, R30, R16 ;  /* 0x0000001e1810723c */ /* 0x000fe20000001810 */
[----:B------:R-:W-:Y:S01]  /*6ed0*/  IMAD.U32 R23, RZ, RZ, UR31 ;  /* 0x0000001fff177e24 */ /* 0x000fe2000f8e00ff */
[----:B------:R-:W-:Y:S02]  /*6ee0*/  @UP3 UIADD3.X UR11, UR11, -0x1, URZ, UP1, !UPT ;  /* 0xffffffff0b0b3890 */ /* 0x000fe40008ffe43f */
[----:B------:R-:W5:Y:S01]  /*6ef0*/  @P1 LDG.E R242, desc[UR8][R20.64] ;  /* 0x0000000814f21981 */ /* 0x000f62000c1e1900 */
[----:B------:R-:W-:Y:S01]  /*6f00*/  LEA.HI.X.SX32 R223, R0, R53, 0x2, P0 ;  /* 0x0000003500df7211 */ /* 0x000fe200000f16ff */
[----:B------:R-:W-:Y:S02]  /*6f10*/  IMAD.U32 R0, RZ, RZ, UR33 ;  /* 0x00000021ff007e24 */ /* 0x000fe4000f8e00ff */
[----:B------:R-:W5:Y:S03]  /*6f20*/  @P1 LDG.E R243, desc[UR8][R20.64+0x20] ;  /* 0x0000200814f31981 */ /* 0x000f66000c1e1900 */
[----:B------:R-:W-:Y:S01]  /*6f30*/  IMAD.U32 R24, RZ, RZ, UR30 ;  /* 0x0000001eff187e24 */ /* 0x000fe2000f8e00ff */
[----:B------:R-:W5:Y:S01]  /*6f40*/  @P1 LDG.E R240, desc[UR8][R20.64+0x100] ;  /* 0x0001000814f01981 */ /* 0x000f62000c1e1900 */
[----:B------:R-:W-:Y:S02]  /*6f50*/  IMAD.U32 R25, RZ, RZ, UR29 ;  /* 0x0000001dff197e24 */ /* 0x000fe4000f8e00ff */
[----:B------:R-:W-:Y:S01]  /*6f60*/  IMAD.U32 R27, RZ, RZ, UR28 ;  /* 0x0000001cff1b7e24 */ /* 0x000fe2000f8e00ff */
[----:B------:R1:W5:Y:S01]  /*6f70*/  @P1 LDG.E R241, desc[UR8][R20.64+0x120] ;  /* 0x0001200814f11981 */ /* 0x000362000c1e1900 */
[----:B------:R-:W-:Y:S02]  /*6f80*/  IMAD.U32 R31, RZ, RZ, UR27 ;  /* 0x0000001bff1f7e24 */ /* 0x000fe4000f8e00ff */
        /* <DEDUP_REMOVED lines=9> */
[----:B-1----:R-:W-:Y:S02]  /*7020*/  IMAD.MOV.U32 R20, RZ, RZ, R224 ;  /* 0x000000ffff147224 */ /* 0x002fe400078e00e0 */
[----:B------:R-:W-:Y:S03]  /*7030*/  IMAD.MOV.U32 R21, RZ, RZ, R223 ;  /* 0x000000ffff157224 */ /* 0x000fe600078e00df */
[-C--:B------:R-:W-:Y:S02]  /*7040*/  LEA R50, P0, R50, R20.reuse, 0x2 ;  /* 0x0000001432327211 */ /* 0x080fe400078010ff */
[-C--:B------:R-:W-:Y:S01]  /*7050*/  LEA R48, P6, R48, R20.reuse, 0x2 ;  /* 0x0000001430307211 */ /* 0x080fe200078c10ff */
[----:B------:R-:W-:Y:S01]  /*7060*/  REDG.E.ADD.F32.FTZ.RN.STRONG.GPU desc[UR8][R20.64], R4 ;  /* 0x00000004140079a6 */ /* 0x000fe2000c10f388 */
[-C--:B------:R-:W-:Y:S01]  /*7070*/  LEA.HI.X.SX32 R51, R0, R21.reuse, 0x2, P0 ;  /* 0x0000001500337211 */ /* 0x080fe200000f16ff */
[----:B------:R-:W-:Y:S01]  /*7080*/  VIADD R0, R3, 0xffffe000 ;  /* 0xffffe00003007836 */ /* 0x000fe20000000000 */
[-C--:B------:R-:W-:Y:S02]  /*7090*/  LEA R46, P5, R46, R20.reuse, 0x2 ;  /* 0x000000142e2e7211 */ /* 0x080fe400078a10ff */
[-C--:B------:R-:W-:Y:S01]  /*70a0*/  LEA.HI.X.SX32 R49, R22, R21.reuse, 0x2, P6 ;  /* 0x0000001516317211 */ /* 0x080fe200030f16ff */
[----:B------:R-:W-:Y:S01]  /*70b0*/  REDG.E.ADD.F32.FTZ.RN.STRONG.GPU desc[UR8][R50.64], R5 ;  /* 0x00000005320079a6 */ /* 0x000fe2000c10f388 */
        /* <DEDUP_REMOVED lines=22> */
[-C--:B------:R-:W-:Y:S01]  /*7220*/  LEA R30, P4, R30, R20.reuse, 0x2 ;  /* 0x000000141e1e7211 */ /* 0x080fe200078810ff */
[----:B------:R-:W-:Y:S01]  /*7230*/  REDG.E.ADD.F32.FTZ.RN.STRONG.GPU desc[UR8][R34.64], R17 ;  /* 0x00000011220079a6 */ /* 0x000fe2000c10f388 */
[-C--:B------:R-:W-:Y:S02]  /*7240*/  LEA.HI.X.SX32 R33, R57, R21.reuse, 0x2, P5 ;  /* 0x0000001539217211 */ /* 0x080fe400028f16ff */
[-C--:B------:R-:W-:Y:S01]  /*7250*/  LEA R28, P3, R28, R20.reuse, 0x2 ;  /* 0x000000141c1c7211 */ /* 0x080fe200078610ff */
[----:B------:R-:W-:Y:S01]  /*7260*/  LDSM.16.MT88.4 R4, [R2+0x8000] ;  /* 0x008000000204783b */ /* 0x000fe20000004200 */
[-C--:B------:R-:W-:Y:S02]  /*7270*/  LEA.HI.X.SX32 R31, R56, R21.reuse, 0x2, P4 ;  /* 0x00000015381f7211 */ /* 0x080fe400020f16ff */
[-C--:B------:R-:W-:Y:S01]  /*7280*/  LEA R24, P1, R29, R20.reuse, 0x2 ;  /* 0x000000141d187211 */ /* 0x080fe200078210ff */
[----:B------:R-:W-:Y:S01]  /*7290*/  REDG.E.ADD.F32.FTZ.RN.STRONG.GPU desc[UR8][R32.64], R18 ;  /* 0x00000012200079a6 */ /* 0x000fe2000c10f388 */
[----:B------:R-:W-:Y:S02]  /*72a0*/  LEA R26, P2, R26, R20, 0x2 ;  /* 0x000000141a1a7211 */ /* 0x000fe400078410ff */
[-C--:B------:R-:W-:Y:S01]  /*72b0*/  LEA.HI.X.SX32 R29, R55, R21.reuse, 0x2, P3 ;  /* 0x00000015371d7211 */ /* 0x080fe200018f16ff */
[----:B------:R-:W-:Y:S01]  /*72c0*/  REDG.E.ADD.F32.FTZ.RN.STRONG.GPU desc[UR8][R30.64], R19 ;  /* 0x000000131e0079a6 */ /* 0x000fe2000c10f388 */
[-C--:B------:R-:W-:Y:S02]  /*72d0*/  LEA.HI.X.SX32 R27, R54, R21.reuse, 0x2, P2 ;  /* 0x00000015361b7211 */ /* 0x080fe400010f16ff */
[-C--:B------:R-:W-:Y:S01]  /*72e0*/  LEA.HI.X.SX32 R25, R53, R21.reuse, 0x2, P1 ;  /* 0x0000001535197211 */ /* 0x080fe200008f16ff */
[----:B------:R-:W-:Y:S01]  /*72f0*/  REDG.E.ADD.F32.FTZ.RN.STRONG.GPU desc[UR8][R28.64], R12 ;  /* 0x0000000c1c0079a6 */ /* 0x000fe2000c10f388 */
[----:B------:R-:W-:Y:S02]  /*7300*/  LEA.HI.X.SX32 R23, R52, R21, 0x2, P0 ;  /* 0x0000001534177211 */ /* 0x000fe400000f16ff */
[----:B------:R-:W-:Y:S01]  /*7310*/  PLOP3.LUT P1, PT, PT, PT, UP0, 0x80, 0x0 ;  /* 0x000000000000781c */ /* 0x000fe20003f2f008 */
[----:B------:R-:W-:Y:S01]  /*7320*/  REDG.E.ADD.F32.FTZ.RN.STRONG.GPU desc[UR8][R26.64], R13 ;  /* 0x0000000d1a0079a6 */ /* 0x000fe2000c10f388 */
[----:B------:R-:W-:Y:S01]  /*7330*/  PLOP3.LUT P0, PT, PT, PT, UP2, 0x80, 0x0 ;  /* 0x000000000000781c */ /* 0x000fe20003f0f028 */
[----:B------:R-:W-:Y:S02]  /*7340*/  @UP3 UIADD3 UR14, UP0, UR14, -0x200, URZ ;  /* 0xfffffe000e0e3890 */ /* 0x000fe4000ff1e03f */
[----:B------:R-:W-:Y:S02]  /*7350*/  REDG.E.ADD.F32.FTZ.RN.STRONG.GPU desc[UR8][R24.64], R14 ;  /* 0x0000000e180079a6 */ /* 0x000fe4000c10f388 */
[----:B------:R-:W-:Y:S02]  /*7360*/  @UP3 UIADD3.X UR13, UR13, -0x1, URZ, UP0, !UPT ;  /* 0xffffffff0d0d3890 */ /* 0x000fe400087fe43f */
[----:B------:R-:W-:Y:S04]  /*7370*/  REDG.E.ADD.F32.FTZ.RN.STRONG.GPU desc[UR8][R22.64], R15 ;  /* 0x0000000f160079a6 */ /* 0x000fe8000c10f388 */
[----:B------:R-:W1:Y:S01]  /*7380*/  LDSM.16.MT88.4 R8, [R3] ;  /* 0x000000000308783b */ /* 0x000e620000004200 */
[----:B------:R-:W-:Y:S03]  /*7390*/  @P1 VIADD R0, R3, 0x2000 ;  /* 0x0000200003001836 */ /* 0x000fe60000000000 */
[----:B------:R-:W2:Y:S04]  /*73a0*/  LDSM.16.MT88.4 R12, [R2+0xc000] ;  /* 0x00c00000020c783b */ /* 0x000ea80000004200 */
[----:B------:R-:W-:Y:S04]  /*73b0*/  LDSM.16.MT88.4 R16, [R2+0x8800] ;  /* 0x008800000210783b */ /* 0x000fe80000004200 */
[----:B------:R-:W3:Y:S04]  /*73c0*/  LDSM.16.MT88.4 R20, [R3+0x400] ;  /* 0x000400000314783b */ /* 0x000ee80000004200 */
[----:B------:R-:W4:Y:S04]  /*73d0*/  LDSM.16.MT88.4 R24, [R2+0xc800] ;  /* 0x00c800000218783b */ /* 0x000f280000004200 */
[----:B------:R-:W-:Y:S01]  /*73e0*/  LDSM.16.MT88.4 R28, [R3+0x800] ;  /* 0x00080000031c783b */ /* 0x000fe20000004200 */
[-C--:B-1----:R-:W-:Y:S06]  /*73f0*/  HMMA.16816.F32 R84, R4, R8.reuse, R84 ;  /* 0x000000080454723c */ /* 0x082fec0000001854 */
[C---:B--2---:R-:W-:Y:S06]  /*7400*/  HMMA.16816.F32 R88, R12.reuse, R8, R88 ;  /* 0x000000080c58723c */ /* 0x044fec0000001858 */
[-C--:B------:R-:W-:Y:S01]  /*7410*/  HMMA.16816.F32 R92, R12, R10.reuse, R92 ;  /* 0x0000000a0c5c723c */ /* 0x080fe2000000185c */
[----:B------:R-:W1:Y:S05]  /*7420*/  LDSM.16.MT88.4 R12, [R2+0x9000] ;  /* 0x00900000020c783b */ /* 0x000e6a0000004200 */
[----:B------:R-:W-:Y:S01]  /*7430*/  HMMA.16816.F32 R96, R4, R10, R96 ;  /* 0x0000000a0460723c */ /* 0x000fe20000001860 */
[----:B------:R-:W2:Y:S04]  /*7440*/  LDSM.16.MT88.4 R4, [R2+0xd000] ;  /* 0x00d000000204783b */ /* 0x000ea80000004200 */
[----:B------:R-:W-:Y:S01]  /*7450*/  LDSM.16.MT88.4 R8, [R2+0x9800] ;  /* 0x009800000208783b */ /* 0x000fe20000004200 */
[-C--:B---3--:R-:W-:Y:S06]  /*7460*/  HMMA.16816.F32 R84, R16, R20.reuse, R84 ;  /* 0x000000141054723c */ /* 0x088fec0000001854 */
[C---:B----4-:R-:W-:Y:S06]  /*7470*/  HMMA.16816.F32 R88, R24.reuse, R20, R88 ;  /* 0x000000141858723c */ /* 0x050fec0000001858 */
[-C--:B------:R-:W-:Y:S01]  /*7480*/  HMMA.16816.F32 R92, R24, R22.reuse, R92 ;  /* 0x00000016185c723c */ /* 0x080fe2000000185c */
[----:B------:R-:W3:Y:S05]  /*7490*/  LDSM.16.MT88.4 R24, [R3+0xc00] ;  /* 0x000c00000318783b */ /* 0x000eea0000004200 */
[----:B------:R-:W-:Y:S01]  /*74a0*/  HMMA.16816.F32 R96, R16, R22, R96 ;  /* 0x000000161060723c */ /* 0x000fe20000001860 */
        /* <DEDUP_REMOVED lines=22> */
[----:B------:R1:W-:Y:S01]  /*7610*/  LDSM.16.MT88.4 R20, [R3+0x1c00] ;  /* 0x001c00000314783b */ /* 0x0003e20000004200 */
[-C--:B---3--:R-:W-:Y:S06]  /*7620*/  HMMA.16816.F32 R84, R16, R28.reuse, R84 ;  /* 0x0000001c1054723c */ /* 0x088fec0000001854 */
[C---:B----4-:R-:W-:Y:S06]  /*7630*/  HMMA.16816.F32 R88, R8.reuse, R28, R88 ;  /* 0x0000001c0858723c */ /* 0x050fec0000001858 */
[-C--:B------:R-:W-:Y:S01]  /*7640*/  HMMA.16816.F32 R92, R8, R30.reuse, R92 ;  /* 0x0000001e085c723c */ /* 0x080fe2000000185c */
[----:B------:R-:W3:Y:S05]  /*7650*/  LDSM.16.MT88.4 R8, [R2+0xb800] ;  /* 0x00b800000208783b */ /* 0x000eea0000004200 */
[----:B------:R-:W-:Y:S01]  /*7660*/  HMMA.16816.F32 R96, R16, R30, R96 ;  /* 0x0000001e1060723c */ /* 0x000fe20000001860 */
[----:B------:R-:W4:Y:S04]  /*7670*/  LDSM.16.MT88.4 R16, [R2+0xf800] ;  /* 0x00f800000210783b */ /* 0x000f280000004200 */
[----:B-1----:R-:W-:Y:S01]  /*7680*/  IMAD.MOV.U32 R3, RZ, RZ, R0 ;  /* 0x000000ffff037224 */ /* 0x002fe200078e0000 */
[-C--:B------:R-:W-:Y:S06]  /*7690*/  HMMA.16816.F32 R84, R12, R24.reuse, R84 ;  /* 0x000000180c54723c */ /* 0x080fec0000001854 */
[C---:B--2---:R-:W-:Y:S06]  /*76a0*/  HMMA.16816.F32 R88, R4.reuse, R24, R88 ;  /* 0x000000180458723c */ /* 0x044fec0000001858 */
[-C--:B------:R-:W-:Y:S06]  /*76b0*/  HMMA.16816.F32 R92, R4, R26.reuse, R92 ;  /* 0x0000001a045c723c */ /* 0x080fec000000185c */
[----:B------:R-:W-:Y:S06]  /*76c0*/  HMMA.16816.F32 R96, R12, R26, R96 ;  /* 0x0000001a0c60723c */ /* 0x000fec0000001860 */
[-C--:B---3--:R-:W-:Y:S06]  /*76d0*/  HMMA.16816.F32 R84, R8, R20.reuse, R84 ;  /* 0x000000140854723c */ /* 0x088fec0000001854 */
[C---:B----4-:R-:W-:Y:S06]  /*76e0*/  HMMA.16816.F32 R88, R16.reuse, R20, R88 ;  /* 0x000000141058723c */ /* 0x050fec0000001858 */
[-C--:B------:R-:W-:Y:S06]  /*76f0*/  HMMA.16816.F32 R92, R16, R22.reuse, R92 ;  /* 0x00000016105c723c */ /* 0x080fec000000185c */
[----:B------:R-:W-:Y:S01]  /*7700*/  HMMA.16816.F32 R96, R8, R22, R96 ;  /* 0x000000160860723c */ /* 0x000fe20000001860 */
[----:B------:R-:W-:Y:S11]  /*7710*/  @!UPT UIADD3 URZ, URZ, URZ, URZ ;  /* 0x0000003f3f3ff290 */ /* 0x000ff6000fffe03f */
[----:B------:R-:W-:Y:S01]  /*7720*/  @!UPT UIADD3 URZ, URZ, URZ, URZ ;  /* 0x0000003f3f3ff290 */ /* 0x000fe2000fffe03f */
[----:B------:R-:W-:Y:S11]  /*7730*/  @P0 BRA `(.L_x_34) ;  /* 0xffffffc0008c0947 */ /* 0x000ff6000383ffff */
[----:B------:R-:W-:Y:S01]  /*7740*/  @!UPT UIADD3 URZ, URZ, URZ, URZ ;  /* 0x0000003f3f3ff290 */ /* 0x000fe2000fffe03f */
[----:B------:R-:W2:Y:S01]  /*7750*/  LDL R60, [R1] ;  /* 0x00000000013c7983 */ /* 0x000ea20000100800 */
[----:B------:R-:W-:Y:S01]  /*7760*/  ULDC UR5, c[0x0][0x390] ;  /* 0x0000e40000057ab9 */ /* 0x000fe20000000800 */
[----:B------:R-:W-:Y:S01]  /*7770*/  F2FP.F16.F32.PACK_AB R68, R69, R68 ;  /* 0x000000444544723e */ /* 0x000fe200000000ff */
[----:B------:R-:W-:Y:S01]  /*7780*/  FMUL.FTZ R84, R84, UR5 ;  /* 0x0000000554547c20 */ /* 0x000fe20008410000 */
        /* <DEDUP_REMOVED lines=15> */
[----:B------:R-:W-:Y:S01]  /*7880*/  F2FP.F16.F32.PACK_AB R9, R9, R84 ;  /* 0x000000540909723e */ /* 0x000fe200000000ff */
[----:B------:R-:W-:Y:S01]  /*7890*/  BAR.SYNC.DEFER_BLOCKING 0x0 ;  /* 0x0000000000007b1d */ /* 0x000fe20000010000 */
[----:B------:R-:W-:Y:S01]  /*78a0*/  F2FP.F16.F32.PACK_AB R8, R8, R86 ;  /* 0x000000560808723e */ /* 0x000fe200000000ff */
[----:B------:R-:W-:Y:S01]  /*78b0*/  UISETP.NE.AND UP0, UPT, UR37, -0x1, UPT ;  /* 0xffffffff2500788c */ /* 0x000fe2000bf05270 */
[----:B------:R-:W-:-:S02]  /*78c0*/  F2FP.F16.F32.PACK_AB R5, R5, R96 ;  /* 0x000000600505723e */ /* 0x000fc400000000ff */
[----:B------:R-:W-:Y:S02]  /*78d0*/  F2FP.F16.F32.PACK_AB R4, R4, R98 ;  /* 0x000000620404723e */ /* 0x000fe400000000ff */
[----:B------:R-:W-:Y:S02]  /*78e0*/  F2FP.F16.F32.PACK_AB R7, R7, R88 ;  /* 0x000000580707723e */ /* 0x000fe400000000ff */
[----:B------:R-:W-:Y:S02]  /*78f0*/  F2FP.F16.F32.PACK_AB R6, R6, R90 ;  /* 0x0000005a0606723e */ /* 0x000fe400000000ff */
[----:B------:R-:W-:Y:S02]  /*7900*/  F2FP.F16.F32.PACK_AB R3, R3, R92 ;  /* 0x0000005c0303723e */ /* 0x000fe400000000ff */
[----:B------:R-:W-:Y:S01]  /*7910*/  F2FP.F16.F32.PACK_AB R0, R0, R94 ;  /* 0x0000005e0000723e */ /* 0x000fe200000000ff */
[----:B------:R-:W-:Y:S01]  /*7920*/  @UP0 UIADD3 UR5, UR35, UR37, URZ ;  /* 0x0000002523050290 */ /* 0x000fe2000fffe03f */
[----:B------:R-:W-:Y:S01]  /*7930*/  F2FP.F16.F32.PACK_AB R70, R71, R70 ;  /* 0x000000464746723e */ /* 0x000fe200000000ff */
[----:B------:R-:W-:Y:S01]  /*7940*/  @UP0 ULDC.64 UR10, c[0x0][0x450] ;  /* 0x00011400000a0ab9 */ /* 0x000fe20000000a00 */
[----:B------:R-:W-:Y:S01]  /*7950*/  F2FP.F16.F32.PACK_AB R80, R81, R80 ;  /* 0x000000505150723e */ /* 0x000fe200000000ff */
[----:B------:R-:W-:Y:S01]  /*7960*/  @UP0 UIMAD.WIDE.U32 UR12, UR5, UR10, URZ ;  /* 0x0000000a050c02a5 */ /* 0x000fe2000f8e003f */
[----:B------:R-:W-:Y:S01]  /*7970*/  F2FP.F16.F32.PACK_AB R82, R83, R82 ;  /* 0x000000525352723e */ /* 0x000fe200000000ff */
[----:B------:R-:W-:Y:S01]  /*7980*/  @UP0 UIMAD UR5, UR5, UR11, URZ ;  /* 0x0000000b050502a4 */ /* 0x000fe2000f8e023f */
[----:B------:R-:W-:-:S02]  /*7990*/  F2FP.F16.F32.PACK_AB R72, R73, R72 ;  /* 0x000000484948723e */ /* 0x000fc400000000ff */
[----:B------:R-:W-:Y:S01]  /*79a0*/  F2FP.F16.F32.PACK_AB R74, R75, R74 ;  /* 0x0000004a4b4a723e */ /* 0x000fe200000000ff */
[----:B------:R-:W-:Y:S01]  /*79b0*/  STS [R252], R9 ;  /* 0x00000009fc007388 */ /* 0x000fe20000000800 */
[----:B------:R-:W-:Y:S01]  /*79c0*/  F2FP.F16.F32.PACK_AB R76, R77, R76 ;  /* 0x0000004c4d4c723e */ /* 0x000fe200000000ff */
[----:B------:R-:W-:Y:S01]  /*79d0*/  @UP0 UIADD3 UR21, UR13, UR5, URZ ;  /* 0x000000050d150290 */ /* 0x000fe2000fffe03f */
[----:B------:R-:W-:Y:S01]  /*79e0*/  F2FP.F16.F32.PACK_AB R78, R79, R78 ;  /* 0x0000004e4f4e723e */ /* 0x000fe200000000ff */
[----:B------:R-:W-:Y:S01]  /*79f0*/  STS [R252+0x200], R8 ;  /* 0x00020008fc007388 */ /* 0x000fe20000000800 */
[----:B------:R-:W-:Y:S01]  /*7a00*/  PLOP3.LUT P0, PT, PT, PT, UP0, 0x80, 0x0 ;  /* 0x000000000000781c */ /* 0x000fe20003f0f008 */
[----:B------:R-:W-:Y:S02]  /*7a10*/  @UP0 UMOV UR20, UR12 ;  /* 0x0000000c00140c82 */ /* 0x000fe40008000000 */
[----:B--2---:R-:W-:Y:S04]  /*7a20*/  STS [R60], R5 ;  /* 0x000000053c007388 */ /* 0x004fe80000000800 */
[----:B------:R-:W-:Y:S04]  /*7a30*/  STS [R60+0x200], R4 ;  /* 0x000200043c007388 */ /* 0x000fe80000000800 */
[----:B------:R-:W-:Y:S04]  /*7a40*/  STS [R252+0x1000], R7 ;  /* 0x00100007fc007388 */ /* 0x000fe80000000800 */
[----:B------:R-:W-:Y:S04]  /*7a50*/  STS [R252+0x1200], R6 ;  /* 0x00120006fc007388 */ /* 0x000fe80000000800 */
[----:B------:R-:W-:Y:S04]  /*7a60*/  STS [R60+0x1000], R3 ;  /* 0x001000033c007388 */ /* 0x000fe80000000800 */
[----:B------:R1:W-:Y:S04]  /*7a70*/  STS [R60+0x1200], R0 ;  /* 0x001200003c007388 */ /* 0x0003e80000000800 */
[----:B------:R2:W-:Y:S04]  /*7a80*/  STS [R252+0x2000], R68 ;  /* 0x00200044fc007388 */ /* 0x0005e80000000800 */
[----:B------:R2:W-:Y:S04]  /*7a90*/  STS [R252+0x2200], R70 ;  /* 0x00220046fc007388 */ /* 0x0005e80000000800 */
[----:B------:R2:W-:Y:S04]  /*7aa0*/  STS [R60+0x2000], R80 ;  /* 0x002000503c007388 */ /* 0x0005e80000000800 */
[----:B------:R2:W-:Y:S04]  /*7ab0*/  STS [R60+0x2200], R82 ;  /* 0x002200523c007388 */ /* 0x0005e80000000800 */
[----:B------:R2:W-:Y:S04]  /*7ac0*/  STS [R252+0x3000], R72 ;  /* 0x00300048fc007388 */ /* 0x0005e80000000800 */
[----:B------:R2:W-:Y:S04]  /*7ad0*/  STS [R252+0x3200], R74 ;  /* 0x0032004afc007388 */ /* 0x0005e80000000800 */
[----:B------:R2:W-:Y:S01]  /*7ae0*/  STS [R60+0x3000], R76 ;  /* 0x0030004c3c007388 */ /* 0x0005e20000000800 */
[----:B-1----:R-:W1:Y:S03]  /*7af0*/  S2R R0, SR_TID.X ;  /* 0x0000000000007919 */ /* 0x002e660000002100 */
[----:B------:R2:W-:Y:S01]  /*7b00*/  STS [R60+0x3200], R78 ;  /* 0x0032004e3c007388 */ /* 0x0005e20000000800 */
[----:B------:R-:W-:Y:S05]  /*7b10*/  @P0 BRA `(.L_x_35) ;  /* 0x0000000000340947 */ /* 0x000fea0003800000 */
[----:B------:R-:W-:Y:S01]  /*7b20*/  USHF.R.S32.HI UR5, URZ, 0x1f, UR35 ;  /* 0x0000001f3f057899 */ /* 0x000fe20008011423 */
[----:B------:R-:W-:Y:S01]  /*7b30*/  ULDC.64 UR10, c[0x0][0x450] ;  /* 0x00011400000a7ab9 */ /* 0x000fe20000000a00 */
[----:B------:R-:W-:Y:S02]  /*7b40*/  USHF.R.S32.HI UR6, URZ, 0x1f, UR48 ;  /* 0x0000001f3f067899 */ /* 0x000fe40008011430 */
[----:B------:R-:W-:Y:S02]  /*7b50*/  UIMAD UR5, UR5, UR10, URZ ;  /* 0x0000000a050572a4 */ /* 0x000fe4000f8e023f */
[----:B------:R-:W-:Y:S02]  /*7b60*/  UIMAD.WIDE.U32 UR12, UR35, UR10, URZ ;  /* 0x0000000a230c72a5 */ /* 0x000fe4000f8e003f */
[----:B------:R-:W-:Y:S01]  /*7b70*/  UIMAD UR5, UR35, UR11, UR5 ;  /* 0x0000000b230572a4 */ /* 0x000fe2000f8e0205 */
[----:B------:R-:W-:-:S03]  /*7b80*/  ULDC.64 UR14, c[0x0][0x438] ;  /* 0x00010e00000e7ab9 */ /* 0x000fc60000000a00 */
[----:B------:R-:W-:Y:S02]  /*7b90*/  UIADD3 UR13, UR13, UR5, URZ ;  /* 0x000000050d0d7290 */ /* 0x000fe4000fffe03f */
[----:B------:R-:W-:Y:S02]  /*7ba0*/  UIMAD UR5, UR6, UR14, URZ ;  /* 0x0000000e060572a4 */ /* 0x000fe4000f8e023f */
[----:B------:R-:W-:Y:S02]  /*7bb0*/  UIMAD.WIDE.U32 UR12, UR48, UR14, UR12 ;  /* 0x0000000e300c72a5 */ /* 0x000fe4000f8e000c */
[----:B------:R-:W-:-:S04]  /*7bc0*/  UIMAD UR5, UR48, UR15, UR5 ;  /* 0x0000000f300572a4 */ /* 0x000fc8000f8e0205 */
[----:B------:R-:W-:Y:S01]  /*7bd0*/  UIADD3 UR21, UR13, UR5, URZ ;  /* 0x000000050d157290 */ /* 0x000fe2000fffe03f */
[----:B------:R-:W-:-:S11]  /*7be0*/  UMOV UR20, UR12 ;  /* 0x0000000c00147c82 */ /* 0x000fd60008000000 */
.L_x_35:
[----:B------:R-:W-:Y:S01]  /*7bf0*/  @UP0 UIADD3 UR6, UR35, UR37, URZ ;  /* 0x0000002523060290 */ /* 0x000fe2000fffe03f */
[----:B------:R-:W-:Y:S01]  /*7c00*/  @UP0 ULDC.64 UR12, c[0x0][0x458] ;  /* 0x00011600000c0ab9 */ /* 0x000fe20000000a00 */
[----:B------:R-:W-:Y:S02]  /*7c10*/  USHF.L.U32 UR5, UR16, 0x7, URZ ;  /* 0x0000000710057899 */ /* 0x000fe4000800063f */
[----:B------:R-:W-:Y:S02]  /*7c20*/  @UP0 UIMAD.WIDE.U32 UR14, UR6, UR12, URZ ;  /* 0x0000000c060e02a5 */ /* 0x000fe4000f8e003f */
[----:B------:R-:W-:-:S04]  /*7c30*/  @UP0 UIMAD UR6, UR6, UR13, URZ ;  /* 0x0000000d060602a4 */ /* 0x000fc8000f8e023f */
[----:B------:R-:W-:Y:S01]  /*7c40*/  @UP0 UIADD3 UR17, UR15, UR6, URZ ;  /* 0x000000060f110290 */ /* 0x000fe2000fffe03f */
[----:B------:R-:W-:Y:S11]  /*7c50*/  @P0 BRA `(.L_x_36) ;  /* 0x0000000000300947 */ /* 0x000ff60003800000 */
        /* <DEDUP_REMOVED lines=11> */
[----:B------:R-:W-:-:S12]  /*7d10*/  UIADD3 UR17, UR15, UR6, URZ ;  /* 0x000000060f117290 */ /* 0x000fd8000fffe03f */
.L_x_36:
[----:B------:R-:W-:Y:S01]  /*7d20*/  BAR.SYNC.DEFER_BLOCKING 0x0 ;  /* 0x0000000000007b1d */ /* 0x000fe20000010000 */
[----:B------:R-:W-:Y:S01]  /*7d30*/  USHF.R.S32.HI UR6, URZ, 0x1f, UR5 ;  /* 0x0000001f3f067899 */ /* 0x000fe20008011405 */
[----:B-1----:R-:W-:Y:S01]  /*7d40*/  SHF.R.S32.HI R3, RZ, 0x1f, R0 ;  /* 0x0000001fff037819 */ /* 0x002fe20000011400 */
[--C-:B------:R-:W-:Y:S01]  /*7d50*/  IMAD.MOV.U32 R4, RZ, RZ, R234.reuse ;  /* 0x000000ffff047224 */ /* 0x100fe200078e00ea */
[----:B------:R-:W-:Y:S01]  /*7d60*/  SHF.R.S32.HI R5, RZ, 0x1f, R234 ;  /* 0x0000001fff057819 */ /* 0x000fe200000114ea */
[----:B------:R-:W-:Y:S01]  /*7d70*/  UIMAD UR15, UR6, UR10, URZ ;  /* 0x0000000a060f72a4 */ /* 0x000fe2000f8e023f */
[----:B------:R-:W-:Y:S01]  /*7d80*/  LEA.HI R0, R3, R0, RZ, 0x2 ;  /* 0x0000000003007211 */ /* 0x000fe200078f10ff */
[----:B------:R-:W-:Y:S01]  /*7d90*/  IMAD.U32 R3, RZ, RZ, UR10 ;  /* 0x0000000aff037e24 */ /* 0x000fe2000f8e00ff */
[----:B------:R-:W-:Y:S01]  /*7da0*/  UIMAD UR7, UR16, -0x80, UR7 ;  /* 0xffffff80100778a4 */ /* 0x000fe2000f8e0207 */
[----:B------:R-:W-:Y:S01]  /*7db0*/  BSSY B0, `(.L_x_37) ;  /* 0x0000022000007945 */ /* 0x000fe20003800000 */
[----:B------:R-:W-:Y:S01]  /*7dc0*/  UIMAD UR15, UR5, UR11, UR15 ;  /* 0x0000000b050f72a4 */ /* 0x000fe2000f8e020f */
[----:B------:R-:W-:Y:S01]  /*7dd0*/  SHF.R.S32.HI R0, RZ, 0x2, R0 ;  /* 0x00000002ff007819 */ /* 0x000fe20000011400 */
[----:B------:R-:W-:Y:S01]  /*7de0*/  IMAD.WIDE.U32 R6, R3, UR5, R4 ;  /* 0x0000000503067c25 */ /* 0x000fe2000f8e0004 */
[----:B------:R-:W-:Y:S01]  /*7df0*/  USHF.R.S32.HI UR22, URZ, 0x1f, UR57 ;  /* 0x0000001f3f167899 */ /* 0x000fe20008011439 */
[----:B------:R-:W-:-:S02]  /*7e00*/  ULDC.64 UR18, c[0x0][0x468] ;  /* 0x00011a0000127ab9 */ /* 0x000fc40000000a00 */
[----:B------:R-:W-:Y:S01]  /*7e10*/  IMAD.U32 R3, RZ, RZ, UR15 ;  /* 0x0000000fff037e24 */ /* 0x000fe2000f8e00ff */
[----:B------:R-:W-:Y:S01]  /*7e20*/  ULDC UR15, c[0x0][0x2d0] ;  /* 0x0000b400000f7ab9 */ /* 0x000fe20000000800 */
[----:B------:R-:W-:Y:S01]  /*7e30*/  VIADD R8, R0, 0x40 ;  /* 0x0000004000087836 */ /* 0x000fe20000000000 */
[----:B------:R-:W-:Y:S01]  /*7e40*/  ISETP.GE.AND P2, PT, R234, UR15, PT ;  /* 0x0000000fea007c0c */ /* 0x000fe2000bf46270 */
[----:B------:R-:W-:Y:S01]  /*7e50*/  UIMAD UR15, UR22, UR18, URZ ;  /* 0x00000012160f72a4 */ /* 0x000fe2000f8e023f */
[----:B------:R-:W-:Y:S02]  /*7e60*/  IADD3 R6, P0, R6, UR20, RZ ;  /* 0x0000001406067c10 */ /* 0x000fe4000ff1e0ff */
[----:B------:R-:W-:Y:S01]  /*7e70*/  ISETP.GE.OR P1, PT, R8, UR7, P2 ;  /* 0x0000000708007c0c */ /* 0x000fe20009726670 */
[----:B------:R1:W3:Y:S01]  /*7e80*/  LDS.128 R20, [R59+0x7000] ;  /* 0x007000003b147984 */ /* 0x0002e20000000c00 */
[----:B------:R-:W-:Y:S01]  /*7e90*/  ISETP.GE.OR P2, PT, R0, UR7, P2 ;  /* 0x0000000700007c0c */ /* 0x000fe20009746670 */
[----:B------:R-:W-:Y:S01]  /*7ea0*/  UIMAD UR19, UR57, UR19, UR15 ;  /* 0x00000013391372a4 */ /* 0x000fe2000f8e020f */
[----:B------:R-:W-:Y:S01]  /*7eb0*/  IADD3.X R7, R7, UR21, R3, P0, !PT ;  /* 0x0000001507077c10 */ /* 0x000fe200087fe403 */
[----:B------:R1:W4:Y:S01]  /*7ec0*/  LDS.128 R24, [R59+0x9000] ;  /* 0x009000003b187984 */ /* 0x0003220000000c00 */
[----:B------:R-:W-:Y:S01]  /*7ed0*/  IMAD.U32 R3, RZ, RZ, UR18 ;  /* 0x00000012ff037e24 */ /* 0x000fe2000f8e00ff */
[----:B------:R-:W-:-:S03]  /*7ee0*/  SHF.R.S32.HI R28, RZ, 0x1f, R0 ;  /* 0x0000001fff1c7819 */ /* 0x000fc60000011400 */
[----:B------:R-:W-:-:S04]  /*7ef0*/  IMAD.WIDE.U32 R6, R3, UR57, R6 ;  /* 0x0000003903067c25 */ /* 0x000fc8000f8e0006 */
[----:B------:R-:W-:Y:S01]  /*7f00*/  VIADD R12, R7, UR19 ;  /* 0x00000013070c7c36 */ /* 0x000fe20008000000 */
[----:B------:R-:W-:Y:S06]  /*7f10*/  @P2 BRA `(.L_x_38) ;  /* 0x00000000002c2947 */ /* 0x000fec0003800000 */
[----:B------:R-:W2:Y:S01]  /*7f20*/  LDS.128 R16, [R59+0x6000] ;  /* 0x006000003b107984 */ /* 0x000ea20000000c00 */
        /* <DEDUP_REMOVED lines=9> */
[----:B--2---:R2:W-:Y:S04]  /*7fc0*/  STG.E.128 desc[UR8][R10.64], R16 ;  /* 0x000000100a007986 */ /* 0x0045e8000c101d08 */
.L_x_38:
[----:B------:R-:W-:Y:S05]  /*7fd0*/  BSYNC B0 ;  /* 0x0000000000007941 */ /* 0x000fea0003800000 */
.L_x_37:
[----:B------:R-:W-:Y:S04]  /*7fe0*/  BSSY B0, `(.L_x_39) ;  /* 0x000000d000007945 */ /* 0x000fe80003800000 */
[----:B------:R-:W-:Y:S05]  /*7ff0*/  @P1 BRA `(.L_x_40) ;  /* 0x00000000002c1947 */ /* 0x000fea0003800000 */
[----:B------:R-:W-:Y:S01]  /*8000*/  IADD3 R3, P0, R0, 0x40, RZ ;  /* 0x0000004000037810 */ /* 0x000fe20007f1e0ff */
[----:B------:R-:W-:-:S03]  /*8010*/  ULDC.64 UR18, c[0x0][0x3f0] ;  /* 0x0000fc0000127ab9 */ /* 0x000fc60000000a00 */
[----:B------:R-:W-:-:S05]  /*8020*/  IADD3.X R7, RZ, R28, RZ, P0, !PT ;  /* 0x0000001cff077210 */ /* 0x000fca00007fe4ff */
[----:B--2---:R-:W-:Y:S01]  /*8030*/  IMAD R10, R7, UR10, RZ ;  /* 0x0000000a070a7c24 */ /* 0x004fe2000f8e02ff */
[----:B------:R-:W-:-:S03]  /*8040*/  MOV R7, R12 ;  /* 0x0000000c00077202 */ /* 0x000fc60000000f00 */
[----:B------:R-:W-:-:S04]  /*8050*/  IMAD.WIDE.U32 R8, R3, UR10, R6 ;  /* 0x0000000a03087c25 */ /* 0x000fc8000f8e0006 */
[----:B------:R-:W-:Y:S01]  /*8060*/  IMAD R3, R3, UR11, R10 ;  /* 0x0000000b03037c24 */ /* 0x000fe2000f8e020a */
[----:B------:R-:W-:-:S04]  /*8070*/  LEA R6, P0, R8, UR18, 0x1 ;  /* 0x0000001208067c11 */ /* 0x000fc8000f8008ff */
[----:B------:R-:W-:-:S04]  /*8080*/  IADD3 R3, R3, R9, RZ ;  /* 0x0000000903037210 */ /* 0x000fc80007ffe0ff */
[----:B------:R-:W-:-:S05]  /*8090*/  LEA.HI.X R7, R8, UR19, R3, 0x1, P0 ;  /* 0x0000001308077c11 */ /* 0x000fca00080f0c03 */
[----:B---3--:R2:W-:Y:S02]  /*80a0*/  STG.E.128 desc[UR8][R6.64], R20 ;  /* 0x0000001406007986 */ /* 0x0085e4000c101d08 */
.L_x_40:
[----:B------:R-:W-:Y:S05]  /*80b0*/  BSYNC B0 ;  /* 0x0000000000007941 */ /* 0x000fea0003800000 */
.L_x_39:
[----:B------:R1:W1:Y:S01]  /*80c0*/  LDS.128 R12, [R59+0x8000] ;  /* 0x008000003b0c7984 */ /* 0x0002620000000c00 */
[----:B------:R-:W-:Y:S01]  /*80d0*/  IMAD.U32 R3, RZ, RZ, UR12 ;  /* 0x0000000cff037e24 */ /* 0x000fe2000f8e00ff */
[----:B------:R-:W-:Y:S01]  /*80e0*/  UIMAD UR6, UR6, UR12, URZ ;  /* 0x0000000c060672a4 */ /* 0x000fe2000f8e023f */
[----:B------:R-:W-:Y:S01]  /*80f0*/  BSSY B0, `(.L_x_41) ;  /* 0x0000018000007945 */ /* 0x000fe20003800000 */
[----:B------:R-:W-:Y:S01]  /*8100*/  USHF.R.S32.HI UR10, URZ, 0x1f, UR57 ;  /* 0x0000001f3f0a7899 */ /* 0x000fe20008011439 */
[----:B------:R-:W-:Y:S01]  /*8110*/  IMAD.WIDE.U32 R4, R3, UR5, R4 ;  /* 0x0000000503047c25 */ /* 0x000fe2000f8e0004 */
[----:B------:R-:W-:-:S03]  /*8120*/  UIMAD UR5, UR5, UR13, UR6 ;  /* 0x0000000d050572a4 */ /* 0x000fc6000f8e0206 */
[----:B------:R-:W-:Y:S01]  /*8130*/  ULDC.64 UR6, c[0x0][0x470] ;  /* 0x00011c0000067ab9 */ /* 0x000fe20000000a00 */
[----:B------:R-:W-:Y:S02]  /*8140*/  IADD3 R4, P0, R4, UR14, RZ ;  /* 0x0000000e04047c10 */ /* 0x000fe4000ff1e0ff */
[----:B------:R-:W-:Y:S01]  /*8150*/  IMAD.U32 R3, RZ, RZ, UR5 ;  /* 0x00000005ff037e24 */ /* 0x000fe2000f8e00ff */
[----:B------:R-:W-:-:S04]  /*8160*/  UIMAD UR5, UR10, UR6, URZ ;  /* 0x000000060a0572a4 */ /* 0x000fc8000f8e023f */
[----:B------:R-:W-:Y:S01]  /*8170*/  IADD3.X R5, R5, UR17, R3, P0, !PT ;  /* 0x0000001105057c10 */ /* 0x000fe200087fe403 */
[----:B------:R-:W-:Y:S01]  /*8180*/  UIMAD UR7, UR57, UR7, UR5 ;  /* 0x00000007390772a4 */ /* 0x000fe2000f8e0205 */
[----:B------:R-:W-:-:S05]  /*8190*/  MOV R3, UR6 ;  /* 0x0000000600037c02 */ /* 0x000fca0008000f00 */
[----:B------:R-:W-:-:S05]  /*81a0*/  IMAD.WIDE.U32 R4, R3, UR57, R4 ;  /* 0x0000003903047c25 */ /* 0x000fca000f8e0004 */
[----:B------:R-:W-:Y:S01]  /*81b0*/  IADD3 R3, R5, UR7, RZ ;  /* 0x0000000705037c10 */ /* 0x000fe2000fffe0ff */
[----:B------:R-:W-:Y:S06]  /*81c0*/  @P2 BRA `(.L_x_42) ;  /* 0x0000000000282947 */ /* 0x000fec0003800000 */
[----:B--2---:R-:W-:Y:S01]  /*81d0*/  MOV R6, R4 ;  /* 0x0000000400067202 */ /* 0x004fe20000000f00 */
        /* <DEDUP_REMOVED lines=8> */
[----:B-1----:R1:W-:Y:S04]  /*8260*/  STG.E.128 desc[UR8][R8.64], R12 ;  /* 0x0000000c08007986 */ /* 0x0023e8000c101d08 */
.L_x_42:
[----:B------:R-:W-:Y:S05]  /*8270*/  BSYNC B0 ;  /* 0x0000000000007941 */ /* 0x000fea0003800000 */
.L_x_41:
[----:B------:R-:W-:Y:S05]  /*8280*/  @P1 BRA `(.L_x_15) ;  /* 0x0000000000301947 */ /* 0x000fea0003800000 */
[----:B------:R-:W-:Y:S01]  /*8290*/  IADD3 R0, P0, R0, 0x40, RZ ;  /* 0x0000004000007810 */ /* 0x000fe20007f1e0ff */
[----:B--2---:R-:W-:Y:S01]  /*82a0*/  IMAD.MOV.U32 R6, RZ, RZ, R4 ;  /* 0x000000ffff067224 */ /* 0x004fe200078e0004 */
        /* <DEDUP_REMOVED lines=9> */
[----:B----4-:R2:W-:Y:S02]  /*8340*/  STG.E.128 desc[UR8][R4.64], R24 ;  /* 0x0000001804007986 */ /* 0x0105e4000c101d08 */
.L_x_15:
[----:B------:R-:W-:Y:S05]  /*8350*/  BSYNC B1 ;  /* 0x0000000000017941 */ /* 0x000fea0003800000 */
.L_x_1:
[----:B------:R-:W-:Y:S02]  /*8360*/  ULDC UR6, c[0x0][0x2c8] ;  /* 0x0000b20000067ab9 */ /* 0x000fe40000000800 */
[----:B------:R-:W-:-:S04]  /*8370*/  UIADD3 UR6, UR6, 0x7f, URZ ;  /* 0x0000007f06067890 */ /* 0x000fc8000fffe03f */
[----:B------:R-:W-:-:S04]  /*8380*/  USHF.R.S32.HI UR5, URZ, 0x1f, UR6 ;  /* 0x0000001f3f057899 */ /* 0x000fc80008011406 */
[----:B------:R-:W-:-:S03]  /*8390*/  ULEA.HI UR5, UR5, UR6, URZ, 0x7 ;  /* 0x0000000605057291 */ /* 0x000fc6000f8f383f */
[----:B------:R-:W-:Y:S01]  /*83a0*/  ULDC UR6, c[0x0][0xc] ;  /* 0x0000030000067ab9 */ /* 0x000fe20000000800 */
[----:B------:R-:W-:Y:S02]  /*83b0*/  USHF.R.S32.HI UR5, URZ, 0x7, UR5 ;  /* 0x000000073f057899 */ /* 0x000fe40008011405 */
[----:B------:R-:W-:-:S04]  /*83c0*/  UIADD3 UR16, UR6, UR16, URZ ;  /* 0x0000001006107290 */ /* 0x000fc8000fffe03f */
[----:B------:R-:W-:-:S06]  /*83d0*/  UISETP.GE.AND UP0, UPT, UR16, UR5, UPT ;  /* 0x000000051000728c */ /* 0x000fcc000bf06270 */
[----:B------:R-:W-:-:S13]  /*83e0*/  PLOP3.LUT P0, PT, PT, PT, UP0, 0x80, 0x0 ;  /* 0x000000000000781c */ /* 0x000fda0003f0f008 */
[----:B------:R-:W-:Y:S05]  /*83f0*/  @P0 BRA `(.L_x_43) ;  /* 0x0000000000040947 */ /* 0x000fea0003800000 */
[----:B------:R-:W-:Y:S05]  /*8400*/  BRA `(.L_x_44) ;  /* 0xffffff8400f07947 */ /* 0x000fea000383ffff */
.L_x_43:
[----:B------:R-:W-:Y:S05]  /*8410*/  EXIT ;  /* 0x000000000000794d */ /* 0x000fea0003800000 */
.L_x_45:
[----:B------:R-:W-:-:S00]  /*8420*/  BRA `(.L_x_45) ;  /* 0xfffffffc00fc7947 */ /* 0x000fc0000383ffff */
[----:B------:R-:W-:-:S00]  /*8430*/  NOP ;  /* 0x0000000000007918 */ /* 0x000fc00000000000 */
        /* <DEDUP_REMOVED lines=12> */
.L_x_688:


//--------------------- .text._ZN5flash44flash_bwd_dq_dk_dv_loop_seqk_parallel_kernelI23Flash_bwd_kernel_traitsILi32ELi128ELi128ELi8ELi4ELi4ELi4ELb1ELb0EN7cutlass6half_tE19Flash_kernel_traitsILi32ELi128ELi128ELi8ES3_EELb0ELb1ELb0ELb0ELb1ELb1ELb0EEEvNS_16Flash_bwd_paramsE --------------------------
	.section	.text._ZN5flash44flash_bwd_dq_dk_dv_loop_seqk_parallel_kernelI23Flash_bwd_kernel_traitsILi32ELi128ELi128ELi8ELi4ELi4ELi4ELb1ELb0EN7cutlass6half_tE19Flash_kernel_traitsILi32ELi128ELi128ELi8ES3_EELb0ELb1ELb0ELb0ELb1ELb1ELb0EEEvNS_16Flash_bwd_paramsE,"ax",@progbits
	.align	128
        .global         _ZN5flash44flash_bwd_dq_dk_dv_loop_seqk_parallel_kernelI23Flash_bwd_kernel_traitsILi32ELi128ELi128ELi8ELi4ELi4ELi4ELb1ELb0EN7cutlass6half_tE19Flash_kernel_traitsILi32ELi128ELi128ELi8ES3_EELb0ELb1ELb0ELb0ELb1ELb1ELb0EEEvNS_16Flash_bwd_paramsE
        .type           _ZN5flash44flash_bwd_dq_dk_dv_loop_seqk_parallel_kernelI23Flash_bwd_kernel_traitsILi32ELi128ELi128ELi8ELi4ELi4ELi4ELb1ELb0EN7cutlass6half_tE19Flash_kernel_traitsILi32ELi128ELi128ELi8ES3_EELb0ELb1ELb0ELb0ELb1ELb1ELb0EEEvNS_16Flash_bwd_paramsE,@function
        .size           _ZN5flash44flash_bwd_dq_dk_dv_loop_seqk_parallel_kernelI23Flash_bwd_kernel_traitsILi32ELi128ELi128ELi8ELi4ELi4ELi4ELb1ELb0EN7cutlass6half_tE19Flash_kernel_traitsILi32ELi128ELi128ELi8ES3_EELb0ELb1ELb0ELb0ELb1ELb1ELb0EEEvNS_16Flash_bwd_paramsE,(.L_x_689 - _ZN5flash44flash_bwd_dq_dk_dv_loop_seqk_parallel_kernelI23Flash_bwd_kernel_traitsILi32ELi128ELi128ELi8ELi4ELi4ELi4ELb1ELb0EN7cutlass6half_tE19Flash_kernel_traitsILi32ELi128ELi128ELi8ES3_EELb0ELb1ELb0ELb0ELb1ELb1ELb0EEEvNS_16Flash_bwd_paramsE)
        .other          _ZN5flash44flash_bwd_dq_dk_dv_loop_seqk_parallel_kernelI23Flash_bwd_kernel_traitsILi32ELi128ELi128ELi8ELi4ELi4ELi4ELb1ELb0EN7cutlass6half_tE19Flash_kernel_traitsILi32ELi128ELi128ELi8ES3_EELb0ELb1ELb0ELb0ELb1ELb1ELb0EEEvNS_16Flash_bwd_paramsE,@"STO_CUDA_ENTRY STV_DEFAULT"
_ZN5flash44flash_bwd_dq_dk_dv_loop_seqk_parallel_kernelI23Flash_bwd_kernel_traitsILi32ELi128ELi128ELi8ELi4ELi4ELi4ELb1ELb0EN7cutlass6half_tE19Flash_kernel_traitsILi32ELi128ELi128ELi8ES3_EELb0ELb1ELb0ELb0ELb1ELb1ELb0EEEvNS_16Flash_bwd_paramsE:
.text._ZN5flash44flash_bwd_dq_dk_dv_loop_seqk_parallel_kernelI23Flash_bwd_kernel_traitsILi32ELi128ELi128ELi8ELi4ELi4ELi4ELb1ELb0EN7cutlass6half_tE19Flash_kernel_traitsILi32ELi128ELi128ELi8ES3_EELb0ELb1ELb0ELb0ELb1ELb1ELb0EEEvNS_16Flash_bwd_paramsE:
[----:B------:R-:W-:Y:S08]  /*0000*/  LDC R1, c[0x0][0x28] ;  /* 0x00000a00ff017b82 */ /* 0x000ff00000000800 */
[----:B------:R-:W1:Y:S01]  /*0010*/  S2UR UR14, SR_CTAID.X ;  /* 0x00000000000e79c3 */ /* 0x000e620000002500 */
[----:B------:R-:W-:Y:S02]  /*0020*/  ULDC UR5, c[0x0][0x2c8] ;  /* 0x0000b20000057ab9 */ /* 0x000fe40000000800 */
[----:B------:R-:W-:-:S04]  /*0030*/  UIADD3 UR5, UR5, 0x7f, URZ ;  /* 0x0000007f05057890 */ /* 0x000fc8000fffe03f */
[----:B------:R-:W-:-:S04]  /*0040*/  USHF.R.S32.HI UR4, URZ, 0x1f, UR5 ;  /* 0x0000001f3f047899 */ /* 0x000fc80008011405 */
[----:B------:R-:W-:-:S04]  /*0050*/  ULEA.HI UR4, UR4, UR5, URZ, 0x7 ;  /* 0x0000000504047291 */ /* 0x000fc8000f8f383f */
[----:B------:R-:W-:-:S04]  /*0060*/  USHF.R.S32.HI UR4, URZ, 0x7, UR4 ;  /* 0x000000073f047899 */ /* 0x000fc80008011404 */
[----:B-1----:R-:W-:-:S06]  /*0070*/  UISETP.GE.AND UP0, UPT, UR14, UR4, UPT ;  /* 0x000000040e00728c */ /* 0x002fcc000bf06270 */
[----:B------:R-:W-:-:S13]  /*0080*/  PLOP3.LUT P0, PT, PT, PT, UP0, 0x80, 0x0 ;  /* 0x000000000000781c */ /* 0x000fda0003f0f008 */
[----:B------:R-:W-:Y:S05]  /*0090*/  @P0 EXIT ;  /* 0x000000000000094d */ /* 0x000fea0003800000 */
[----:B------:R-:W1:Y:S01]  /*00a0*/  S2R R9, SR_TID.X ;  /* 0x0000000000097919 */ /* 0x000e620000002100 */
[----:B------:R-:W2:Y:S01]  /*00b0*/  S2UR UR5, SR_CgaCtaId ;  /* 0x00000000000579c3 */ /* 0x000ea20000008800 */
[----:B------:R-:W-:Y:S01]  /*00c0*/  UMOV UR4, 0x400 ;  /* 0x0000040000047882 */ /* 0x000fe20000000000 */
[----:B------:R-:W-:Y:S01]  /*00d0*/  IMAD.MOV.U32 R157, RZ, RZ, 0x20 ;  /* 0x00000020ff9d7424 */ /* 0x000fe200078e00ff */
[----:B------:R-:W-:Y:S01]  /*00e0*/  ULDC.64 UR36, c[0x0][0x208] ;  /* 0x0000820000247ab9 */ /* 0x000fe20000000a00 */
[----:B------:R-:W-:Y:S01]  /*00f0*/  IMAD.MOV.U32 R170, RZ, RZ, -0x10 ;  /* 0xfffffff0ffaa7424 */ /* 0x000fe200078e00ff */
[----:B------:R-:W-:-:S03]  /*0100*/  UMOV UR21, 0xffffe000 ;  /* 0xffffe00000157882 */ /* 0x000fc60000000000 */
[----:B------:R-:W3:Y:S08]  /*0110*/  LDC R163, c[0x0][0x2c4] ;  /* 0x0000b100ffa37b82 */ /* 0x000ef00000000800 */
[----:B------:R-:W4:Y:S08]  /*0120*/  S2UR UR12, SR_CTAID.Y ;  /* 0x00000000000c79c3 */ /* 0x000f300000002600 */
[----:B------:R-:W5:Y:S01]  /*0130*/  S2UR UR13, SR_CTAID.Z ;  /* 0x00000000000d79c3 */ /* 0x000f620000002700 */
[----:B--2---:R-:W-:-:S04]  /*0140*/  ULEA UR5, UR5, UR4, 0x18 ;  /* 0x0000000405057291 */ /* 0x004fc8000f8ec03f */
[----:B------:R-:W-:Y:S01]  /*0150*/  UIADD3 UR4, UR5, 0x8000, URZ ;  /* 0x0000800005047890 */ /* 0x000fe2000fffe03f */
[----:B-1----:R-:W-:Y:S02]  /*0160*/  SHF.R.S32.HI R8, RZ, 0x1f, R9 ;  /* 0x0000001fff087819 */ /* 0x002fe40000011409 */
[----:B------:R-:W1:Y:S01]  /*0170*/  S2UR UR11, SR_CTAID.Z ;  /* 0x00000000000b79c3 */ /* 0x000e620000002700 */
[----:B------:R-:W-:Y:S01]  /*0180*/  UIADD3 UR6, UR5, 0x6000, URZ ;  /* 0x0000600005067890 */ /* 0x000fe2000fffe03f */
[CC--:B------:R-:W-:Y:S02]  /*0190*/  LEA.HI R12, R8.reuse, R9.reuse, RZ, 0x2 ;  /* 0x00000009080c7211 */ /* 0x0c0fe400078f10ff */
[----:B------:R-:W-:Y:S02]  /*01a0*/  LEA.HI R14, R8, R9, RZ, 0x3 ;  /* 0x00000009080e7211 */ /* 0x000fe400078f18ff */
[--C-:B------:R-:W-:Y:S02]  /*01b0*/  SHF.R.S32.HI R0, RZ, 0x2, R12.reuse ;  /* 0x00000002ff007819 */ /* 0x100fe4000001140c */
[----:B------:R-:W2:Y:S01]  /*01c0*/  S2UR UR10, SR_CTAID.Y ;  /* 0x00000000000a79c3 */ /* 0x000ea20000002600 */
[----:B------:R-:W-:Y:S01]  /*01d0*/  SHF.R.S32.HI R15, RZ, 0x1f, R12 ;  /* 0x0000001fff0f7819 */ /* 0x000fe2000001140c */
[----:B----4-:R-:W-:Y:S01]  /*01e0*/  USHF.R.S32.HI UR18, URZ, 0x1f, UR12 ;  /* 0x0000001f3f127899 */ /* 0x010fe2000801140c */
[-C--:B------:R-:W-:Y:S01]  /*01f0*/  LEA.HI R3, R12, R0.reuse, RZ, 0x1 ;  /* 0x000000000c037211 */ /* 0x080fe200078f08ff */
[----:B------:R-:W-:Y:S01]  /*0200*/  UIMAD.WIDE UR24, UR12, 0x80, URZ ;  /* 0x000000800c1878a5 */ /* 0x000fe2000f8e023f */
[----:B------:R-:W-:-:S02]  /*0210*/  LEA.HI R15, R15, R0, RZ, 0x3 ;  /* 0x000000000f0f7211 */ /* 0x000fc400078f18ff */
[----:B------:R-:W-:Y:S01]  /*0220*/  LOP3.LUT R3, R3, 0x7fffffe, RZ, 0xc0, !PT ;  /* 0x07fffffe03037812 */ /* 0x000fe200078ec0ff */
[----:B-----5:R-:W-:Y:S01]  /*0230*/  USHF.R.S32.HI UR17, URZ, 0x1f, UR13 ;  /* 0x0000001f3f117899 */ /* 0x020fe2000801140d */
[----:B------:R-:W-:Y:S02]  /*0240*/  LOP3.LUT R15, R15, 0xfffffff8, RZ, 0xc0, !PT ;  /* 0xfffffff80f0f7812 */ /* 0x000fe400078ec0ff */
[----:B------:R-:W-:Y:S01]  /*0250*/  LOP3.LUT R12, R12, 0xfffffffc, RZ, 0xc0, !PT ;  /* 0xfffffffc0c0c7812 */ /* 0x000fe200078ec0ff */
[----:B------:R-:W-:Y:S01]  /*0260*/  IMAD.IADD R3, R0, 0x1, -R3 ;  /* 0x0000000100037824 */ /* 0x000fe200078e0a03 */
[-C--:B------:R-:W-:Y:S01]  /*0270*/  LEA.HI R2, R8, R9.reuse, RZ, 0x5 ;  /* 0x0000000908027211 */ /* 0x080fe200078f28ff */
[----:B------:R-:W-:Y:S01]  /*0280*/  IMAD.IADD R15, R0, 0x1, -R15 ;  /* 0x00000001000f7824 */ /* 0x000fe200078e0a0f */
[----:B------:R-:W-:Y:S01]  /*0290*/  SHF.R.S32.HI R0, RZ, 0x3, R14 ;  /* 0x00000003ff007819 */ /* 0x000fe2000001140e */
[C---:B------:R-:W-:Y:S01]  /*02a0*/  IMAD.IADD R12, R9.reuse, 0x1, -R12 ;  /* 0x00000001090c7824 */ /* 0x040fe200078e0a0c */
[----:B------:R-:W-:Y:S01]  /*02b0*/  LOP3.LUT R7, R2, 0xffffffe0, RZ, 0xc0, !PT ;  /* 0xffffffe002077812 */ /* 0x000fe200078ec0ff */
[----:B-1----:R-:W-:Y:S01]  /*02c0*/  USHF.R.S32.HI UR16, URZ, 0x1f, UR11 ;  /* 0x0000001f3f107899 */ /* 0x002fe2000801140b */
[--C-:B------:R-:W-:Y:S01]  /*02d0*/  SHF.R.S32.HI R162, RZ, 0x5, R2.reuse ;  /* 0x00000005ffa27819 */ /* 0x100fe20000011402 */
[----:B------:R-:W-:Y:S01]  /*02e0*/  IMAD.SHL.U32 R0, R0, 0x40, RZ ;  /* 0x0000004000007824 */ /* 0x000fe200078e00ff */
[----:B------:R-:W-:Y:S01]  /*02f0*/  LEA.HI R16, R8, R9, RZ, 0x4 ;  /* 0x0000000908107211 */ /* 0x000fe200078f20ff */
[C---:B------:R-:W-:Y:S01]  /*0300*/  IMAD.SHL.U32 R4, R12.reuse, 0x8, RZ ;  /* 0x000000080c047824 */ /* 0x040fe200078e00ff */
[----:B------:R-:W-:Y:S01]  /*0310*/  SHF.R.S32.HI R2, RZ, 0x1f, R2 ;  /* 0x0000001fff027819 */ /* 0x000fe20000011402 */
[----:B------:R-:W-:Y:S01]  /*0320*/  IMAD.IADD R7, R9, 0x1, -R7 ;  /* 0x0000000109077824 */ /* 0x000fe200078e0a07 */
[----:B------:R-:W-:Y:S01]  /*0330*/  SHF.R.S32.HI R5, RZ, 0x4, R16 ;  /* 0x00000004ff057819 */ /* 0x000fe20000011410 */
[----:B------:R-:W-:Y:S01]  /*0340*/  IMAD.SHL.U32 R12, R12, 0x2, RZ ;  /* 0x000000020c0c7824 */ /* 0x000fe200078e00ff */
[----:B------:R-:W-:Y:S01]  /*0350*/  LOP3.LUT R0, R0, 0xc0, RZ, 0xc0, !PT ;  /* 0x000000c000007812 */ /* 0x000fe200078ec0ff */
[----:B--2---:R-:W-:Y:S01]  /*0360*/  USHF.R.S32.HI UR15, URZ, 0x1f, UR10 ;  /* 0x0000001f3f0f7899 */ /* 0x004fe2000801140a */
[----:B------:R-:W-:-:S02]  /*0370*/  LEA.HI R2, R2, R162, RZ, 0x2 ;  /* 0x000000a202027211 */ /* 0x000fc400078f10ff */
[----:B------:R-:W-:Y:S02]  /*0380*/  LEA.HI R6, R16, R5, RZ, 0x1 ;  /* 0x0000000510067211 */ /* 0x000fe400078f08ff */
[----:B------:R-:W-:Y:S02]  /*0390*/  LOP3.LUT R4, R0, 0x18, R4, 0xf8, !PT ;  /* 0x0000001800047812 */ /* 0x000fe400078ef804 */
[----:B------:R-:W-:Y:S02]  /*03a0*/  LOP3.LUT R2, R2, 0xfffffffc, RZ, 0xc0, !PT ;  /* 0xfffffffc02027812 */ /* 0x000fe400078ec0ff */
[----:B------:R-:W-:Y:S02]  /*03b0*/  SHF.R.U32.HI R0, RZ, 0x3, R0 ;  /* 0x00000003ff007819 */ /* 0x000fe40000011600 */
[----:B------:R-:W-:Y:S01]  /*03c0*/  LOP3.LUT R16, R16, 0xfffffff0, RZ, 0xc0, !PT ;  /* 0xfffffff010107812 */ /* 0x000fe200078ec0ff */
[----:B------:R-:W-:Y:S01]  /*03d0*/  IMAD.IADD R2, R162, 0x1, -R2 ;  /* 0x00000001a2027824 */ /* 0x000fe200078e0a02 */
[----:B------:R-:W-:Y:S01]  /*03e0*/  LOP3.LUT R0, R4, R0, RZ, 0x3c, !PT ;  /* 0x0000000004007212 */ /* 0x000fe200078e3cff */
[----:B------:R-:W-:Y:S01]  /*03f0*/  IMAD R162, R162, 0x8, R3 ;  /* 0x00000008a2a27824 */ /* 0x000fe200078e0203 */
[----:B------:R-:W-:Y:S01]  /*0400*/  LOP3.LUT R11, R14, 0xfffffff8, RZ, 0xc0, !PT ;  /* 0xfffffff80e0b7812 */ /* 0x000fe200078ec0ff */
[C---:B------:R-:W-:Y:S01]  /*0410*/  IMAD.IADD R16, R9.reuse, 0x1, -R16 ;  /* 0x0000000109107824 */ /* 0x040fe200078e0a10 */
[----:B------:R-:W-:Y:S01]  /*0420*/  LOP3.LUT R6, R6, 0xfffffffe, RZ, 0xc0, !PT ;  /* 0xfffffffe06067812 */ /* 0x000fe200078ec0ff */
[----:B------:R-:W-:Y:S01]  /*0430*/  IMAD.U32 R162, R162, 0x20, R0 ;  /* 0x00000020a2a27824 */ /* 0x000fe200078e0000 */
[----:B------:R-:W-:Y:S01]  /*0440*/  SHF.R.S32.HI R161, RZ, 0x1f, R7 ;  /* 0x0000001fffa17819 */ /* 0x000fe20000011407 */
[----:B------:R-:W-:Y:S01]  /*0450*/  IMAD.IADD R11, R9, 0x1, -R11 ;  /* 0x00000001090b7824 */ /* 0x000fe200078e0a0b */
[----:B------:R-:W-:Y:S01]  /*0460*/  LEA.HI R0, R16, R16, RZ, 0x1 ;  /* 0x0000001010007211 */ /* 0x000fe200078f08ff */
[----:B------:R-:W-:Y:S01]  /*0470*/  IMAD.IADD R6, R5, 0x1, -R6 ;  /* 0x0000000105067824 */ /* 0x000fe200078e0a06 */
[----:B------:R-:W-:-:S02]  /*0480*/  LEA.HI R161, R161, R7, RZ, 0x2 ;  /* 0x00000007a1a17211 */ /* 0x000fc400078f10ff */
[--C-:B------:R-:W-:Y:S01]  /*0490*/  SHF.R.S32.HI R7, RZ, 0x1, R0.reuse ;  /* 0x00000001ff077819 */ /* 0x100fe20000011400 */
[C---:B------:R-:W-:Y:S01]  /*04a0*/  IMAD.SHL.U32 R159, R6.reuse, 0x8, RZ ;  /* 0x00000008069f7824 */ /* 0x040fe200078e00ff */
[----:B------:R-:W-:Y:S01]  /*04b0*/  SHF.R.S32.HI R5, RZ, 0x1f, R0 ;  /* 0x0000001fff057819 */ /* 0x000fe20000011400 */
[----:B------:R-:W-:Y:S01]  /*04c0*/  IMAD.SHL.U32 R158, R6, 0x10, RZ ;  /* 0x00000010069e7824 */ /* 0x000fe200078e00ff */
[----:B------:R-:W-:Y:S02]  /*04d0*/  LEA.HI R13, R11, R11, RZ, 0x1 ;  /* 0x0000000b0b0d7211 */ /* 0x000fe400078f08ff */
[----:B------:R-:W-:Y:S01]  /*04e0*/  LEA.HI R8, R8, R9, RZ, 0x7 ;  /* 0x0000000908087211 */ /* 0x000fe200078f38ff */
[----:B------:R-:W-:Y:S01]  /*04f0*/  IMAD.SHL.U32 R9, R9, 0x2, RZ ;  /* 0x0000000209097824 */ /* 0x000fe200078e00ff */
[----:B------:R-:W-:Y:S02]  /*0500*/  LEA.HI R5, R5, R7, RZ, 0x2 ;  /* 0x0000000705057211 */ /* 0x000fe400078f10ff */
[----:B------:R-:W-:-:S02]  /*0510*/  LOP3.LUT R3, R13, 0x3fffffe, RZ, 0xc0, !PT ;  /* 0x03fffffe0d037812 */ /* 0x000fc400078ec0ff */
[----:B------:R-:W-:Y:S02]  /*0520*/  SHF.R.S32.HI R8, RZ, 0x7, R8 ;  /* 0x00000007ff087819 */ /* 0x000fe40000011408 */
[----:B------:R-:W-:Y:S01]  /*0530*/  SHF.R.S32.HI R4, RZ, 0x1f, R16 ;  /* 0x0000001fff047819 */ /* 0x000fe20000011410 */
[----:B------:R-:W-:Y:S01]  /*0540*/  IMAD.IADD R3, R11, 0x1, -R3 ;  /* 0x000000010b037824 */ /* 0x000fe200078e0a03 */
[----:B------:R-:W-:Y:S01]  /*0550*/  LOP3.LUT R5, R5, 0xfffffffc, RZ, 0xc0, !PT ;  /* 0xfffffffc05057812 */ /* 0x000fe200078ec0ff */
[----:B------:R-:W-:Y:S01]  /*0560*/  IMAD R150, R8, 0x8, R6 ;  /* 0x0000000808967824 */ /* 0x000fe200078e0206 */
[----:B------:R-:W-:Y:S01]  /*0570*/  LEA.HI R4, R4, R16, RZ, 0x3 ;  /* 0x0000001004047211 */ /* 0x000fe200078f18ff */
[----:B------:R-:W-:Y:S01]  /*0580*/  IMAD.SHL.U32 R11, R11, 0x40, RZ ;  /* 0x000000400b0b7824 */ /* 0x000fe200078e00ff */
[----:B------:R-:W-:Y:S01]  /*0590*/  LOP3.LUT R10, R15, 0x1, RZ, 0xc0, !PT ;  /* 0x000000010f0a7812 */ /* 0x000fe200078ec0ff */
[----:B------:R-:W-:Y:S01]  /*05a0*/  IMAD.IADD R5, R7, 0x1, -R5 ;  /* 0x0000000107057824 */ /* 0x000fe200078e0a05 */
[----:B------:R-:W-:Y:S01]  /*05b0*/  LEA.HI R7, R15, R15, RZ, 0x1 ;  /* 0x0000000f0f077211 */ /* 0x000fe200078f08ff */
[----:B------:R-:W-:Y:S01]  /*05c0*/  IMAD R150, R150, 0x8, R3 ;  /* 0x0000000896967824 */ /* 0x000fe200078e0203 */
[----:B------:R-:W-:Y:S01]  /*05d0*/  LOP3.LUT R3, R4, 0xfffffff8, RZ, 0xc0, !PT ;  /* 0xfffffff804037812 */ /* 0x000fe200078ec0ff */
[--C-:B------:R-:W-:Y:S01]  /*05e0*/  IMAD R164, R8, 0x2000, R12.reuse ;  /* 0x0000200008a47824 */ /* 0x100fe200078e020c */
[----:B------:R-:W-:Y:S01]  /*05f0*/  LOP3.LUT R9, R9, 0x6, RZ, 0xc0, !PT ;  /* 0x0000000609097812 */ /* 0x000fe200078ec0ff */
[----:B------:R-:W-:Y:S01]  /*0600*/  IMAD R12, R2, 0x200, R12 ;  /* 0x00000200020c7824 */ /* 0x000fe200078e020c */
[----:B------:R-:W-:Y:S01]  /*0610*/  ISETP.NE.U32.AND P6, PT, R10, 0x1, PT ;  /* 0x000000010a00780c */ /* 0x000fe20003fc5070 */
[----:B------:R-:W-:Y:S01]  /*0620*/  IMAD.SHL.U32 R10, R2, 0x10, RZ ;  /* 0x00000010020a7824 */ /* 0x000fe200078e00ff */
[----:B------:R-:W-:Y:S01]  /*0630*/  LOP3.LUT R172, R7, 0x3fffffe, RZ, 0xc0, !PT ;  /* 0x03fffffe07ac7812 */ /* 0x000fe200078ec0ff */
[----:B------:R-:W-:Y:S01]  /*0640*/  IMAD.IADD R3, R16, 0x1, -R3 ;  /* 0x0000000110037824 */ /* 0x000fe200078e0a03 */
[----:B------:R-:W-:Y:S01]  /*0650*/  SHF.R.S32.HI R7, RZ, 0x1, R7 ;  /* 0x00000001ff077819 */ /* 0x000fe20000011407 */
[C---:B------:R-:W-:Y:S01]  /*0660*/  IMAD R160, R8.reuse, 0x40, R9 ;  /* 0x0000004008a07824 */ /* 0x040fe200078e0209 */
[----:B------:R-:W-:Y:S01]  /*0670*/  LOP3.LUT R11, R11, 0x1c0, RZ, 0xc0, !PT ;  /* 0x000001c00b0b7812 */ /* 0x000fe200078ec0ff */
[----:B------:R-:W-:Y:S01]  /*0680*/  IMAD.SHL.U32 R9, R8, 0x8, RZ ;  /* 0x0000000808097824 */ /* 0x000fe200078e00ff */
[----:B------:R-:W-:Y:S01]  /*0690*/  SHF.R.S32.HI R13, RZ, 0x1, R13 ;  /* 0x00000001ff0d7819 */ /* 0x000fe2000001140d */
[----:B------:R-:W-:Y:S01]  /*06a0*/  IMAD.SHL.U32 R8, R7, 0x40, RZ ;  /* 0x0000004007087824 */ /* 0x000fe200078e00ff */
[----:B------:R-:W-:Y:S01]  /*06b0*/  LEA.HI.SX32 R161, R161, R10, 0x1e ;  /* 0x0000000aa1a17211 */ /* 0x000fe200078ff2ff */
[----:B------:R-:W-:Y:S01]  /*06c0*/  IMAD.IADD R172, R15, 0x1, -R172 ;  /* 0x000000010fac7824 */ /* 0x000fe200078e0aac */
[----:B------:R-:W-:Y:S01]  /*06d0*/  LOP3.LUT P3, RZ, R7, 0x2, RZ, 0xc0, !PT ;  /* 0x0000000207ff7812 */ /* 0x000fe2000786c0ff */
[----:B------:R-:W-:Y:S01]  /*06e0*/  IMAD.SHL.U32 R7, R3, 0x40, RZ ;  /* 0x0000004003077824 */ /* 0x000fe200078e00ff */
[----:B------:R-:W-:Y:S01]  /*06f0*/  LOP3.LUT R10, R11, 0x30, R10, 0xf8, !PT ;  /* 0x000000300b0a7812 */ /* 0x000fe200078ef80a */
[----:B------:R-:W-:Y:S01]  /*0700*/  IMAD R172, R172, 0x20, R12 ;  /* 0x00000020acac7824 */ /* 0x000fe200078e020c */
[----:B------:R-:W-:-:S02]  /*0710*/  LOP3.LUT P5, RZ, R15, 0x2, RZ, 0xc0, !PT ;  /* 0x000000020fff7812 */ /* 0x000fc400078ac0ff */
[C---:B------:R-:W-:Y:S01]  /*0720*/  LOP3.LUT P4, RZ, R15.reuse, 0x4, RZ, 0xc0, !PT ;  /* 0x000000040fff7812 */ /* 0x040fe2000788c0ff */
[----:B------:R-:W-:Y:S01]  /*0730*/  IMAD.SHL.U32 R15, R15, 0x40, RZ ;  /* 0x000000400f0f7824 */ /* 0x000fe200078e00ff */
[C---:B------:R-:W-:Y:S01]  /*0740*/  LOP3.LUT P0, RZ, R13.reuse, 0x2, RZ, 0xc0, !PT ;  /* 0x000000020dff7812 */ /* 0x040fe2000780c0ff */
[----:B------:R-:W-:Y:S01]  /*0750*/  IMAD.SHL.U32 R13, R13, 0x40, RZ ;  /* 0x000000400d0d7824 */ /* 0x000fe200078e00ff */
[----:B------:R-:W-:Y:S02]  /*0760*/  LOP3.LUT R0, R0, 0x7fffffe, RZ, 0xc0, !PT ;  /* 0x07fffffe00007812 */ /* 0x000fe400078ec0ff */
[----:B------:R-:W-:Y:S02]  /*0770*/  LOP3.LUT R10, R10, 0x8, R14, 0xf8, !PT ;  /* 0x000000080a0a7812 */ /* 0x000fe400078ef80e */
[----:B------:R-:W-:Y:S01]  /*0780*/  SHF.R.U32.HI R11, RZ, 0x3, R11 ;  /* 0x00000003ff0b7819 */ /* 0x000fe2000001160b */
[----:B------:R-:W-:Y:S01]  /*0790*/  IMAD.IADD R0, R16, 0x1, -R0 ;  /* 0x0000000110007824 */ /* 0x000fe200078e0a00 */
[----:B------:R-:W-:Y:S01]  /*07a0*/  LOP3.LUT R7, R7, 0x1c0, RZ, 0xc0, !PT ;  /* 0x000001c007077812 */ /* 0x000fe200078ec0ff */
[----:B------:R-:W-:Y:S01]  /*07b0*/  IMAD.SHL.U32 R16, R2, 0x400, RZ ;  /* 0x0000040002107824 */ /* 0x000fe200078e00ff */
[----:B------:R-:W-:-:S02]  /*07c0*/  LOP3.LUT R15, R15, 0x1c0, RZ, 0xc0, !PT ;  /* 0x000001c00f0f7812 */ /* 0x000fc400078ec0ff */
[----:B------:R-:W-:Y:S02]  /*07d0*/  SHF.R.S32.HI R4, RZ, 0x3, R4 ;  /* 0x00000003ff047819 */ /* 0x000fe40000011404 */
[----:B------:R-:W-:Y:S02]  /*07e0*/  LOP3.LUT R10, R10, R11, RZ, 0x3c, !PT ;  /* 0x0000000b0a0a7212 */ /* 0x000fe400078e3cff */
[----:B------:R-:W-:Y:S01]  /*07f0*/  LOP3.LUT R8, R8, 0xc0, RZ, 0xc0, !PT ;  /* 0x000000c008087812 */ /* 0x000fe200078ec0ff */
[----:B------:R-:W-:Y:S01]  /*0800*/  IMAD R0, R4, 0x8, R0 ;  /* 0x0000000804007824 */ /* 0x000fe200078e0200 */
[----:B------:R-:W-:Y:S01]  /*0810*/  LOP3.LUT R13, R13, 0xc0, RZ, 0xc0, !PT ;  /* 0x000000c00d0d7812 */ /* 0x000fe200078ec0ff */
[----:B------:R-:W-:Y:S01]  /*0820*/  IMAD R156, R6, 0x200, R10 ;  /* 0x00000200069c7824 */ /* 0x000fe200078e020a */
[----:B------:R-:W-:Y:S01]  /*0830*/  LOP3.LUT R159, R159, 0x8, RZ, 0xc0, !PT ;  /* 0x000000089f9f7812 */ /* 0x000fe200078ec0ff */
[----:B------:R-:W-:Y:S01]  /*0840*/  IMAD R4, R4, 0x200, R16 ;  /* 0x0000020004047824 */ /* 0x000fe200078e0210 */
[----:B------:R-:W-:Y:S01]  /*0850*/  SHF.R.U32.HI R155, RZ, 0x3, R7 ;  /* 0x00000003ff9b7819 */ /* 0x000fe20000011607 */
[----:B------:R-:W-:Y:S01]  /*0860*/  IMAD.SHL.U32 R6, R5, 0x40, RZ ;  /* 0x0000004005067824 */ /* 0x000fe200078e00ff */
[----:B------:R-:W-:Y:S01]  /*0870*/  LEA.HI R15, R15, R15, RZ, 0x1d ;  /* 0x0000000f0f0f7211 */ /* 0x000fe200078fe8ff */
[----:B------:R-:W-:Y:S01]  /*0880*/  IMAD.SHL.U32 R0, R0, 0x20, RZ ;  /* 0x0000002000007824 */ /* 0x000fe200078e00ff */
[----:B------:R-:W-:-:S02]  /*0890*/  R2P PR, R3, 0x6 ;  /* 0x0000000603007804 */ /* 0x000fc40000000000 */
[----:B------:R-:W-:Y:S01]  /*08a0*/  LOP3.LUT R9, R9, 0x8, RZ, 0xc0, !PT ;  /* 0x0000000809097812 */ /* 0x000fe200078ec0ff */
[----:B------:R-:W-:Y:S01]  /*08b0*/  IMAD R2, R2, 0x200, R0 ;  /* 0x0000020002027824 */ /* 0x000fe200078e0200 */
[----:B------:R-:W-:Y:S02]  /*08c0*/  SHF.R.U32.HI R3, RZ, 0x3, R8 ;  /* 0x00000003ff037819 */ /* 0x000fe40000011608 */
[----:B------:R-:W-:Y:S02]  /*08d0*/  LOP3.LUT R14, R13, 0x8, R14, 0xf8, !PT ;  /* 0x000000080d0e7812 */ /* 0x000fe400078ef80e */
[----:B------:R-:W-:Y:S02]  /*08e0*/  LOP3.LUT R155, R155, R7, R159, 0x1e, !PT ;  /* 0x000000079b9b7212 */ /* 0x000fe400078e1e9f */
[----:B------:R-:W-:Y:S02]  /*08f0*/  SHF.R.U32.HI R13, RZ, 0x3, R13 ;  /* 0x00000003ff0d7819 */ /* 0x000fe4000001160d */
[----:B------:R-:W-:Y:S01]  /*0900*/  IADD3 R164, R15, R164, R16 ;  /* 0x000000a40fa47210 */ /* 0x000fe20007ffe010 */
[----:B------:R-:W-:Y:S01]  /*0910*/  IMAD.IADD R155, R4, 0x1, R155 ;  /* 0x00000001049b7824 */ /* 0x000fe200078e029b */
[----:B------:R-:W-:-:S02]  /*0920*/  LOP3.LUT R3, R3, R8, R9, 0x1e, !PT ;  /* 0x0000000803037212 */ /* 0x000fc400078e1e09 */
[----:B------:R-:W-:Y:S02]  /*0930*/  LOP3.LUT R13, R14, R13, RZ, 0x3c, !PT ;  /* 0x0000000d0e0d7212 */ /* 0x000fe400078e3cff */
[----:B------:R-:W-:Y:S01]  /*0940*/  LOP3.LUT R6, R6, 0xc0, RZ, 0xc0, !PT ;  /* 0x000000c006067812 */ /* 0x000fe200078ec0ff */
[----:B------:R-:W-:Y:S01]  /*0950*/  IMAD.IADD R172, R3, 0x1, R172 ;  /* 0x0000000103ac7824 */ /* 0x000fe200078e02ac */
[----:B------:R-:W-:Y:S01]  /*0960*/  LEA R164, R164, UR5, 0x1 ;  /* 0x00000005a4a47c11 */ /* 0x000fe2000f8e08ff */
[----:B------:R-:W-:Y:S01]  /*0970*/  IMAD.MOV.U32 R3, RZ, RZ, 0x40 ;  /* 0x00000040ff037424 */ /* 0x000fe200078e00ff */
[----:B------:R-:W-:Y:S01]  /*0980*/  SEL R149, R157, 0xffffffe0, !P0 ;  /* 0xffffffe09d957807 */ /* 0x000fe20004000000 */
[----:B------:R-:W-:Y:S01]  /*0990*/  IMAD.U32 R150, R150, 0x20, R13 ;  /* 0x0000002096967824 */ /* 0x000fe200078e000d */
[----:B------:R-:W-:Y:S01]  /*09a0*/  LOP3.LUT P0, RZ, R5, 0x2, RZ, 0xc0, !PT ;  /* 0x0000000205ff7812 */ /* 0x000fe2000780c0ff */
[C---:B------:R-:W-:Y:S01]  /*09b0*/  VIADD R165, R164.reuse, 0x40 ;  /* 0x00000040a4a57836 */ /* 0x040fe20000000000 */
[----:B------:R-:W-:Y:S01]  /*09c0*/  LOP3.LUT R158, R9, 0x10, R158, 0xf8, !PT ;  /* 0x00000010099e7812 */ /* 0x000fe200078ef89e */
[----:B------:R-:W-:Y:S01]  /*09d0*/  @P4 VIADD R165, R164, 0xffffffc0 ;  /* 0xffffffc0a4a54836 */ /* 0x000fe20000000000 */
[----:B------:R-:W-:-:S02]  /*09e0*/  SHF.R.U32.HI R5, RZ, 0x3, R6 ;  /* 0x00000003ff057819 */ /* 0x000fc40000011606 */
[----:B------:R-:W-:Y:S02]  /*09f0*/  SEL R170, R170, 0x10, !P6 ;  /* 0x00000010aaaa7807 */ /* 0x000fe40007000000 */
[----:B------:R-:W-:Y:S02]  /*0a00*/  LEA R155, R155, UR4, 0x1 ;  /* 0x000000049b9b7c11 */ /* 0x000fe4000f8e08ff */
[C---:B------:R-:W-:Y:S01]  /*0a10*/  LOP3.LUT R159, R5.reuse, R6, R159, 0x1e, !PT ;  /* 0x00000006059f7212 */ /* 0x040fe200078e1e9f */
[----:B------:R-:W-:Y:S01]  /*0a20*/  IMAD.IADD R167, R164, 0x1, R170 ;  /* 0x00000001a4a77824 */ /* 0x000fe200078e02aa */
[----:B------:R-:W-:Y:S01]  /*0a30*/  LOP3.LUT R158, R5, R158, R6, 0x1e, !PT ;  /* 0x0000009e059e7212 */ /* 0x000fe200078e1e06 */
[----:B------:R-:W-:Y:S01]  /*0a40*/  VIADD R154, R155, 0x20 ;  /* 0x000000209b9a7836 */ /* 0x000fe20000000000 */
[----:B------:R-:W-:Y:S01]  /*0a50*/  SEL R168, R157, 0xffffffe0, !P5 ;  /* 0xffffffe09da87807 */ /* 0x000fe20006800000 */
[----:B------:R-:W-:Y:S01]  /*0a60*/  IMAD.IADD R170, R170, 0x1, R165 ;  /* 0x00000001aaaa7824 */ /* 0x000fe200078e02a5 */
[----:B------:R-:W-:Y:S01]  /*0a70*/  SEL R3, R3, 0xffffffc0, !P2 ;  /* 0xffffffc003037807 */ /* 0x000fe20005000000 */
[----:B------:R-:W-:Y:S01]  /*0a80*/  @P1 VIADD R154, R155, 0xffffffe0 ;  /* 0xffffffe09b9a1836 */ /* 0x000fe20000000000 */
[----:B------:R-:W-:Y:S01]  /*0a90*/  LEA R172, R172, UR6, 0x1 ;  /* 0x00000006acac7c11 */ /* 0x000fe2000f8e08ff */
[----:B------:R-:W-:Y:S01]  /*0aa0*/  IMAD.IADD R159, R2, 0x1, R159 ;  /* 0x00000001029f7824 */ /* 0x000fe200078e029f */
[----:B------:R-:W-:Y:S01]  /*0ab0*/  LEA R150, R150, UR5, 0x1 ;  /* 0x0000000596967c11 */ /* 0x000fe2000f8e08ff */
[----:B------:R-:W-:Y:S01]  /*0ac0*/  IMAD.IADD R158, R0, 0x1, R158 ;  /* 0x00000001009e7824 */ /* 0x000fe200078e029e */
[----:B---3--:R-:W-:Y:S01]  /*0ad0*/  IADD3 R163, R161, 0x1, -R163 ;  /* 0x00000001a1a37810 */ /* 0x008fe20007ffe8a3 */
[--C-:B------:R-:W-:Y:S01]  /*0ae0*/  IMAD.IADD R166, R164, 0x1, R168.reuse ;  /* 0x00000001a4a67824 */ /* 0x100fe200078e02a8 */
[----:B------:R-:W-:Y:S01]  /*0af0*/  SEL R157, R157, 0xffffffe0, !P0 ;  /* 0xffffffe09d9d7807 */ /* 0x000fe20004000000 */
[----:B------:R-:W-:Y:S01]  /*0b00*/  IMAD.IADD R173, R167, 0x1, R168 ;  /* 0x00000001a7ad7824 */ /* 0x000fe200078e02a8 */
[----:B------:R-:W-:Y:S01]  /*0b10*/  LEA R156, R156, UR5, 0x1 ;  /* 0x000000059c9c7c11 */ /* 0x000fe2000f8e08ff */
[----:B------:R-:W-:-:S02]  /*0b20*/  IMAD.IADD R169, R168, 0x1, R165 ;  /* 0x00000001a8a97824 */ /* 0x000fc400078e02a5 */
[----:B------:R-:W-:Y:S02]  /*0b30*/  VIADD R171, R172, 0x20 ;  /* 0x00000020acab7836 */ /* 0x000fe40000000000 */
[----:B------:R-:W-:Y:S02]  /*0b40*/  IMAD.IADD R153, R155, 0x1, R3 ;  /* 0x000000019b997824 */ /* 0x000fe400078e0203 */
[----:B------:R-:W-:Y:S02]  /*0b50*/  IMAD.IADD R149, R149, 0x1, R150 ;  /* 0x0000000195957824 */ /* 0x000fe400078e0296 */
[----:B------:R-:W-:Y:S02]  /*0b60*/  IMAD.IADD R168, R168, 0x1, R170 ;  /* 0x00000001a8a87824 */ /* 0x000fe400078e02aa */
[----:B------:R-:W-:Y:S02]  /*0b70*/  @P3 VIADD R171, R172, 0xffffffe0 ;  /* 0xffffffe0acab3836 */ /* 0x000fe40000000000 */
[----:B------:R-:W-:-:S02]  /*0b80*/  IMAD.IADD R3, R3, 0x1, R154 ;  /* 0x0000000103037824 */ /* 0x000fc400078e029a */
[C---:B------:R-:W-:Y:S02]  /*0b90*/  VIADD R148, R154.reuse, 0x2000 ;  /* 0x000020009a947836 */ /* 0x040fe40000000000 */
[C---:B------:R-:W-:Y:S02]  /*0ba0*/  VIADD R2, R154.reuse, 0x4000 ;  /* 0x000040009a027836 */ /* 0x040fe40000000000 */
[----:B------:R-:W-:-:S07]  /*0bb0*/  VIADD R0, R154, 0x6000 ;  /* 0x000060009a007836 */ /* 0x000fce0000000000 */
.L_x_54:
[----:B------:R-:W-:Y:S02]  /*0bc0*/  ULDC.64 UR6, c[0x0][0x308] ;  /* 0x0000c20000067ab9 */ /* 0x000fe40000000a00 */
[----:B------:R-:W-:-:S04]  /*0bd0*/  UISETP.NE.U32.AND UP1, UPT, UR6, URZ, UPT ;  /* 0x0000003f0600728c */ /* 0x000fc8000bf25070 */
[----:B------:R-:W-:-:S03]  /*0be0*/  UISETP.NE.AND.EX UP1, UPT, UR7, URZ, UPT, UP1 ;  /* 0x0000003f0700728c */ /* 0x000fc6000bf25310 */
[----:B------:R-:W-:Y:S02]  /*0bf0*/  ULDC.64 UR6, c[0x0][0x300] ;  /* 0x0000c00000067ab9 */ /* 0x000fe40000000a00 */
[----:B------:R-:W-:Y:S02]  /*0c00*/  ISETP.NE.U32.AND P1, PT, RZ, UR6, PT ;  /* 0x00000006ff007c0c */ /* 0x000fe4000bf25070 */
[----:B------:R-:W-:Y:S02]  /*0c10*/  PLOP3.LUT P0, PT, PT, PT, UP1, 0x80, 0x0 ;  /* 0x000000000000781c */ /* 0x000fe40003f0f018 */
[----:B------:R-:W-:Y:S02]  /*0c20*/  ISETP.NE.AND.EX P1, PT, RZ, UR7, PT, P1 ;  /* 0x00000007ff007c0c */ /* 0x000fe4000bf25310 */
[----:B------:R-:W-:-:S09]  /*0c30*/  @UP1 ULDC.64 UR6, c[0x0][0x308] ;  /* 0x0000c20000061ab9 */ /* 0x000fd20000000a00 */
[----:B-1----:R-:W1:Y:S02]  /*0c40*/  @P0 S2R R4, SR_CTAID.Y ;  /* 0x0000000000040919 */ /* 0x002e640000002600 */
[----:B------:R-:W2:Y:S01]  /*0c50*/  @P1 LDC.64 R6, c[0x0][0x300] ;  /* 0x0000c000ff061b82 */ /* 0x000ea20000000a00 */
[----:B------:R-:W2:Y:S01]  /*0c60*/  @P1 S2R R5, SR_CTAID.Y ;  /* 0x0000000000051919 */ /* 0x000ea20000002600 */
[----:B-1----:R-:W-:Y:S01]  /*0c70*/  @P0 R2UR UR4, R4 ;  /* 0x00000000040402ca */ /* 0x002fe200000e0000 */
[----:B--2---:R-:W-:-:S06]  /*0c80*/  @P1 IMAD.WIDE R4, R5, 0x4, R6 ;  /* 0x0000000405041825 */ /* 0x004fcc00078e0206 */
[----:B------:R-:W2:Y:S06]  /*0c90*/  @P1 LDG.E R5, desc[UR36][R4.64] ;  /* 0x0000002404051981 */ /* 0x000eac000c1e1900 */
[----:B------:R-:W-:-:S06]  /*0ca0*/  @UP1 UIMAD.WIDE UR6, UR4, 0x4, UR6 ;  /* 0x00000004040618a5 */ /* 0x000fcc000f8e0206 */
[----:B------:R-:W-:Y:S02]  /*0cb0*/  IMAD.U32 R6, RZ, RZ, UR6 ;  /* 0x00000006ff067e24 */ /* 0x000fe4000f8e00ff */
[----:B------:R-:W-:Y:S01]  /*0cc0*/  IMAD.U32 R7, RZ, RZ, UR7 ;  /* 0x00000007ff077e24 */ /* 0x000fe2000f8e00ff */
[----:B------:R-:W-:Y:S01]  /*0cd0*/  UMOV UR20, URZ ;  /* 0x0000003f00147c82 */ /* 0x000fe20008000000 */
[----:B------:R-:W-:-:S03]  /*0ce0*/  @!UP1 ULDC.64 UR6, c[0x0][0x318] ;  /* 0x0000c60000069ab9 */ /* 0x000fc60000000a00 */
[----:B------:R-:W3:Y:S01]  /*0cf0*/  @P0 LDG.E R4, desc[UR36][R6.64] ;  /* 0x0000002406040981 */ /* 0x000ee2000c1e1900 */
[----:B------:R-:W-:-:S04]  /*0d00*/  @!UP1 UISETP.NE.U32.AND UP0, UPT, UR6, URZ, UPT ;  /* 0x0000003f0600928c */ /* 0x000fc8000bf05070 */
[----:B------:R-:W-:-:S03]  /*0d10*/  @!UP1 UISETP.NE.AND.EX UP0, UPT, UR7, URZ, UPT, UP0 ;  /* 0x0000003f0700928c */ /* 0x000fc6000bf05300 */
[----:B------:R-:W-:Y:S02]  /*0d20*/  @!UP1 ULDC.64 UR6, c[0x0][0x2c8] ;  /* 0x0000b20000069ab9 */ /* 0x000fe40000000a00 */
[----:B------:R-:W-:Y:S02]  /*0d30*/  @!UP1 USEL UR7, UR7, URZ, UP0 ;  /* 0x0000003f07079287 */ /* 0x000fe40008000000 */
[----:B------:R-:W-:Y:S01]  /*0d40*/  USHF.L.U32 UR26, UR14, 0x7, URZ ;  /* 0x000000070e1a7899 */ /* 0x000fe2000800063f */
[----:B--2---:R-:W-:Y:S02]  /*0d50*/  @P1 R2UR UR20, R5 ;  /* 0x00000000051412ca */ /* 0x004fe400000e0000 */
[----:B---3--:R-:W-:-:S13]  /*0d60*/  @P0 R2UR UR27, R4 ;  /* 0x00000000041b02ca */ /* 0x008fda00000e0000 */
[----:B------:R-:W-:Y:S02]  /*0d70*/  @UP1 UIADD3 UR27, UR27, -UR20, URZ ;  /* 0x800000141b1b1290 */ /* 0x000fe4000fffe03f */
[----:B------:R-:W-:-:S04]  /*0d80*/  @!UP1 UIADD3 UR27, UR7, UR6, -UR20 ;  /* 0x00000006071b9290 */ /* 0x000fc8000fffe814 */
[----:B------:R-:W-:-:S06]  /*0d90*/  UISETP.GE.AND UP0, UPT, UR26, UR27, UPT ;  /* 0x0000001b1a00728c */ /* 0x000fcc000bf06270 */
[----:B------:R-:W-:-:S13]  /*0da0*/  PLOP3.LUT P0, PT, PT, PT, UP0, 0x80, 0x0 ;  /* 0x000000000000781c */ /* 0x000fda0003f0f008 */
[----:B-----5:R-:W-:Y:S05]  /*0db0*/  @P0 BRA `(.L_x_46) ;  /* 0x0000005400ec0947 */ /* 0x020fea0003800000 */
[----:B------:R-:W1:Y:S01]  /*0dc0*/  LDC R6, c[0x0][0x278] ;  /* 0x00009e00ff067b82 */ /* 0x000e620000000800 */
[----:B------:R-:W2:Y:S01]  /*0dd0*/  S2R R4, SR_CTAID.Z ;  /* 0x0000000000047919 */ /* 0x000ea20000002700 */
[----:B------:R-:W-:Y:S01]  /*0de0*/  ULDC.64 UR6, c[0x0][0x2f0] ;  /* 0x0000bc0000067ab9 */ /* 0x000fe20000000a00 */
[----:B------:R-:W-:Y:S01]  /*0df0*/  ULDC UR4, c[0x0][0x2c4] ;  /* 0x0000b10000047ab9 */ /* 0x000fe20000000800 */
[----:B------:R-:W-:Y:S01]  /*0e00*/  UISETP.NE.U32.AND UP1, UPT, UR6, URZ, UPT ;  /* 0x0000003f0600728c */ /* 0x000fe2000bf25070 */
[----:B------:R-:W3:Y:S01]  /*0e10*/  S2R R7, SR_CTAID.X ;  /* 0x0000000000077919 */ /* 0x000ee20000002500 */
[----:B------:R-:W-:Y:S01]  /*0e20*/  UIADD3 UR22, UR4, 0x7f, URZ ;  /* 0x0000007f04167890 */ /* 0x000fe2000fffe03f */
[----:B------:R-:W-:Y:S01]  /*0e30*/  ULDC.U8 UR6, c[0x0][0x3d8] ;  /* 0x0000f60000067ab9 */ /* 0x000fe20000000000 */
[----:B------:R-:W-:Y:S01]  /*0e40*/  ULDC UR30, c[0x0][0x270] ;  /* 0x00009c00001e7ab9 */ /* 0x000fe20000000800 */
[----:B------:R-:W-:Y:S02]  /*0e50*/  UISETP.NE.AND UP0, UPT, UR6, URZ, UPT ;  /* 0x0000003f0600728c */ /* 0x000fe4000bf05270 */
[----:B------:R-:W-:Y:S01]  /*0e60*/  USHF.R.S32.HI UR23, URZ, 0x1f, UR22 ;  /* 0x0000001f3f177899 */ /* 0x000fe20008011416 */
[----:B------:R-:W-:Y:S01]  /*0e70*/  ULDC UR29, c[0x0][0x2dc] ;  /* 0x0000b700001d7ab9 */ /* 0x000fe20000000800 */
[----:B------:R-:W-:-:S02]  /*0e80*/  UISETP.NE.AND.EX UP1, UPT, UR7, URZ, UPT, UP1 ;  /* 0x0000003f0700728c */ /* 0x000fc4000bf25310 */
[----:B------:R-:W-:Y:S02]  /*0e90*/  ULEA.HI UR23, UR23, UR22, URZ, 0x7 ;  /* 0x0000001617177291 */ /* 0x000fe4000f8f383f */
[----:B------:R-:W-:Y:S02]  /*0ea0*/  UIMAD UR35, UR13, UR29, URZ ;  /* 0x0000001d0d2372a4 */ /* 0x000fe4000f8e023f */
[----:B------:R-:W-:Y:S02]  /*0eb0*/  ULOP3.LUT UR38, UR23, 0xffffff80, URZ, 0xc0, !UPT ;  /* 0xffffff8017267892 */ /* 0x000fe4000f8ec03f */
[----:B------:R-:W-:Y:S01]  /*0ec0*/  @UP0 UIMAD UR9, UR12, UR4, URZ ;  /* 0x000000040c0902a4 */ /* 0x000fe2000f8e023f */
[----:B-1----:R-:W-:Y:S01]  /*0ed0*/  IABS R8, R6 ;  /* 0x0000000600087213 */ /* 0x002fe20000000000 */
[----:B------:R-:W-:Y:S01]  /*0ee0*/  @!UP0 UIMAD UR6, UR12, UR30, UR13 ;  /* 0x0000001e0c0682a4 */ /* 0x000fe2000f8e020d */
[----:B------:R-:W-:Y:S01]  /*0ef0*/  ISETP.NE.AND P2, PT, R6, RZ, PT ;  /* 0x000000ff0600720c */ /* 0x000fe20003f45270 */
[----:B------:R-:W-:Y:S01]  /*0f00*/  UIADD3 UR38, UR38, -0x80, URZ ;  /* 0xffffff8026267890 */ /* 0x000fe2000fffe03f */
[----:B------:R-:W1:Y:S01]  /*0f10*/  I2F.RP R10, R8 ;  /* 0x00000008000a7306 */ /* 0x000e620000209400 */
[----:B------:R-:W-:Y:S01]  /*0f20*/  ULDC.U8 UR7, c[0x0][0x480] ;  /* 0x0001200000077ab9 */ /* 0x000fe20000000000 */
[----:B------:R-:W-:Y:S01]  /*0f30*/  @UP0 ULDC UR40, c[0x0][0x2e4] ;  /* 0x0000b90000280ab9 */ /* 0x000fe20000000800 */
[----:B------:R-:W-:Y:S01]  /*0f40*/  USHF.R.S32.HI UR8, URZ, 0x1f, UR20 ;  /* 0x0000001f3f087899 */ /* 0x000fe20008011414 */
[----:B--2---:R-:W-:Y:S01]  /*0f50*/  IABS R4, R4 ;  /* 0x0000000400047213 */ /* 0x004fe20000000000 */
[----:B------:R-:W-:-:S02]  /*0f60*/  @UP0 UIMAD UR40, UR13, UR40, UR9 ;  /* 0x000000280d2802a4 */ /* 0x000fc4000f8e0209 */
[----:B------:R-:W-:Y:S02]  /*0f70*/  USHF.R.S32.HI UR19, URZ, 0x1f, UR26 ;  /* 0x0000001f3f137899 */ /* 0x000fe4000801141a */
[----:B------:R-:W-:Y:S02]  /*0f80*/  USHF.R.S32.HI UR34, URZ, 0x1f, UR30 ;  /* 0x0000001f3f227899 */ /* 0x000fe4000801141e */
[----:B------:R-:W-:Y:S02]  /*0f90*/  USHF.R.S32.HI UR33, URZ, 0x1f, UR35 ;  /* 0x0000001f3f217899 */ /* 0x000fe40008011423 */
[----:B------:R-:W-:Y:S01]  /*0fa0*/  USEL UR32, UR24, URZ, UP1 ;  /* 0x0000003f18207287 */ /* 0x000fe20008800000 */
[----:B-1----:R-:W1:Y:S01]  /*0fb0*/  MUFU.RCP R10, R10 ;  /* 0x0000000a000a7308 */ /* 0x002e620000001000 */
[----:B------:R-:W-:Y:S02]  /*0fc0*/  USEL UR31, UR25, URZ, UP1 ;  /* 0x0000003f191f7287 */ /* 0x000fe40008800000 */
[----:B------:R-:W-:-:S02]  /*0fd0*/  USHF.R.S32.HI UR23, URZ, 0x7, UR23 ;  /* 0x000000073f177899 */ /* 0x000fc40008011417 */
[----:B------:R-:W-:Y:S02]  /*0fe0*/  @!UP0 UIMAD UR40, UR6, UR4, URZ ;  /* 0x00000004062882a4 */ /* 0x000fe4000f8e023f */
[----:B------:R-:W-:Y:S01]  /*0ff0*/  USHF.R.S32.HI UR39, URZ, 0x1f, UR38 ;  /* 0x0000001f3f277899 */ /* 0x000fe20008011426 */
[----:B-1----:R-:W-:-:S04]  /*1000*/  VIADD R10, R10, 0xffffffe ;  /* 0x0ffffffe0a0a7836 */ /* 0x002fc80000000000 */
[----:B------:R-:W1:Y:S02]  /*1010*/  F2I.FTZ.U32.TRUNC.NTZ R11, R10 ;  /* 0x0000000a000b7305 */ /* 0x000e64000021f000 */
[----:B-1----:R-:W-:Y:S02]  /*1020*/  IMAD.MOV R5, RZ, RZ, -R11 ;  /* 0x000000ffff057224 */ /* 0x002fe400078e0a0b */
[----:B------:R-:W-:Y:S02]  /*1030*/  IMAD.MOV.U32 R10, RZ, RZ, RZ ;  /* 0x000000ffff0a7224 */ /* 0x000fe400078e00ff */
[----:B------:R-:W-:-:S04]  /*1040*/  IMAD R5, R5, R8, RZ ;  /* 0x0000000805057224 */ /* 0x000fc800078e02ff */
[----:B------:R-:W-:-:S06]  /*1050*/  IMAD.HI.U32 R5, R11, R5, R10 ;  /* 0x000000050b057227 */ /* 0x000fcc00078e000a */
[----:B------:R-:W-:-:S04]  /*1060*/  IMAD.HI.U32 R20, R5, R4, RZ ;  /* 0x0000000405147227 */ /* 0x000fc800078e00ff */
[----:B------:R-:W-:-:S04]  /*1070*/  IMAD.MOV R9, RZ, RZ, -R20 ;  /* 0x000000ffff097224 */ /* 0x000fc800078e0a14 */
[C---:B------:R-:W-:Y:S02]  /*1080*/  IMAD R9, R8.reuse, R9, R4 ;  /* 0x0000000908097224 */ /* 0x040fe400078e0204 */
[----:B------:R-:W3:Y:S03]  /*1090*/  LDC.64 R4, c[0x0][0x488] ;  /* 0x00012200ff047b82 */ /* 0x000ee60000000a00 */
[----:B------:R-:W-:-:S13]  /*10a0*/  ISETP.GT.U32.AND P1, PT, R8, R9, PT ;  /* 0x000000090800720c */ /* 0x000fda0003f24070 */
[-C--:B------:R-:W-:Y:S01]  /*10b0*/  @!P1 IADD3 R9, R9, -R8.reuse, RZ ;  /* 0x8000000809099210 */ /* 0x080fe20007ffe0ff */
[----:B------:R-:W-:Y:S01]  /*10c0*/  @!P1 VIADD R20, R20, 0x1 ;  /* 0x0000000114149836 */ /* 0x000fe20000000000 */
[----:B------:R-:W-:Y:S02]  /*10d0*/  ISETP.NE.AND P1, PT, RZ, UR7, PT ;  /* 0x00000007ff007c0c */ /* 0x000fe4000bf25270 */
[----:B------:R-:W-:Y:S02]  /*10e0*/  ISETP.GE.U32.AND P3, PT, R9, R8, PT ;  /* 0x000000080900720c */ /* 0x000fe40003f66070 */
[----:B------:R-:W-:-:S04]  /*10f0*/  LOP3.LUT R8, R6, UR13, RZ, 0x3c, !PT ;  /* 0x0000000d06087c12 */ /* 0x000fc8000f8e3cff */
[----:B------:R-:W-:Y:S01]  /*1100*/  ISETP.GE.AND P0, PT, R8, RZ, PT ;  /* 0x000000ff0800720c */ /* 0x000fe20003f06270 */
[----:B---3--:R-:W-:-:S04]  /*1110*/  IMAD.WIDE.U32 R8, R7, R4, RZ ;  /* 0x0000000407087225 */ /* 0x008fc800078e00ff */
[----:B------:R-:W-:Y:S01]  /*1120*/  IMAD R5, R7, R5, R9 ;  /* 0x0000000507057224 */ /* 0x000fe200078e0209 */
[----:B------:R-:W-:Y:S01]  /*1130*/  SEL R17, R8, RZ, P1 ;  /* 0x000000ff08117207 */ /* 0x000fe20000800000 */
[----:B------:R-:W-:-:S03]  /*1140*/  @P3 VIADD R20, R20, 0x1 ;  /* 0x0000000114143836 */ /* 0x000fc60000000000 */
[----:B------:R-:W-:-:S03]  /*1150*/  SEL R16, R5, RZ, P1 ;  /* 0x000000ff05107207 */ /* 0x000fc60000800000 */
[----:B------:R-:W-:Y:S02]  /*1160*/  @!P0 IADD3 R20, -R20, RZ, RZ ;  /* 0x000000ff14148210 */ /* 0x000fe40007ffe1ff */
[----:B------:R-:W-:Y:S02]  /*1170*/  PLOP3.LUT P0, PT, PT, PT, UP0, 0x80, 0x0 ;  /* 0x000000000000781c */ /* 0x000fe40003f0f008 */
[----:B------:R-:W-:-:S04]  /*1180*/  @!P2 LOP3.LUT R20, RZ, R6, RZ, 0x33, !PT ;  /* 0x00000006ff14a212 */ /* 0x000fc800078e33ff */
[----:B------:R-:W-:-:S07]  /*1190*/  SHF.R.S32.HI R19, RZ, 0x1f, R20 ;  /* 0x0000001fff137819 */ /* 0x000fce0000011414 */
[----:B------:R-:W-:Y:S05]  /*11a0*/  @!P0 BRA `(.L_x_47) ;  /* 0x0000000000208947 */ /* 0x000fea0003800000 */
[----:B------:R-:W-:Y:S01]  /*11b0*/  ULDC UR28, c[0x0][0x2d4] ;  /* 0x0000b500001c7ab9 */ /* 0x000fe20000000800 */
[----:B------:R-:W-:Y:S01]  /*11c0*/  ULDC UR7, c[0x0][0x2c0] ;  /* 0x0000b00000077ab9 */ /* 0x000fe20000000800 */
[----:B------:R-:W-:Y:S01]  /*11d0*/  UIADD3 UR9, UR28, 0x80, URZ ;  /* 0x000000801c097890 */ /* 0x000fe2000fffe03f */
[----:B------:R-:W-:Y:S02]  /*11e0*/  ULDC UR6, c[0x0][0x2e4] ;  /* 0x0000b90000067ab9 */ /* 0x000fe40000000800 */
[----:B------:R-:W-:Y:S02]  /*11f0*/  ULEA UR6, UR7, UR6, 0x7 ;  /* 0x0000000607067291 */ /* 0x000fe4000f8e383f */
[----:B------:R-:W-:-:S04]  /*1200*/  UIMAD UR9, UR9, UR12, URZ ;  /* 0x0000000c090972a4 */ /* 0x000fc8000f8e023f */
[----:B------:R-:W-:Y:S01]  /*1210*/  UIMAD UR22, UR6, UR13, UR9 ;  /* 0x0000000d061672a4 */ /* 0x000fe2000f8e0209 */
[----:B------:R-:W-:Y:S11]  /*1220*/  BRA `(.L_x_48) ;  /* 0x00000000000c7947 */ /* 0x000ff60003800000 */
.L_x_47:
[----:B------:R-:W-:Y:S01]  /*1230*/  UIMAD UR22, UR12, UR30, UR13 ;  /* 0x0000001e0c1672a4 */ /* 0x000fe2000f8e020d */
[----:B------:R-:W-:-:S03]  /*1240*/  ULDC UR28, c[0x0][0x2d4] ;  /* 0x0000b500001c7ab9 */ /* 0x000fc60000000800 */
[----:B------:R-:W-:-:S12]  /*1250*/  UIMAD UR22, UR22, UR28, URZ ;  /* 0x0000001c161672a4 */ /* 0x000fd8000f8e023f */
.L_x_48:
[----:B------:R-:W1:Y:S01]  /*1260*/  S2R R15, SR_TID.X ;  /* 0x00000000000f7919 */ /* 0x000e620000002100 */
[----:B------:R-:W2:Y:S01]  /*1270*/  LDC.64 R4, c[0x0][0x238] ;  /* 0x00008e00ff047b82 */ /* 0x000ea20000000a00 */
[----:B------:R-:W-:Y:S01]  /*1280*/  UIADD3 UR20, UP0, UR26, UR20, URZ ;  /* 0x000000141a147290 */ /* 0x000fe2000ff1e03f */
[----:B------:R-:W-:Y:S01]  /*1290*/  SHF.R.S32.HI R179, RZ, 0x1f, R161 ;  /* 0x0000001fffb37819 */ /* 0x000fe200000114a1 */
[----:B------:R-:W-:Y:S01]  /*12a0*/  ULDC.64 UR6, c[0x0][0x268] ;  /* 0x00009a0000067ab9 */ /* 0x000fe20000000a00 */
[----:B------:R-:W-:Y:S01]  /*12b0*/  UIADD3 UR41, UR23, -0x1, URZ ;  /* 0xffffffff17297890 */ /* 0x000fe2000fffe03f */
[----:B------:R-:W-:Y:S01]  /*12c0*/  IMAD R26, R19, UR6, RZ ;  /* 0x00000006131a7c24 */ /* 0x000fe2000f8e02ff */
[----:B------:R-:W-:Y:S02]  /*12d0*/  UIADD3.X UR19, UR8, UR19, URZ, UP0, !UPT ;  /* 0x0000001308137290 */ /* 0x000fe400087fe43f */
[----:B------:R-:W3:Y:S01]  /*12e0*/  LDC.64 R12, c[0x0][0x250] ;  /* 0x00009400ff0c7b82 */ /* 0x000ee20000000a00 */
[----:B------:R-:W-:Y:S01]  /*12f0*/  IMAD R26, R20, UR7, R26 ;  /* 0x00000007141a7c24 */ /* 0x000fe2000f8e021a */
[----:B------:R-:W-:Y:S01]  /*1300*/  ULDC.64 UR8, c[0x0][0x428] ;  /* 0x00010a0000087ab9 */ /* 0x000fe20000000a00 */
[----:B------:R-:W-:Y:S01]  /*1310*/  UIADD3 UR40, UR38, UR40, URZ ;  /* 0x0000002826287290 */ /* 0x000fe2000fffe03f */
[----:B------:R-:W-:-:S03]  /*1320*/  ULDC.64 UR44, c[0x0][0x2b0] ;  /* 0x0000ac00002c7ab9 */ /* 0x000fc60000000a00 */
[----:B------:R-:W-:Y:S01]  /*1330*/  UIMAD.WIDE UR44, UR40, 0x4, UR44 ;  /* 0x00000004282c78a5 */ /* 0x000fe2000f8e022c */
[----:B--2---:R-:W-:-:S04]  /*1340*/  IMAD R6, R4, UR18, RZ ;  /* 0x0000001204067c24 */ /* 0x004fc8000f8e02ff */
[----:B------:R-:W-:Y:S01]  /*1350*/  IMAD R6, R5, UR12, R6 ;  /* 0x0000000c05067c24 */ /* 0x000fe2000f8e0206 */
[----:B-1----:R-:W-:Y:S01]  /*1360*/  SHF.R.S32.HI R14, RZ, 0x1f, R15 ;  /* 0x0000001fff0e7819 */ /* 0x002fe2000001140f */
[----:B---3--:R-:W-:-:S03]  /*1370*/  IMAD R25, R12, UR19, RZ ;  /* 0x000000130c197c24 */ /* 0x008fc6000f8e02ff */
[----:B------:R-:W-:Y:S01]  /*1380*/  LEA.HI R18, R14, R15, RZ, 0x2 ;  /* 0x0000000f0e127211 */ /* 0x000fe200078f10ff */
[----:B------:R-:W-:-:S03]  /*1390*/  IMAD R25, R13, UR20, R25 ;  /* 0x000000140d197c24 */ /* 0x000fc6000f8e0219 */
[----:B------:R-:W-:Y:S02]  /*13a0*/  LOP3.LUT R22, R18, 0xfffffffc, RZ, 0xc0, !PT ;  /* 0xfffffffc12167812 */ /* 0x000fe400078ec0ff */
[----:B------:R-:W-:-:S03]  /*13b0*/  SHF.R.S32.HI R18, RZ, 0x2, R18 ;  /* 0x00000002ff127819 */ /* 0x000fc60000011412 */
[----:B------:R-:W-:Y:S01]  /*13c0*/  IMAD.IADD R22, R15, 0x1, -R22 ;  /* 0x000000010f167824 */ /* 0x000fe200078e0a16 */
[----:B------:R-:W-:Y:S01]  /*13d0*/  SHF.R.S32.HI R21, RZ, 0x1f, R18 ;  /* 0x0000001fff157819 */ /* 0x000fe20000011412 */
[----:B------:R-:W-:-:S04]  /*13e0*/  IMAD.WIDE.U32 R8, R18, R12, RZ ;  /* 0x0000000c12087225 */ /* 0x000fc800078e00ff */
[----:B------:R-:W-:Y:S02]  /*13f0*/  IMAD.SHL.U32 R22, R22, 0x8, RZ ;  /* 0x0000000816167824 */ /* 0x000fe400078e00ff */
[----:B------:R-:W-:-:S03]  /*1400*/  IMAD R28, R21, R12, RZ ;  /* 0x0000000c151c7224 */ /* 0x000fc600078e02ff */
[----:B------:R-:W-:Y:S01]  /*1410*/  SHF.R.S32.HI R23, RZ, 0x1f, R22 ;  /* 0x0000001fff177819 */ /* 0x000fe20000011416 */
[----:B------:R-:W-:Y:S02]  /*1420*/  IMAD R28, R18, R13, R28 ;  /* 0x0000000d121c7224 */ /* 0x000fe400078e021c */
[----:B------:R-:W-:Y:S02]  /*1430*/  IMAD.WIDE.U32 R10, R4, UR12, R22 ;  /* 0x0000000c040a7c25 */ /* 0x000fe4000f8e0016 */
[----:B------:R-:W1:Y:S02]  /*1440*/  LDC.64 R4, c[0x0][0x418] ;  /* 0x00010600ff047b82 */ /* 0x000e640000000a00 */
[----:B------:R-:W-:Y:S02]  /*1450*/  IMAD.IADD R7, R11, 0x1, R6 ;  /* 0x000000010b077824 */ /* 0x000fe400078e0206 */
[----:B------:R-:W-:Y:S02]  /*1460*/  IMAD.IADD R29, R9, 0x1, R28 ;  /* 0x00000001091d7824 */ /* 0x000fe400078e021c */
[----:B------:R-:W-:-:S02]  /*1470*/  IMAD.MOV.U32 R6, RZ, RZ, R10 ;  /* 0x000000ffff067224 */ /* 0x000fc400078e000a */
[----:B------:R-:W-:Y:S01]  /*1480*/  IMAD.MOV.U32 R28, RZ, RZ, R8 ;  /* 0x000000ffff1c7224 */ /* 0x000fe200078e0008 */
[----:B------:R-:W2:Y:S01]  /*1490*/  LDC.64 R10, c[0x0][0x230] ;  /* 0x00008c00ff0a7b82 */ /* 0x000ea20000000a00 */
[----:B------:R-:W-:Y:S01]  /*14a0*/  IMAD.WIDE.U32 R6, R20, UR6, R6 ;  /* 0x0000000614067c25 */ /* 0x000fe2000f8e0006 */
[----:B------:R-:W-:-:S03]  /*14b0*/  ULDC.64 UR6, c[0x0][0x220] ;  /* 0x0000880000067ab9 */ /* 0x000fc60000000a00 */
[----:B------:R-:W-:Y:S01]  /*14c0*/  IMAD.WIDE.U32 R28, R12, UR20, R28 ;  /* 0x000000140c1c7c25 */ /* 0x000fe2000f8e001c */
[----:B------:R-:W-:Y:S02]  /*14d0*/  IADD3 R26, R7, R26, RZ ;  /* 0x0000001a071a7210 */ /* 0x000fe40007ffe0ff */
[----:B------:R-:W3:Y:S01]  /*14e0*/  LDC.64 R8, c[0x0][0x420] ;  /* 0x00010800ff087b82 */ /* 0x000ee20000000a00 */
[----:B------:R-:W-:Y:S02]  /*14f0*/  IADD3 R24, P0, R6, R28, RZ ;  /* 0x0000001c06187210 */ /* 0x000fe40007f1e0ff */
[----:B------:R-:W-:Y:S02]  /*1500*/  IADD3 R28, P2, R18, UR38, RZ ;  /* 0x00000026121c7c10 */ /* 0x000fe4000ff5e0ff */
[----:B------:R-:W-:Y:S01]  /*1510*/  IADD3.X R25, R26, R29, R25, P0, !PT ;  /* 0x0000001d1a197210 */ /* 0x000fe200007fe419 */
[C---:B-1----:R-:W-:Y:S02]  /*1520*/  IMAD R32, R4.reuse, UR18, RZ ;  /* 0x0000001204207c24 */ /* 0x042fe4000f8e02ff */
[----:B------:R-:W1:Y:S01]  /*1530*/  LDC.64 R6, c[0x0][0x240] ;  /* 0x00009000ff067b82 */ /* 0x000e620000000a00 */
[----:B------:R-:W-:Y:S01]  /*1540*/  IMAD.WIDE.U32 R34, R4, UR12, R22 ;  /* 0x0000000c04227c25 */ /* 0x000fe2000f8e0016 */
[----:B------:R-:W-:-:S02]  /*1550*/  LEA R30, P0, R24, UR6, 0x1 ;  /* 0x00000006181e7c11 */ /* 0x000fc4000f8008ff */
[----:B------:R-:W-:Y:S01]  /*1560*/  IADD3.X R27, R21, UR39, RZ, P2, !PT ;  /* 0x00000027151b7c10 */ /* 0x000fe200097fe4ff */
[----:B------:R-:W-:Y:S01]  /*1570*/  IMAD R32, R5, UR12, R32 ;  /* 0x0000000c05207c24 */ /* 0x000fe2000f8e0220 */
[----:B------:R-:W-:Y:S01]  /*1580*/  LEA.HI.X R31, R24, UR7, R25, 0x1, P0 ;  /* 0x00000007181f7c11 */ /* 0x000fe200080f0c19 */
[----:B------:R-:W-:Y:S01]  /*1590*/  ULDC.64 UR6, c[0x0][0x260] ;  /* 0x0000980000067ab9 */ /* 0x000fe20000000a00 */
[----:B------:R-:W4:Y:S01]  /*15a0*/  LDC.64 R4, c[0x0][0x248] ;  /* 0x00009200ff047b82 */ /* 0x000f220000000a00 */
[C---:B------:R-:W-:Y:S01]  /*15b0*/  LEA R24, P0, R12.reuse, R30, 0x7 ;  /* 0x0000001e0c187211 */ /* 0x040fe200078038ff */
[----:B------:R-:W-:Y:S02]  /*15c0*/  IMAD.IADD R33, R35, 0x1, R32 ;  /* 0x0000000123217824 */ /* 0x000fe400078e0220 */
[----:B------:R-:W-:Y:S01]  /*15d0*/  IMAD.MOV.U32 R32, RZ, RZ, R34 ;  /* 0x000000ffff207224 */ /* 0x000fe200078e0022 */
[----:B------:R-:W-:Y:S01]  /*15e0*/  LEA.HI.X R25, R12, R31, R13, 0x7, P0 ;  /* 0x0000001f0c197211 */ /* 0x000fe200000f3c0d */
[----:B--2---:R-:W-:Y:S01]  /*15f0*/  IMAD R13, R10, UR18, RZ ;  /* 0x000000120a0d7c24 */ /* 0x004fe2000f8e02ff */
[----:B------:R-:W-:Y:S01]  /*1600*/  LEA R12, R162, UR5, 0x1 ;  /* 0x00000005a20c7c11 */ /* 0x000fe2000f8e08ff */
[----:B------:R-:W-:Y:S01]  /*1610*/  @P1 BAR.SYNC.DEFER_BLOCKING 0x0 ;  /* 0x0000000000001b1d */ /* 0x000fe20000010000 */
[----:B---3--:R-:W-:-:S02]  /*1620*/  IMAD R26, R27, R8, RZ ;  /* 0x000000081b1a7224 */ /* 0x008fc400078e02ff */
[----:B------:R-:W-:Y:S02]  /*1630*/  IMAD R13, R11, UR12, R13 ;  /* 0x0000000c0b0d7c24 */ /* 0x000fe4000f8e020d */
[C---:B------:R-:W-:Y:S02]  /*1640*/  IMAD R26, R28.reuse, R9, R26 ;  /* 0x000000091c1a7224 */ /* 0x040fe400078e021a */
[----:B------:R-:W-:-:S04]  /*1650*/  IMAD.WIDE.U32 R32, R28, R8, R32 ;  /* 0x000000081c207225 */ /* 0x000fc800078e0020 */
[-C--:B-1----:R-:W-:Y:S02]  /*1660*/  IMAD R27, R27, R6.reuse, RZ ;  /* 0x000000061b1b7224 */ /* 0x082fe400078e02ff */
[----:B------:R-:W-:Y:S02]  /*1670*/  IMAD.IADD R33, R33, 0x1, R26 ;  /* 0x0000000121217824 */ /* 0x000fe400078e021a */
[C---:B------:R-:W-:Y:S02]  /*1680*/  IMAD R27, R28.reuse, R7, R27 ;  /* 0x000000071c1b7224 */ /* 0x040fe400078e021b */
[----:B------:R-:W-:-:S04]  /*1690*/  IMAD.WIDE.U32 R28, R28, R6, R22 ;  /* 0x000000061c1c7225 */ /* 0x000fc800078e0016 */
[----:B------:R-:W-:Y:S02]  /*16a0*/  IMAD R19, R19, UR6, RZ ;  /* 0x0000000613137c24 */ /* 0x000fe4000f8e02ff */
[----:B----4-:R-:W-:Y:S01]  /*16b0*/  IMAD.WIDE.U32 R34, R18, R4, RZ ;  /* 0x0000000412227225 */ /* 0x010fe200078e00ff */
[----:B------:R-:W-:Y:S01]  /*16c0*/  @!PT LDS RZ, [RZ] ;  /* 0x00000000fffff984 */ /* 0x000fe20000000800 */
[----:B------:R-:W-:Y:S01]  /*16d0*/  @!PT LDS RZ, [RZ] ;  /* 0x00000000fffff984 */ /* 0x000fe20000000800 */
[----:B------:R-:W-:Y:S01]  /*16e0*/  @!PT LDS RZ, [RZ] ;  /* 0x00000000fffff984 */ /* 0x000fe20000000800 */
[----:B------:R1:W-:Y:S03]  /*16f0*/  LDGSTS.E.BYPASS.LTC128B.128 [R12+0x8000], desc[UR36][R30.64] ;  /* 0x080000001e0c7fae */ /* 0x0003e6000b901d64 */
[----:B------:R-:W-:Y:S01]  /*1700*/  IMAD R19, R20, UR7, R19 ;  /* 0x0000000714137c24 */ /* 0x000fe2000f8e0213 */
[----:B------:R2:W-:Y:S01]  /*1710*/  LDGSTS.E.BYPASS.LTC128B.128 [R12+0x9000], desc[UR36][R24.64] ;  /* 0x09000000180c7fae */ /* 0x0005e2000b901d64 */
[----:B------:R-:W-:Y:S01]  /*1720*/  IMAD.IADD R29, R29, 0x1, R27 ;  /* 0x000000011d1d7824 */ /* 0x000fe200078e021b */
[----:B------:R-:W-:Y:S02]  /*1730*/  LEA.HI R14, R14, R15, RZ, 0x5 ;  /* 0x0000000f0e0e7211 */ /* 0x000fe400078f28ff */
[----:B------:R-:W0:Y:S01]  /*1740*/  LDGDEPBAR ;  /* 0x00000000000079af */ /* 0x000e220000000000 */
[----:B-1----:R-:W-:-:S02]  /*1750*/  IMAD.WIDE.U32 R30, R10, UR12, R22 ;  /* 0x0000000c0a1e7c25 */ /* 0x002fc4000f8e0016 */
[----:B------:R-:W1:Y:S02]  /*1760*/  LDC.64 R10, c[0x0][0x228] ;  /* 0x00008a00ff0a7b82 */ /* 0x000e640000000a00 */
[----:B------:R-:W-:Y:S01]  /*1770*/  IMAD R22, R21, R4, RZ ;  /* 0x0000000415167224 */ /* 0x000fe200078e02ff */
[----:B------:R-:W-:Y:S01]  /*1780*/  IADD3 R31, R31, R13, RZ ;  /* 0x0000000d1f1f7210 */ /* 0x000fe20007ffe0ff */
[----:B------:R-:W-:Y:S01]  /*1790*/  IMAD.U32 R21, RZ, RZ, UR8 ;  /* 0x00000008ff157e24 */ /* 0x000fe2000f8e00ff */
[----:B------:R-:W-:Y:S01]  /*17a0*/  UIMAD UR8, UR17, UR8, URZ ;  /* 0x00000008110872a4 */ /* 0x000fe2000f8e023f */
[----:B------:R-:W-:Y:S02]  /*17b0*/  IMAD R22, R18, R5, R22 ;  /* 0x0000000512167224 */ /* 0x000fe400078e0216 */
[----:B------:R-:W-:Y:S01]  /*17c0*/  IMAD.WIDE.U32 R32, R21, UR13, R32 ;  /* 0x0000000d15207c25 */ /* 0x000fe2000f8e0020 */
[----:B------:R-:W-:Y:S02]  /*17d0*/  UIMAD UR9, UR13, UR9, UR8 ;  /* 0x000000090d0972a4 */ /* 0x000fe4000f8e0208 */
[----:B------:R-:W-:Y:S01]  /*17e0*/  ULEA.HI UR8, UR41, UR41, URZ, 0x1 ;  /* 0x0000002929087291 */ /* 0x000fe2000f8f083f */
[----:B------:R-:W-:Y:S01]  /*17f0*/  IMAD.WIDE.U32 R20, R20, UR6, R30 ;  /* 0x0000000614147c25 */ /* 0x000fe2000f8e001e */
[----:B------:R-:W-:-:S02]  /*1800*/  ULDC.64 UR6, c[0x0][0x3e0] ;  /* 0x0000f80000067ab9 */ /* 0x000fc40000000a00 */
[----:B------:R-:W-:Y:S01]  /*1810*/  LEA R190, P0, R32, UR6, 0x1 ;  /* 0x0000000620be7c11 */ /* 0x000fe2000f8008ff */
[----:B------:R-:W-:Y:S01]  /*1820*/  VIADD R13, R33, UR9 ;  /* 0x00000009210d7c36 */ /* 0x000fe20008000000 */
[----:B------:R-:W-:Y:S01]  /*1830*/  IADD3 R19, R21, R19, RZ ;  /* 0x0000001315137210 */ /* 0x000fe20007ffe0ff */
[----:B------:R-:W-:Y:S01]  /*1840*/  IMAD.IADD R23, R35, 0x1, R22 ;  /* 0x0000000123177824 */ /* 0x000fe200078e0216 */
[----:B--2---:R-:W-:Y:S01]  /*1850*/  LEA R24, P1, R8, R190, 0x7 ;  /* 0x000000be08187211 */ /* 0x004fe200078238ff */
[----:B------:R-:W-:Y:S01]  /*1860*/  IMAD.MOV.U32 R22, RZ, RZ, R34 ;  /* 0x000000ffff167224 */ /* 0x000fe200078e0022 */
[----:B------:R-:W-:Y:S01]  /*1870*/  LEA.HI.X R191, R32, UR7, R13, 0x1, P0 ;  /* 0x0000000720bf7c11 */ /* 0x000fe200080f0c0d */
[C---:B------:R-:W-:Y:S01]  /*1880*/  IMAD R13, R4.reuse, UR19, RZ ;  /* 0x00000013040d7c24 */ /* 0x040fe2000f8e02ff */
[----:B------:R-:W-:Y:S01]  /*1890*/  ULDC.64 UR6, c[0x0][0x258] ;  /* 0x0000960000067ab9 */ /* 0x000fe20000000a00 */
[----:B------:R-:W-:Y:S01]  /*18a0*/  IMAD.WIDE.U32 R22, R4, UR20, R22 ;  /* 0x0000001404167c25 */ /* 0x000fe2000f8e0016 */
[----:B------:R-:W-:Y:S01]  /*18b0*/  UIMAD UR42, UR17, UR6, URZ ;  /* 0x00000006112a72a4 */ /* 0x000fe2000f8e023f */
[----:B------:R-:W-:Y:S01]  /*18c0*/  LEA.HI.X R25, R8, R191, R9, 0x7, P1 ;  /* 0x000000bf08197211 */ /* 0x000fe200008f3c09 */
[----:B------:R-:W-:Y:S01]  /*18d0*/  LDGSTS.E.BYPASS.LTC128B.128 [R12+0x4000], desc[UR36][R190.64] ;  /* 0x04000000be0c7fae */ /* 0x000fe2000b901d64 */
[----:B-1----:R-:W-:Y:S01]  /*18e0*/  IMAD R18, R10, UR18, RZ ;  /* 0x000000120a127c24 */ /* 0x002fe2000f8e02ff */
[----:B------:R-:W-:Y:S01]  /*18f0*/  IADD3 R20, P0, R20, R22, RZ ;  /* 0x0000001614147210 */ /* 0x000fe20007f1e0ff */
[----:B------:R-:W-:Y:S01]  /*1900*/  IMAD R13, R5, UR20, R13 ;  /* 0x00000014050d7c24 */ /* 0x000fe2000f8e020d */
[----:B------:R-:W-:Y:S01]  /*1910*/  UIMAD UR42, UR13, UR7, UR42 ;  /* 0x000000070d2a72a4 */ /* 0x000fe2000f8e022a */
[----:B------:R-:W-:Y:S01]  /*1920*/  IMAD R11, R11, UR12, R18 ;  /* 0x0000000c0b0b7c24 */ /* 0x000fe2000f8e0212 */
[----:B------:R-:W-:Y:S01]  /*1930*/  SHF.L.U64.HI R9, R161, 0x2, R179 ;  /* 0x00000002a1097819 */ /* 0x000fe200000102b3 */
[----:B------:R-:W-:Y:S01]  /*1940*/  IMAD.WIDE.U32 R28, R10, UR12, R28 ;  /* 0x0000000c0a1c7c25 */ /* 0x000fe2000f8e001c */
[----:B------:R-:W-:Y:S01]  /*1950*/  IADD3.X R13, R19, R23, R13, P0, !PT ;  /* 0x00000017130d7210 */ /* 0x000fe200007fe40d */
[----:B------:R-:W-:Y:S02]  /*1960*/  LDGSTS.E.BYPASS.LTC128B.128 [R12+0x5000], desc[UR36][R24.64] ;  /* 0x05000000180c7fae */ /* 0x000fe4000b901d64 */
[----:B------:R-:W-:Y:S01]  /*1970*/  IMAD.U32 R8, RZ, RZ, UR6 ;  /* 0x00000006ff087e24 */ /* 0x000fe2000f8e00ff */
[----:B------:R-:W-:Y:S01]  /*1980*/  ULDC.64 UR6, c[0x0][0x218] ;  /* 0x0000860000067ab9 */ /* 0x000fe20000000a00 */
[----:B------:R-:W-:Y:S01]  /*1990*/  IMAD.IADD R11, R29, 0x1, R11 ;  /* 0x000000011d0b7824 */ /* 0x000fe200078e020b */
[----:B------:R-:W-:Y:S01]  /*19a0*/  LEA R18, P0, R20, UR6, 0x1 ;  /* 0x0000000614127c11 */ /* 0x000fe2000f8008ff */
[----:B------:R-:W-:Y:S01]  /*19b0*/  IMAD.MOV.U32 R10, RZ, RZ, R28 ;  /* 0x000000ffff0a7224 */ /* 0x000fe200078e001c */
[----:B------:R-:W-:-:S02]  /*19c0*/  ULOP3.LUT UR6, UR8, 0xfffffffe, URZ, 0xc0, !UPT ;  /* 0xfffffffe08067892 */ /* 0x000fc4000f8ec03f */
[----:B------:R-:W-:Y:S01]  /*19d0*/  LEA.HI.X R19, R20, UR7, R13, 0x1, P0 ;  /* 0x0000000714137c11 */ /* 0x000fe200080f0c0d */
[----:B------:R-:W-:Y:S01]  /*19e0*/  IMAD.WIDE.U32 R10, R8, UR13, R10 ;  /* 0x0000000d080a7c25 */ /* 0x000fe2000f8e000a */
[----:B------:R-:W-:Y:S01]  /*19f0*/  ULDC.64 UR8, c[0x0][0x210] ;  /* 0x0000840000087ab9 */ /* 0x000fe20000000a00 */
[----:B------:R-:W-:Y:S02]  /*1a00*/  UIADD3 UR6, UR41, -UR6, URZ ;  /* 0x8000000629067290 */ /* 0x000fe4000fffe03f */
[----:B------:R-:W-:Y:S01]  /*1a10*/  VIADD R8, R11, UR42 ;  /* 0x0000002a0b087c36 */ /* 0x000fe20008000000 */
[C---:B------:R-:W-:Y:S01]  /*1a20*/  LEA R192, P0, R10.reuse, UR8, 0x1 ;  /* 0x000000080ac07c11 */ /* 0x040fe2000f8008ff */
[----:B------:R-:W-:Y:S01]  /*1a30*/  UISETP.NE.AND UP0, UPT, UR6, 0x1, UPT ;  /* 0x000000010600788c */ /* 0x000fe2000bf05270 */
[----:B------:R-:W-:Y:S02]  /*1a40*/  UMOV UR8, UR44 ;  /* 0x0000002c00087c82 */ /* 0x000fe40008000000 */
[----:B------:R-:W-:Y:S01]  /*1a50*/  LEA.HI.X R193, R10, UR9, R8, 0x1, P0 ;  /* 0x000000090ac17c11 */ /* 0x000fe200080f0c08 */
[----:B------:R-:W-:Y:S01]  /*1a60*/  IMAD.SHL.U32 R10, R161, 0x4, RZ ;  /* 0x00000004a10a7824 */ /* 0x000fe200078e00ff */
[----:B------:R-:W-:Y:S01]  /*1a70*/  IADD3 R8, R162, 0x1000, RZ ;  /* 0x00001000a2087810 */ /* 0x000fe20007ffe0ff */
[----:B------:R-:W-:Y:S01]  /*1a80*/  UMOV UR9, UR45 ;  /* 0x0000002d00097c82 */ /* 0x000fe20008000000 */
[----:B------:R-:W-:-:S02]  /*1a90*/  PLOP3.LUT P0, PT, PT, PT, UP0, 0x80, 0x0 ;  /* 0x000000000000781c */ /* 0x000fc40003f0f008 */
[----:B------:R-:W-:Y:S02]  /*1aa0*/  LEA R20, P2, R6, R192, 0x7 ;  /* 0x000000c006147211 */ /* 0x000fe400078438ff */
[----:B------:R-:W-:Y:S02]  /*1ab0*/  IADD3 R10, P1, R10, UR8, RZ ;  /* 0x000000080a0a7c10 */ /* 0x000fe4000ff3e0ff */
[----:B------:R-:W-:Y:S02]  /*1ac0*/  SEL R8, R8, R162, !P0 ;  /* 0x000000a208087207 */ /* 0x000fe40004000000 */
[----:B------:R-:W-:Y:S02]  /*1ad0*/  LEA.HI.X R21, R6, R193, R7, 0x7, P2 ;  /* 0x000000c106157211 */ /* 0x000fe400010f3c07 */
[----:B------:R-:W-:Y:S02]  /*1ae0*/  IADD3.X R11, R9, UR9, RZ, P1, !PT ;  /* 0x00000009090b7c10 */ /* 0x000fe40008ffe4ff */
[----:B------:R-:W-:-:S02]  /*1af0*/  LEA R6, P1, R4, R18, 0x7 ;  /* 0x0000001204067211 */ /* 0x000fc400078238ff */
[----:B------:R-:W-:Y:S01]  /*1b00*/  LEA R186, R8, UR5, 0x1 ;  /* 0x0000000508ba7c11 */ /* 0x000fe2000f8e08ff */
[----:B------:R-:W-:Y:S01]  /*1b10*/  UIMAD UR40, UR30, UR29, URZ ;  /* 0x0000001d1e2872a4 */ /* 0x000fe2000f8e023f */
[----:B------:R-:W-:Y:S01]  /*1b20*/  LEA.HI.X R7, R4, R19, R5, 0x7, P1 ;  /* 0x0000001304077211 */ /* 0x000fe200008f3c05 */
[----:B------:R-:W-:Y:S01]  /*1b30*/  USHF.R.S32.HI UR6, URZ, 0x1f, UR29 ;  /* 0x0000001f3f067899 */ /* 0x000fe2000801141d */
[----:B------:R-:W-:Y:S01]  /*1b40*/  LOP3.LUT R4, R14, 0xffffffe0, RZ, 0xc0, !PT ;  /* 0xffffffe00e047812 */ /* 0x000fe200078ec0ff */
[----:B------:R-:W-:Y:S04]  /*1b50*/  LDGSTS.E.BYPASS.LTC128B.128 [R186], desc[UR36][R192.64] ;  /* 0x00000000c0ba7fae */ /* 0x000fe8000b901d64 */
[----:B------:R-:W-:Y:S01]  /*1b60*/  LDGSTS.E.BYPASS.LTC128B.128 [R186+0x1000], desc[UR36][R20.64] ;  /* 0x0100000014ba7fae */ /* 0x000fe2000b901d64 */
[----:B------:R-:W-:-:S03]  /*1b70*/  IMAD.IADD R4, R15, 0x1, -R4 ;  /* 0x000000010f047824 */ /* 0x000fc600078e0a04 */
[----:B------:R-:W-:Y:S04]  /*1b80*/  LDGSTS.E.BYPASS.LTC128B.128 [R12+0x6000], desc[UR36][R18.64] ;  /* 0x06000000120c7fae */ /* 0x000fe8000b901d64 */
[----:B------:R1:W-:Y:S01]  /*1b90*/  LDGSTS.E.BYPASS.LTC128B.128 [R12+0x7000], desc[UR36][R6.64] ;  /* 0x07000000060c7fae */ /* 0x0003e2000b901d64 */
[----:B------:R-:W-:Y:S01]  /*1ba0*/  USHF.L.U32 UR7, UR40, 0x7, URZ ;  /* 0x0000000728077899 */ /* 0x000fe2000800063f */
[----:B------:R-:W-:Y:S01]  /*1bb0*/  IMAD.U32 R5, RZ, RZ, UR35 ;  /* 0x00000023ff057e24 */ /* 0x000fe2000f8e00ff */
[----:B------:R-:W-:Y:S01]  /*1bc0*/  UIMAD UR6, UR6, UR30, URZ ;  /* 0x0000001e060672a4 */ /* 0x000fe2000f8e023f */
[----:B------:R-:W0:Y:S01]  /*1bd0*/  LDGDEPBAR ;  /* 0x00000000000079af */ /* 0x000e220000000000 */
[----:B------:R-:W-:Y:S02]  /*1be0*/  UIMAD.WIDE UR42, UR12, UR28, UR38 ;  /* 0x0000001c0c2a72a5 */ /* 0x000fe4000f8e0226 */
[----:B------:R-:W-:Y:S01]  /*1bf0*/  USHF.R.S32.HI UR28, URZ, 0x1f, UR7 ;  /* 0x0000001f3f1c7899 */ /* 0x000fe20008011407 */
[----:B------:R2:W5:Y:S01]  /*1c00*/  LDG.E R185, desc[UR36][R10.64] ;  /* 0x000000240ab97981 */ /* 0x000562000c1e1900 */
[----:B------:R-:W-:-:S02]  /*1c10*/  UIMAD.WIDE.U32 UR44, UR29, UR30, URZ ;  /* 0x0000001e1d2c72a5 */ /* 0x000fc4000f8e003f */
[----:B------:R-:W-:Y:S01]  /*1c20*/  UIMAD UR6, UR34, UR29, UR6 ;  /* 0x0000001d220672a4 */ /* 0x000fe2000f8e0206 */
[----:B------:R2:W5:Y:S04]  /*1c30*/  LDG.E R184, desc[UR36][R10.64+0x20] ;  /* 0x000020240ab87981 */ /* 0x000568000c1e1900 */
[----:B------:R2:W5:Y:S04]  /*1c40*/  LDG.E R183, desc[UR36][R10.64+0x100] ;  /* 0x000100240ab77981 */ /* 0x000568000c1e1900 */
[----:B------:R2:W5:Y:S01]  /*1c50*/  LDG.E R182, desc[UR36][R10.64+0x120] ;  /* 0x000120240ab67981 */ /* 0x000562000c1e1900 */
[----:B------:R-:W-:Y:S01]  /*1c60*/  UIADD3 UR32, UP0, UR42, UR32, URZ ;  /* 0x000000202a207290 */ /* 0x000fe2000ff1e03f */
[----:B------:R-:W-:Y:S01]  /*1c70*/  CS2R R94, SRZ ;  /* 0x00000000005e7805 */ /* 0x000fe2000001ff00 */
[----:B------:R-:W-:Y:S01]  /*1c80*/  UIADD3 UR6, UR45, UR6, URZ ;  /* 0x000000062d067290 */ /* 0x000fe2000fffe03f */
[----:B------:R-:W-:Y:S01]  /*1c90*/  CS2R R92, SRZ ;  /* 0x00000000005c7805 */ /* 0x000fe2000001ff00 */
[----:B------:R-:W-:Y:S01]  /*1ca0*/  UIADD3.X UR31, UR43, UR31, URZ, UP0, !UPT ;  /* 0x0000001f2b1f7290 */ /* 0x000fe200087fe43f */
[----:B------:R-:W-:-:S02]  /*1cb0*/  CS2R R98, SRZ ;  /* 0x0000000000627805 */ /* 0x000fc4000001ff00 */
[----:B-1----:R-:W-:Y:S01]  /*1cc0*/  SHF.R.S32.HI R6, RZ, 0x5, R14 ;  /* 0x00000005ff067819 */ /* 0x002fe2000001140e */
[----:B------:R-:W-:Y:S01]  /*1cd0*/  UIMAD UR6, UR6, UR32, URZ ;  /* 0x00000020060672a4 */ /* 0x000fe2000f8e023f */
[----:B------:R-:W-:-:S04]  /*1ce0*/  DEPBAR.LE SB0, 0x1 ;  /* 0x000080400000791a */ /* 0x000fc80000000000 */
[----:B------:R-:W-:Y:S01]  /*1cf0*/  IMAD R6, R6, UR40, R4 ;  /* 0x0000002806067c24 */ /* 0x000fe2000f8e0204 */
[----:B------:R-:W-:Y:S01]  /*1d00*/  UIMAD UR31, UR31, UR44, UR6 ;  /* 0x0000002c1f1f72a4 */ /* 0x000fe2000f8e0206 */
[----:B------:R-:W-:Y:S01]  /*1d10*/  IMAD.U32 R4, RZ, RZ, UR33 ;  /* 0x00000021ff047e24 */ /* 0x000fe2000f8e00ff */
[----:B------:R-:W-:Y:S01]  /*1d20*/  BAR.SYNC.DEFER_BLOCKING 0x0 ;  /* 0x0000000000007b1d */ /* 0x000fe20000010000 */
[----:B------:R-:W-:Y:S01]  /*1d30*/  UIADD3 UR22, UR38, UR22, URZ ;  /* 0x0000001626167290 */ /* 0x000fe2000fffe03f */
[----:B------:R-:W-:Y:S02]  /*1d40*/  IADD3 R5, P2, P1, R6, UR7, R5 ;  /* 0x0000000706057c10 */ /* 0x000fe4000f95e005 */
[----:B------:R-:W-:Y:S02]  /*1d50*/  CS2R R96, SRZ ;  /* 0x0000000000607805 */ /* 0x000fe4000001ff00 */
[----:B------:R-:W-:Y:S02]  /*1d60*/  SHF.R.S32.HI R6, RZ, 0x1f, R6 ;  /* 0x0000001fff067819 */ /* 0x000fe40000011406 */
[----:B------:R-:W-:Y:S01]  /*1d70*/  CS2R R90, SRZ ;  /* 0x00000000005a7805 */ /* 0x000fe2000001ff00 */
[----:B------:R-:W-:Y:S01]  /*1d80*/  ULDC.64 UR6, c[0x0][0x400] ;  /* 0x0001000000067ab9 */ /* 0x000fe20000000a00 */
[----:B------:R-:W-:-:S02]  /*1d90*/  CS2R R88, SRZ ;  /* 0x0000000000587805 */ /* 0x000fc4000001ff00 */
[----:B------:R-:W-:Y:S01]  /*1da0*/  IADD3.X R4, R6, UR28, R4, P2, P1 ;  /* 0x0000001c06047c10 */ /* 0x000fe200097e2404 */
[----:B------:R-:W-:Y:S01]  /*1db0*/  ULDC.64 UR28, c[0x0][0x478] ;  /* 0x00011e00001c7ab9 */ /* 0x000fe20000000a00 */
[----:B------:R-:W-:Y:S01]  /*1dc0*/  IADD3 R6, P1, R5, R17, RZ ;  /* 0x0000001105067210 */ /* 0x000fe20007f3e0ff */
[----:B------:R-:W-:Y:S01]  /*1dd0*/  IMAD.U32 R5, RZ, RZ, UR45 ;  /* 0x0000002dff057e24 */ /* 0x000fe2000f8e00ff */
[----:B------:R-:W-:Y:S02]  /*1de0*/  CS2R R86, SRZ ;  /* 0x0000000000567805 */ /* 0x000fe4000001ff00 */
[----:B------:R-:W-:Y:S02]  /*1df0*/  CS2R R84, SRZ ;  /* 0x0000000000547805 */ /* 0x000fe4000001ff00 */
[----:B------:R-:W-:Y:S01]  /*1e00*/  IADD3.X R7, R4, R16, RZ, P1, !PT ;  /* 0x0000001004077210 */ /* 0x000fe20000ffe4ff */
[----:B------:R-:W-:Y:S01]  /*1e10*/  IMAD.U32 R4, RZ, RZ, UR44 ;  /* 0x0000002cff047e24 */ /* 0x000fe2000f8e00ff */
[----:B------:R-:W-:-:S02]  /*1e20*/  CS2R R78, SRZ ;  /* 0x00000000004e7805 */ /* 0x000fc4000001ff00 */
[----:B------:R-:W-:Y:S02]  /*1e30*/  CS2R R76, SRZ ;  /* 0x00000000004c7805 */ /* 0x000fe4000001ff00 */
[----:B------:R-:W-:Y:S01]  /*1e40*/  CS2R R82, SRZ ;  /* 0x0000000000527805 */ /* 0x000fe2000001ff00 */
[----:B------:R-:W-:Y:S01]  /*1e50*/  IMAD.WIDE.U32 R6, R4, UR32, R6 ;  /* 0x0000002004067c25 */ /* 0x000fe2000f8e0006 */
[----:B------:R-:W-:Y:S02]  /*1e60*/  CS2R R80, SRZ ;  /* 0x0000000000507805 */ /* 0x000fe4000001ff00 */
[----:B------:R-:W-:Y:S02]  /*1e70*/  CS2R R74, SRZ ;  /* 0x00000000004a7805 */ /* 0x000fe4000001ff00 */
[----:B------:R-:W-:Y:S01]  /*1e80*/  CS2R R72, SRZ ;  /* 0x0000000000487805 */ /* 0x000fe2000001ff00 */
[----:B------:R-:W-:Y:S01]  /*1e90*/  VIADD R4, R7, UR31 ;  /* 0x0000001f07047c36 */ /* 0x000fe20008000000 */
[----:B------:R-:W-:Y:S01]  /*1ea0*/  LEA R188, P1, R6, UR6, 0x2 ;  /* 0x0000000606bc7c11 */ /* 0x000fe2000f8210ff */
[----:B------:R-:W-:Y:S01]  /*1eb0*/  UIADD3 UR6, -UR27, UR4, UR26 ;  /* 0x000000041b067290 */ /* 0x000fe2000fffe11a */
[----:B------:R2:W1:Y:S01]  /*1ec0*/  LDSM.16.M88.4 R116, [R150+0x8000] ;  /* 0x008000009674783b */ /* 0x0004620000000200 */
[----:B------:R-:W-:-:S02]  /*1ed0*/  CS2R R70, SRZ ;  /* 0x0000000000467805 */ /* 0x000fc4000001ff00 */
[----:B------:R-:W-:Y:S01]  /*1ee0*/  LEA.HI.X R189, R6, UR7, R4, 0x2, P1 ;  /* 0x0000000706bd7c11 */ /* 0x000fe200088f1404 */
[----:B------:R-:W-:Y:S01]  /*1ef0*/  ULDC UR7, c[0x0][0x398] ;  /* 0x0000e60000077ab9 */ /* 0x000fe20000000800 */
[----:B------:R2:W3:Y:S01]  /*1f00*/  LDSM.16.M88.4 R120, [R150+0x8400] ;  /* 0x008400009678783b */ /* 0x0004e20000000200 */
[----:B------:R-:W-:Y:S01]  /*1f10*/  UIADD3 UR7, UR6, -UR7, URZ ;  /* 0x8000000706077290 */ /* 0x000fe2000fffe03f */
[----:B------:R-:W-:Y:S02]  /*1f20*/  CS2R R68, SRZ ;  /* 0x0000000000447805 */ /* 0x000fe4000001ff00 */
[----:B------:R2:W4:Y:S01]  /*1f30*/  LDSM.16.M88.4 R124, [R150+0x8800] ;  /* 0x00880000967c783b */ /* 0x0005220000000200 */
[----:B------:R-:W-:-:S03]  /*1f40*/  USHF.R.S32.HI UR6, URZ, 0x1f, UR7 ;  /* 0x0000001f3f067899 */ /* 0x000fc60008011407 */
[----:B------:R2:W1:Y:S01]  /*1f50*/  LDSM.16.M88.4 R128, [R150+0x8c00] ;  /* 0x008c00009680783b */ /* 0x0004620000000200 */
[----:B------:R-:W-:-:S03]  /*1f60*/  ULEA.HI UR6, UR6, UR7, URZ, 0x7 ;  /* 0x0000000706067291 */ /* 0x000fc6000f8f383f */
[----:B------:R2:W1:Y:S01]  /*1f70*/  LDSM.16.M88.4 R132, [R149+0x8000] ;  /* 0x008000009584783b */ /* 0x0004620000000200 */
[----:B------:R-:W-:-:S03]  /*1f80*/  USHF.R.S32.HI UR6, URZ, 0x7, UR6 ;  /* 0x000000073f067899 */ /* 0x000fc60008011406 */
[----:B------:R2:W1:Y:S01]  /*1f90*/  LDSM.16.M88.4 R136, [R149+0x8400] ;  /* 0x008400009588783b */ /* 0x0004620000000200 */
[----:B------:R-:W-:-:S03]  /*1fa0*/  UISETP.LT.AND UP0, UPT, URZ, UR6, UPT ;  /* 0x000000063f00728c */ /* 0x000fc6000bf01270 */
[----:B------:R2:W1:Y:S01]  /*1fb0*/  LDSM.16.M88.4 R140, [R149+0x8800] ;  /* 0x00880000958c783b */ /* 0x0004620000000200 */
[----:B------:R-:W-:-:S03]  /*1fc0*/  USEL UR6, URZ, UR6, !UP0 ;  /* 0x000000063f067287 */ /* 0x000fc6000c000000 */
[----:B------:R2:W1:Y:S01]  /*1fd0*/  LDSM.16.M88.4 R144, [R149+0x8c00] ;  /* 0x008c00009590783b */ /* 0x0004620000000200 */
[----:B------:R-:W-:Y:S02]  /*1fe0*/  UISETP.GT.AND UP0, UPT, UR23, UR6, UPT ;  /* 0x000000061700728c */ /* 0x000fe4000bf04270 */
[----:B------:R-:W-:-:S04]  /*1ff0*/  UIMAD.WIDE UR22, UR22, 0x4, UR28 ;  /* 0x00000004161678a5 */ /* 0x000fc8000f8e021c */
[----:B------:R-:W-:-:S13]  /*2000*/  PLOP3.LUT P1, PT, PT, PT, UP0, 0x80, 0x0 ;  /* 0x000000000000781c */ /* 0x000fda0003f2f008 */
[----:B---34-:R-:W-:Y:S05]  /*2010*/  @!P1 BRA `(.L_x_49) ;  /* 0x0000003c00749947 */ /* 0x018fea0003800000 */
[----:B------:R-:W3:Y:S01]  /*2020*/  LDC R181, c[0x0][0x2dc] ;  /* 0x0000b700ffb57b82 */ /* 0x000ee20000000800 */
[----:B------:R-:W-:Y:S01]  /*2030*/  VIADD R152, R158, 0x1000 ;  /* 0x000010009e987836 */ /* 0x000fe20000000000 */
[----:B------:R-:W-:Y:S01]  /*2040*/  IADD3 R177, R161, -0x80, RZ ;  /* 0xffffff80a1b17810 */ /* 0x000fe20007ffe0ff */
[----:B------:R-:W-:Y:S01]  /*2050*/  VIADD R151, R159, 0x1000 ;  /* 0x000010009f977836 */ /* 0x000fe20000000000 */
[----:B------:R-:W-:Y:S01]  /*2060*/  UIADD3 UR44, UR26, UR4, URZ ;  /* 0x000000041a2c7290 */ /* 0x000fe2000fffe03f */
[C---:B------:R-:W-:Y:S01]  /*2070*/  SHF.L.U64.HI R179, R161.reuse, 0x2, R179 ;  /* 0x00000002a1b37819 */ /* 0x040fe200000102b3 */
[----:B------:R-:W-:Y:S01]  /*2080*/  IMAD.SHL.U32 R180, R161, 0x4, RZ ;  /* 0x00000004a1b47824 */ /* 0x000fe200078e00ff */
[----:B------:R-:W-:Y:S01]  /*2090*/  MOV R175, 0x40 ;  /* 0x0000004000af7802 */ /* 0x000fe20000000f00 */
[----:B------:R-:W-:Y:S01]  /*20a0*/  IMAD.MOV.U32 R176, RZ, RZ, 0x8 ;  /* 0x00000008ffb07424 */ /* 0x000fe200078e00ff */
[----:B------:R-:W-:Y:S01]  /*20b0*/  MOV R95, RZ ;  /* 0x000000ff005f7202 */ /* 0x000fe20000000f00 */
[----:B------:R-:W-:Y:S01]  /*20c0*/  IMAD.MOV.U32 R174, RZ, RZ, 0x48 ;  /* 0x00000048ffae7424 */ /* 0x000fe200078e00ff */
[----:B------:R-:W-:Y:S01]  /*20d0*/  SHF.R.S32.HI R178, RZ, 0x1f, R177 ;  /* 0x0000001fffb27819 */ /* 0x000fe200000114b1 */
[----:B------:R-:W-:Y:S01]  /*20e0*/  UMOV UR7, UR23 ;  /* 0x0000001700077c82 */ /* 0x000fe20008000000 */
[----:B------:R-:W-:Y:S01]  /*20f0*/  SEL R152, R152, R158, !P0 ;  /* 0x0000009e98987207 */ /* 0x000fe20004000000 */
[----:B------:R-:W-:Y:S01]  /*2100*/  USHF.L.U32 UR42, UR40, 0x3, URZ ;  /* 0x00000003282a7899 */ /* 0x000fe2000800063f */
[----:B------:R-:W-:Y:S01]  /*2110*/  SEL R151, R151, R159, !P0 ;  /* 0x0000009f97977207 */ /* 0x000fe20004000000 */
[----:B------:R-:W-:-:S02]  /*2120*/  USHF.L.U32 UR39, UR40, 0x4, URZ ;  /* 0x0000000428277899 */ /* 0x000fc4000800063f */
[----:B------:R-:W-:Y:S02]  /*2130*/  UIMAD UR38, UR40, 0x18, URZ ;  /* 0x00000018282678a4 */ /* 0x000fe4000f8e023f */
[----:B------:R-:W-:Y:S02]  /*2140*/  USHF.L.U32 UR35, UR40, 0x5, URZ ;  /* 0x0000000528237899 */ /* 0x000fe4000800063f */
[----:B------:R-:W-:Y:S02]  /*2150*/  UIMAD UR34, UR40, 0x28, URZ ;  /* 0x00000028282278a4 */ /* 0x000fe4000f8e023f */
[----:B------:R-:W-:Y:S02]  /*2160*/  UIMAD UR33, UR40, 0x30, URZ ;  /* 0x00000030282178a4 */ /* 0x000fe4000f8e023f */
[----:B------:R-:W-:Y:S02]  /*2170*/  UIMAD UR32, UR40, 0x38, URZ ;  /* 0x00000038282078a4 */ /* 0x000fe4000f8e023f */
[----:B------:R-:W-:-:S02]  /*2180*/  USHF.L.U32 UR31, UR40, 0x6, URZ ;  /* 0x00000006281f7899 */ /* 0x000fc4000800063f */
[----:B------:R-:W-:Y:S02]  /*2190*/  UIMAD UR30, UR40, 0x48, URZ ;  /* 0x00000048281e78a4 */ /* 0x000fe4000f8e023f */
[----:B------:R-:W-:Y:S02]  /*21a0*/  UIMAD UR29, UR40, 0x50, URZ ;  /* 0x00000050281d78a4 */ /* 0x000fe4000f8e023f */
[----:B------:R-:W-:Y:S02]  /*21b0*/  UIMAD UR28, UR40, 0x58, URZ ;  /* 0x00000058281c78a4 */ /* 0x000fe4000f8e023f */
[----:B------:R-:W-:Y:S02]  /*21c0*/  UIMAD UR26, UR40, 0x60, URZ ;  /* 0x00000060281a78a4 */ /* 0x000fe4000f8e023f */
[----:B------:R-:W-:Y:S02]  /*21d0*/  UIMAD UR23, UR40, 0x68, URZ ;  /* 0x00000068281778a4 */ /* 0x000fe4000f8e023f */
[----:B------:R-:W-:-:S02]  /*21e0*/  UIMAD UR4, UR40, 0x70, URZ ;  /* 0x00000070280478a4 */ /* 0x000fc4000f8e023f */
[----:B------:R-:W-:Y:S02]  /*21f0*/  UIMAD UR46, UR40, 0x78, URZ ;  /* 0x00000078282e78a4 */ /* 0x000fe4000f8e023f */
[----:B------:R-:W-:Y:S01]  /*2200*/  UIADD3 UR44, -UR27, 0x80, UR44 ;  /* 0x000000801b2c7890 */ /* 0x000fe2000fffe12c */
[C---:B------:R-:W-:Y:S01]  /*2210*/  SHF.L.U64.HI R178, R177.reuse, 0x2, R178 ;  /* 0x00000002b1b27819 */ /* 0x040fe200000102b2 */
[----:B------:R-:W-:Y:S01]  /*2220*/  IMAD.SHL.U32 R177, R177, 0x4, RZ ;  /* 0x00000004b1b17824 */ /* 0x000fe200078e00ff */
[----:B------:R-:W-:Y:S01]  /*2230*/  LEA R152, R152, UR5, 0x1 ;  /* 0x0000000598987c11 */ /* 0x000fe2000f8e08ff */
[----:B------:R-:W-:Y:S01]  /*2240*/  ULDC UR43, c[0x0][0x270] ;  /* 0x00009c00002b7ab9 */ /* 0x000fe20000000800 */
[----:B------:R-:W-:Y:S01]  /*2250*/  LEA R151, R151, UR5, 0x1 ;  /* 0x0000000597977c11 */ /* 0x000fe2000f8e08ff */
[----:B---3--:R-:W-:-:S06]  /*2260*/  ULDC UR45, c[0x0][0x2ec] ;  /* 0x0000bb00002d7ab9 */ /* 0x008fcc0000000800 */
.L_x_52:
[----:B------:R-:W0:Y:S01]  /*2270*/  LDGDEPBAR ;  /* 0x00000000000079af */ /* 0x000e220000000000 */
[----:B------:R-:W-:Y:S01]  /*2280*/  IMAD.IADD R112, R157, 0x1, R151 ;  /* 0x000000019d707824 */ /* 0x000fe200078e0297 */
[----:B------:R-:W-:Y:S01]  /*2290*/  USHF.L.U32 UR40, UR41, 0x7, URZ ;  /* 0x0000000729287899 */ /* 0x000fe2000800063f */
[----:B-----5:R-:W-:Y:S01]  /*22a0*/  FSETP.NEU.FTZ.AND P1, PT, R185, -INF , PT ;  /* 0xff800000b900780b */ /* 0x020fe20003f3d000 */
[----:B------:R-:W-:Y:S01]  /*22b0*/  FMUL.FTZ R246, R183, 1.4426950216293334961 ;  /* 0x3fb8aa3bb7f67820 */ /* 0x000fe20000410000 */
[----:B------:R-:W-:Y:S01]  /*22c0*/  FMUL.FTZ R252, R182, 1.4426950216293334961 ;  /* 0x3fb8aa3bb6fc7820 */ /* 0x000fe20000410000 */
[----:B------:R-:W-:Y:S02]  /*22d0*/  UISETP.GE.AND UP0, UPT, UR40, UR44, UPT ;  /* 0x0000002c2800728c */ /* 0x000fe4000bf06270 */
[----:B------:R-:W-:Y:S01]  /*22e0*/  IMAD.U32 R248, RZ, RZ, UR40 ;  /* 0x00000028fff87e24 */ /* 0x000fe2000f8e00ff */
[----:B------:R-:W-:Y:S03]  /*22f0*/  UISETP.GT.AND UP3, UPT, UR41, UR6, UPT ;  /* 0x000000062900728c */ /* 0x000fe6000bf64270 */
[----:B------:R-:W-:Y:S01]  /*2300*/  PLOP3.LUT P0, PT, PT, PT, UP0, 0x80, 0x0 ;  /* 0x000000000000781c */ /* 0x000fe20003f0f008 */
[----:B------:R-:W-:Y:S04]  /*2310*/  DEPBAR.LE SB0, 0x0 ;  /* 0x000080000000791a */ /* 0x000fe80000000000 */
[----:B------:R-:W-:Y:S08]  /*2320*/  BAR.SYNC.DEFER_BLOCKING 0x0 ;  /* 0x0000000000007b1d */ /* 0x000ff00000010000 */
[----:B------:R-:W-:Y:S04]  /*2330*/  @!P0 IADD3 R248, R248, UR27, R163 ;  /* 0x0000001bf8f88c10 */ /* 0x000fe8000fffe0a3 */
[C---:B------:R-:W-:Y:S02]  /*2340*/  @!P0 VIADDMNMX R245, R248.reuse, R176, UR27, PT ;  /* 0x0000001bf8f58e46 */ /* 0x040fe4000b8001b0 */
[----:B------:R-:W-:Y:S01]  /*2350*/  @!P0 VIADDMNMX R247, R248, R175, UR27, PT ;  /* 0x0000001bf8f78e46 */ /* 0x000fe2000b8001af */
[----:B------:R-:W-:Y:S08]  /*2360*/  LDSM.16.M88.4 R64, [R151] ;  /* 0x000000009740783b */ /* 0x000ff00000000200 */
[----:B------:R-:W3:Y:S08]  /*2370*/  LDSM.16.M88.4 R16, [R150+0x6000] ;  /* 0x006000009610783b */ /* 0x000ef00000000200 */
[----:B------:R-:W2:Y:S08]  /*2380*/  LDSM.16.M88.4 R60, [R151+0x1000] ;  /* 0x00100000973c783b */ /* 0x000eb00000000200 */
[----:B------:R-:W4:Y:S08]  /*2390*/  LDSM.16.M88.4 R32, [R150+0x6400] ;  /* 0x006400009620783b */ /* 0x000f300000000200 */
[----:B------:R-:W1:Y:S08]  /*23a0*/  LDSM.16.M88.4 R48, [R150+0x6800] ;  /* 0x006800009630783b */ /* 0x000e700000000200 */
[----:B------:R-:W1:Y:S01]  /*23b0*/  LDSM.16.M88.4 R100, [R150+0x6c00] ;  /* 0x006c00009664783b */ /* 0x000e620000000200 */
[-C--:B---3--:R-:W-:Y:S07]  /*23c0*/  HMMA.16816.F32 R4, R64, R16.reuse, RZ ;  /* 0x000000104004723c */ /* 0x088fee00000018ff */
[----:B------:R-:W-:Y:S01]  /*23d0*/  LDSM.16.M88.4 R104, [R112] ;  /* 0x000000007068783b */ /* 0x000fe20000000200 */
[C---:B--2---:R-:W-:Y:S07]  /*23e0*/  HMMA.16816.F32 R8, R60.reuse, R16, RZ ;  /* 0x000000103c08723c */ /* 0x044fee00000018ff */
[----:B------:R-:W2:Y:S01]  /*23f0*/  LDSM.16.M88.4 R108, [R149+0x6000] ;  /* 0x00600000956c783b */ /* 0x000ea20000000200 */
[-C--:B------:R-:W-:Y:S07]  /*2400*/  HMMA.16816.F32 R12, R60, R18.reuse, RZ ;  /* 0x000000123c0c723c */ /* 0x080fee00000018ff */
[----:B------:R-:W3:Y:S01]  /*2410*/  LDSM.16.M88.4 R112, [R112+0x1000] ;  /* 0x001000007070783b */ /* 0x000ee20000000200 */
[C---:B------:R-:W-:Y:S06]  /*2420*/  HMMA.16816.F32 R16, R64.reuse, R18, RZ ;  /* 0x000000124010723c */ /* 0x040fec00000018ff */
[-C--:B----4-:R-:W-:Y:S06]  /*2430*/  HMMA.16816.F32 R20, R64, R32.reuse, RZ ;  /* 0x000000204014723c */ /* 0x090fec00000018ff */
[C---:B------:R-:W-:Y:S06]  /*2440*/  HMMA.16816.F32 R24, R60.reuse, R32, RZ ;  /* 0x000000203c18723c */ /* 0x040fec00000018ff */
[-C--:B------:R-:W-:Y:S06]  /*2450*/  HMMA.16816.F32 R28, R60, R34.reuse, RZ ;  /* 0x000000223c1c723c */ /* 0x080fec00000018ff */
[C---:B------:R-:W-:Y:S06]  /*2460*/  HMMA.16816.F32 R32, R64.reuse, R34, RZ ;  /* 0x000000224020723c */ /* 0x040fec00000018ff */
[-C--:B-1----:R-:W-:Y:S06]  /*2470*/  HMMA.16816.F32 R36, R64, R48.reuse, RZ ;  /* 0x000000304024723c */ /* 0x082fec00000018ff */
[C---:B------:R-:W-:Y:S06]  /*2480*/  HMMA.16816.F32 R40, R60.reuse, R48, RZ ;  /* 0x000000303c28723c */ /* 0x040fec00000018ff */
[-C--:B------:R-:W-:Y:S06]  /*2490*/  HMMA.16816.F32 R44, R60, R50.reuse, RZ ;  /* 0x000000323c2c723c */ /* 0x080fec00000018ff */
[C---:B------:R-:W-:Y:S06]  /*24a0*/  HMMA.16816.F32 R48, R64.reuse, R50, RZ ;  /* 0x000000324030723c */ /* 0x040fec00000018ff */
[-C--:B------:R-:W-:Y:S06]  /*24b0*/  HMMA.16816.F32 R52, R64, R100.reuse, RZ ;  /* 0x000000644034723c */ /* 0x080fec00000018ff */
[C---:B------:R-:W-:Y:S06]  /*24c0*/  HMMA.16816.F32 R56, R60.reuse, R100, RZ ;  /* 0x000000643c38723c */ /* 0x040fec00000018ff */
[-C--:B------:R-:W-:Y:S01]  /*24d0*/  HMMA.16816.F32 R60, R60, R102.reuse, RZ ;  /* 0x000000663c3c723c */ /* 0x080fe200000018ff */
[----:B------:R-:W-:Y:S01]  /*24e0*/  FMUL.FTZ R100, R185, 1.4426950216293334961 ;  /* 0x3fb8aa3bb9647820 */ /* 0x000fe20000410000 */
[----:B------:R-:W-:Y:S04]  /*24f0*/  FMUL.FTZ R101, R184, 1.4426950216293334961 ;  /* 0x3fb8aa3bb8657820 */ /* 0x000fe80000410000 */
[----:B------:R-:W-:Y:S02]  /*2500*/  HMMA.16816.F32 R64, R64, R102, RZ ;  /* 0x000000664040723c */ /* 0x000fe400000018ff */
[----:B------:R-:W-:Y:S02]  /*2510*/  FSEL R100, R100, RZ, P1 ;  /* 0x000000ff64647208 */ /* 0x000fe40000800000 */
[----:B------:R-:W-:Y:S02]  /*2520*/  FSETP.NEU.FTZ.AND P1, PT, R184, -INF , PT ;  /* 0xff800000b800780b */ /* 0x000fe40003f3d000 */
[-C--:B--2---:R-:W-:Y:S01]  /*2530*/  HMMA.16816.F32 R4, R104, R108.reuse, R4 ;  /* 0x0000006c6804723c */ /* 0x084fe20000001804 */
[----:B------:R-:W-:Y:S04]  /*2540*/  IMAD.U32 R103, RZ, RZ, UR14 ;  /* 0x0000000eff677e24 */ /* 0x000fe8000f8e00ff */
[----:B------:R-:W-:Y:S01]  /*2550*/  @!P0 IMAD R103, R103, 0x80, R160 ;  /* 0x0000008067678824 */ /* 0x000fe200078e02a0 */
[C---:B------:R-:W-:Y:S01]  /*2560*/  @!P0 VIMNMX R102, R248.reuse, UR27, PT ;  /* 0x0000001bf8668c48 */ /* 0x040fe2000bfe0100 */
[C---:B---3--:R-:W-:Y:S04]  /*2570*/  HMMA.16816.F32 R8, R112.reuse, R108, R8 ;  /* 0x0000006c7008723c */ /* 0x048fe80000001808 */
[C---:B------:R-:W-:Y:S01]  /*2580*/  @!P0 ISETP.GE.AND P2, PT, R103.reuse, R102, PT ;  /* 0x000000666700820c */ /* 0x040fe20003f46270 */
[----:B------:R-:W-:Y:S01]  /*2590*/  @!P0 VIADD R197, R103, 0x1 ;  /* 0x0000000167c58836 */ /* 0x000fe20000000000 */
[----:B------:R-:W-:Y:S01]  /*25a0*/  FSEL R101, R101, RZ, P1 ;  /* 0x000000ff65657208 */ /* 0x000fe20000800000 */
[-C--:B------:R-:W-:Y:S03]  /*25b0*/  HMMA.16816.F32 R12, R112, R110.reuse, R12 ;  /* 0x0000006e700c723c */ /* 0x080fe6000000180c */
[CC--:B------:R-:W-:Y:S02]  /*25c0*/  @!P0 ISETP.GE.AND P1, PT, R197.reuse, R245.reuse, PT ;  /* 0x000000f5c500820c */ /* 0x0c0fe40003f26270 */
[----:B------:R-:W-:Y:S01]  /*25d0*/  @!P0 VIADDMNMX R248, R248, R174, UR27, PT ;  /* 0x0000001bf8f88e46 */ /* 0x000fe2000b8001ae */
[C---:B------:R-:W-:Y:S05]  /*25e0*/  HMMA.16816.F32 R16, R104.reuse, R110, R16 ;  /* 0x0000006e6810723c */ /* 0x040fea0000001810 */
[----:B------:R-:W-:Y:S02]  /*25f0*/  @!P0 FSEL R4, R4, -INF , !P2 ;  /* 0xff80000004048808 */ /* 0x000fe40005000000 */
[----:B------:R-:W-:Y:S04]  /*2600*/  @!P0 ISETP.GE.AND P2, PT, R197, R102, PT ;  /* 0x00000066c500820c */ /* 0x000fe80003f46270 */
[----:B------:R-:W-:Y:S01]  /*2610*/  @!P0 FSEL R5, R5, -INF , !P2 ;  /* 0xff80000005058808 */ /* 0x000fe20005000000 */
[--C-:B------:R-:W-:Y:S01]  /*2620*/  FFMA.FTZ R108, R4, UR45, -R100.reuse ;  /* 0x0000002d046c7c23 */ /* 0x100fe20008010864 */
[----:B------:R-:W-:Y:S02]  /*2630*/  @!P0 ISETP.GE.AND P2, PT, R103, R245, PT ;  /* 0x000000f56700820c */ /* 0x000fe40003f46270 */
[----:B------:R-:W-:Y:S01]  /*2640*/  @!P0 FSEL R7, R7, -INF , !P1 ;  /* 0xff80000007078808 */ /* 0x000fe20004800000 */
[----:B------:R-:W-:Y:S01]  /*2650*/  FFMA.FTZ R109, R5, UR45, -R100 ;  /* 0x0000002d056d7c23 */ /* 0x000fe20008010864 */
[----:B------:R-:W-:Y:S01]  /*2660*/  @!P0 FSEL R6, R6, -INF , !P2 ;  /* 0xff80000006068808 */ /* 0x000fe20005000000 */
[----:B------:R-:W-:Y:S01]  /*2670*/  MUFU.EX2 R108, R108 ;  /* 0x0000006c006c7308 */ /* 0x000fe20000000800 */
[----:B------:R-:W-:Y:S01]  /*2680*/  FSETP.NEU.FTZ.AND P1, PT, R183, -INF , PT ;  /* 0xff800000b700780b */ /* 0x000fe20003f3d000 */
[--C-:B------:R-:W-:Y:S01]  /*2690*/  FFMA.FTZ R194, R7, UR45, -R101.reuse ;  /* 0x0000002d07c27c23 */ /* 0x100fe20008010865 */
[-C--:B------:R-:W-:Y:S01]  /*26a0*/  @!P0 ISETP.GE.AND P2, PT, R103, R247.reuse, PT ;  /* 0x000000f76700820c */ /* 0x080fe20003f46270 */
[--C-:B------:R-:W-:Y:S01]  /*26b0*/  FFMA.FTZ R187, R6, UR45, -R101.reuse ;  /* 0x0000002d06bb7c23 */ /* 0x100fe20008010865 */
[----:B------:R-:W-:Y:S01]  /*26c0*/  FSEL R246, R246, RZ, P1 ;  /* 0x000000fff6f67208 */ /* 0x000fe20000800000 */
[----:B------:R-:W1:Y:S01]  /*26d0*/  LDSM.16.M88.4 R4, [R149+0x6400] ;  /* 0x006400009504783b */ /* 0x000e620000000200 */
[-C--:B------:R-:W-:Y:S03]  /*26e0*/  @!P0 ISETP.GE.AND P1, PT, R197, R247.reuse, PT ;  /* 0x000000f7c500820c */ /* 0x080fe60003f26270 */
[----:B------:R-:W-:Y:S01]  /*26f0*/  MUFU.EX2 R109, R109 ;  /* 0x0000006d006d7308 */ /* 0x000fe20000000800 */
[----:B------:R-:W-:Y:S02]  /*2700*/  @!P0 FSEL R8, R8, -INF , !P2 ;  /* 0xff80000008088808 */ /* 0x000fe40005000000 */
[----:B------:R-:W-:Y:S02]  /*2710*/  @!P0 FSEL R9, R9, -INF , !P1 ;  /* 0xff80000009098808 */ /* 0x000fe40004800000 */
[----:B------:R-:W-:Y:S01]  /*2720*/  FSETP.NEU.FTZ.AND P1, PT, R182, -INF , PT ;  /* 0xff800000b600780b */ /* 0x000fe20003f3d000 */
[--C-:B------:R-:W-:Y:S01]  /*2730*/  FFMA.FTZ R195, R8, UR45, -R246.reuse ;  /* 0x0000002d08c37c23 */ /* 0x100fe200080108f6 */
[----:B------:R-:W-:Y:S03]  /*2740*/  @!P0 VIADD R8, R103, 0x9 ;  /* 0x0000000967088836 */ /* 0x000fe60000000000 */
[----:B------:R-:W-:Y:S01]  /*2750*/  MUFU.EX2 R187, R187 ;  /* 0x000000bb00bb7308 */ /* 0x000fe20000000800 */
[----:B------:R-:W-:Y:S01]  /*2760*/  FFMA.FTZ R196, R9, UR45, -R246 ;  /* 0x0000002d09c47c23 */ /* 0x000fe200080108f6 */
[----:B------:R-:W-:Y:S01]  /*2770*/  FSEL R252, R252, RZ, P1 ;  /* 0x000000fffcfc7208 */ /* 0x000fe20000800000 */
[----:B------:R-:W-:Y:S01]  /*2780*/  @!P0 VIADD R9, R103, 0x8 ;  /* 0x0000000867098836 */ /* 0x000fe20000000000 */
[-C--:B------:R-:W-:Y:S02]  /*2790*/  @!P0 ISETP.GE.AND P1, PT, R197, R248.reuse, PT ;  /* 0x000000f8c500820c */ /* 0x080fe40003f26270 */
[-C--:B------:R-:W-:Y:S04]  /*27a0*/  @!P0 ISETP.GE.AND P2, PT, R103, R248.reuse, PT ;  /* 0x000000f86700820c */ /* 0x080fe80003f46270 */
[----:B------:R-:W2:Y:S01]  /*27b0*/  MUFU.EX2 R194, R194 ;  /* 0x000000c200c27308 */ /* 0x000ea20000000800 */
[----:B------:R-:W-:Y:S02]  /*27c0*/  @!P0 FSEL R11, R11, -INF , !P1 ;  /* 0xff8000000b0b8808 */ /* 0x000fe40004800000 */
[-C--:B------:R-:W-:Y:S02]  /*27d0*/  @!P0 ISETP.GE.AND P1, PT, R9, R247.reuse, PT ;  /* 0x000000f70900820c */ /* 0x080fe40003f26270 */
[----:B------:R-:W-:Y:S01]  /*27e0*/  @!P0 FSEL R10, R10, -INF , !P2 ;  /* 0xff8000000a0a8808 */ /* 0x000fe20005000000 */
[--C-:B------:R-:W-:Y:S01]  /*27f0*/  FFMA.FTZ R198, R11, UR45, -R252.reuse ;  /* 0x0000002d0bc67c23 */ /* 0x100fe200080108fc */
[----:B------:R-:W-:Y:S03]  /*2800*/  @!P0 FSEL R12, R12, -INF , !P1 ;  /* 0xff8000000c0c8808 */ /* 0x000fe60004800000 */
[----:B------:R-:W-:Y:S01]  /*2810*/  MUFU.EX2 R195, R195 ;  /* 0x000000c300c37308 */ /* 0x000fe20000000800 */
[----:B------:R-:W-:Y:S01]  /*2820*/  @!P0 ISETP.GE.AND P1, PT, R8, R247, PT ;  /* 0x000000f70800820c */ /* 0x000fe20003f26270 */
[----:B------:R-:W-:Y:S01]  /*2830*/  FFMA.FTZ R197, R10, UR45, -R252 ;  /* 0x0000002d0ac57c23 */ /* 0x000fe200080108fc */
[--C-:B------:R-:W-:Y:S02]  /*2840*/  FFMA.FTZ R110, R12, UR45, -R246.reuse ;  /* 0x0000002d0c6e7c23 */ /* 0x100fe400080108f6 */
[----:B------:R-:W-:Y:S02]  /*2850*/  @!P0 FSEL R13, R13, -INF , !P1 ;  /* 0xff8000000d0d8808 */ /* 0x000fe40004800000 */
[-C--:B------:R-:W-:Y:S03]  /*2860*/  @!P0 ISETP.GE.AND P1, PT, R9, R248.reuse, PT ;  /* 0x000000f80900820c */ /* 0x080fe60003f26270 */
[----:B------:R-:W-:Y:S01]  /*2870*/  MUFU.EX2 R196, R196 ;  /* 0x000000c400c47308 */ /* 0x000fe20000000800 */
[----:B------:R-:W-:Y:S01]  /*2880*/  FFMA.FTZ R111, R13, UR45, -R246 ;  /* 0x0000002d0d6f7c23 */ /* 0x000fe200080108f6 */
[----:B------:R-:W-:Y:S02]  /*2890*/  @!P0 FSEL R14, R14, -INF , !P1 ;  /* 0xff8000000e0e8808 */ /* 0x000fe40004800000 */
[----:B------:R-:W-:Y:S01]  /*28a0*/  @!P0 ISETP.GE.AND P1, PT, R8, R248, PT ;  /* 0x000000f80800820c */ /* 0x000fe20003f26270 */
[-C--:B-1----:R-:W-:Y:S05]  /*28b0*/  HMMA.16816.F32 R20, R104, R4.reuse, R20 ;  /* 0x000000046814723c */ /* 0x082fea0000001814 */
[----:B------:R-:W-:Y:S01]  /*28c0*/  MUFU.EX2 R197, R197 ;  /* 0x000000c500c57308 */ /* 0x000fe20000000800 */
[----:B------:R-:W-:Y:S01]  /*28d0*/  @!P0 FSEL R15, R15, -INF , !P1 ;  /* 0xff8000000f0f8808 */ /* 0x000fe20004800000 */
[----:B------:R-:W-:Y:S01]  /*28e0*/  FFMA.FTZ R199, R14, UR45, -R252 ;  /* 0x0000002d0ec77c23 */ /* 0x000fe200080108fc */
[-C--:B------:R-:W-:Y:S01]  /*28f0*/  @!P0 ISETP.GE.AND P1, PT, R9, R102.reuse, PT ;  /* 0x000000660900820c */ /* 0x080fe20003f26270 */
[C---:B------:R-:W-:Y:S06]  /*2900*/  HMMA.16816.F32 R24, R112.reuse, R4, R24 ;  /* 0x000000047018723c */ /* 0x040fec0000001818 */
[----:B------:R-:W-:Y:S01]  /*2910*/  MUFU.EX2 R198, R198 ;  /* 0x000000c600c67308 */ /* 0x000fe20000000800 */
[----:B------:R-:W-:Y:S01]  /*2920*/  @!P0 FSEL R16, R16, -INF , !P1 ;  /* 0xff80000010108808 */ /* 0x000fe20004800000 */
[-C--:B------:R-:W-:Y:S03]  /*2930*/  HMMA.16816.F32 R28, R112, R6.reuse, R28 ;  /* 0x00000006701c723c */ /* 0x080fe6000000181c */
[-C--:B------:R-:W-:Y:S01]  /*2940*/  @!P0 ISETP.GE.AND P1, PT, R8, R102.reuse, PT ;  /* 0x000000660800820c */ /* 0x080fe20003f26270 */
[----:B------:R-:W-:Y:S04]  /*2950*/  @!P0 VIADD R5, R103, 0x18 ;  /* 0x0000001867058836 */ /* 0x000fe80000000000 */
[----:B------:R-:W-:Y:S03]  /*2960*/  MUFU.EX2 R110, R110 ;  /* 0x0000006e006e7308 */ /* 0x000fe60000000800 */
[----:B------:R-:W-:Y:S01]  /*2970*/  @!P0 FSEL R17, R17, -INF , !P1 ;  /* 0xff80000011118808 */ /* 0x000fe20004800000 */
[C---:B------:R-:W-:Y:S04]  /*2980*/  HMMA.16816.F32 R32, R104.reuse, R6, R32 ;  /* 0x000000066820723c */ /* 0x040fe80000001820 */
[-C--:B------:R-:W-:Y:S01]  /*2990*/  @!P0 ISETP.GE.AND P1, PT, R9, R245.reuse, PT ;  /* 0x000000f50900820c */ /* 0x080fe20003f26270 */
[C---:B------:R-:W-:Y:S01]  /*29a0*/  @!P0 VIADD R9, R103.reuse, 0x10 ;  /* 0x0000001067098836 */ /* 0x040fe20000000000 */
[----:B------:R-:W-:Y:S01]  /*29b0*/  MUFU.EX2 R111, R111 ;  /* 0x0000006f006f7308 */ /* 0x000fe20000000800 */
[C---:B------:R-:W-:Y:S01]  /*29c0*/  @!P0 VIADD R4, R103.reuse, 0x19 ;  /* 0x0000001967048836 */ /* 0x040fe20000000000 */
[----:B------:R-:W-:Y:S02]  /*29d0*/  @!P0 FSEL R18, R18, -INF , !P1 ;  /* 0xff80000012128808 */ /* 0x000fe40004800000 */
[-C--:B------:R-:W-:Y:S01]  /*29e0*/  @!P0 ISETP.GE.AND P1, PT, R8, R245.reuse, PT ;  /* 0x000000f50800820c */ /* 0x080fe20003f26270 */
[----:B------:R-:W-:Y:S02]  /*29f0*/  @!P0 VIADD R8, R103, 0x11 ;  /* 0x0000001167088836 */ /* 0x000fe40000000000 */
[--C-:B------:R-:W-:Y:S01]  /*2a00*/  FFMA.FTZ R201, R16, UR45, -R100.reuse ;  /* 0x0000002d10c97c23 */ /* 0x100fe20008010864 */
[----:B------:R-:W-:Y:S02]  /*2a10*/  FFMA.FTZ R202, R17, UR45, -R100 ;  /* 0x0000002d11ca7c23 */ /* 0x000fe40008010864 */
[----:B------:R-:W-:Y:S01]  /*2a20*/  MUFU.EX2 R199, R199 ;  /* 0x000000c700c77308 */ /* 0x000fe20000000800 */
[----:B------:R-:W-:Y:S01]  /*2a30*/  @!P0 FSEL R19, R19, -INF , !P1 ;  /* 0xff80000013138808 */ /* 0x000fe20004800000 */
[--C-:B------:R-:W-:Y:S01]  /*2a40*/  FFMA.FTZ R203, R18, UR45, -R101.reuse ;  /* 0x0000002d12cb7c23 */ /* 0x100fe20008010865 */
[-C--:B------:R-:W-:Y:S01]  /*2a50*/  @!P0 ISETP.GE.AND P1, PT, R9, R102.reuse, PT ;  /* 0x000000660900820c */ /* 0x080fe20003f26270 */
[----:B------:R-:W-:Y:S02]  /*2a60*/  FFMA.FTZ R200, R15, UR45, -R252 ;  /* 0x0000002d0fc87c23 */ /* 0x000fe400080108fc */
        /* <DEDUP_REMOVED lines=8> */
[----:B------:R-:W-:Y:S01]  /*2af0*/  FFMA.FTZ R206, R21, UR45, -R100 ;  /* 0x0000002d15ce7c23 */ /* 0x000fe20008010864 */
[----:B------:R-:W-:Y:S02]  /*2b00*/  @!P0 FSEL R22, R22, -INF , !P1 ;  /* 0xff80000016168808 */ /* 0x000fe40004800000 */
[----:B------:R-:W-:Y:S06]  /*2b10*/  @!P0 ISETP.GE.AND P1, PT, R8, R245, PT ;  /* 0x000000f50800820c */ /* 0x000fec0003f26270 */
[----:B------:R-:W-:Y:S01]  /*2b20*/  MUFU.EX2 R203, R203 ;  /* 0x000000cb00cb7308 */ /* 0x000fe20000000800 */
[----:B------:R-:W-:Y:S01]  /*2b30*/  @!P0 FSEL R23, R23, -INF , !P1 ;  /* 0xff80000017178808 */ /* 0x000fe20004800000 */
[--C-:B------:R-:W-:Y:S01]  /*2b40*/  FFMA.FTZ R207, R22, UR45, -R101.reuse ;  /* 0x0000002d16cf7c23 */ /* 0x100fe20008010865 */
[-C--:B------:R-:W-:Y:S03]  /*2b50*/  @!P0 ISETP.GE.AND P1, PT, R9, R247.reuse, PT ;  /* 0x000000f70900820c */ /* 0x080fe60003f26270 */
[--C-:B------:R-:W-:Y:S01]  /*2b60*/  FFMA.FTZ R208, R23, UR45, -R101.reuse ;  /* 0x0000002d17d07c23 */ /* 0x100fe20008010865 */
[----:B------:R-:W-:Y:S03]  /*2b70*/  @!P0 FSEL R24, R24, -INF , !P1 ;  /* 0xff80000018188808 */ /* 0x000fe60004800000 */
[----:B------:R-:W1:Y:S01]  /*2b80*/  MUFU.EX2 R204, R204 ;  /* 0x000000cc00cc7308 */ /* 0x000e620000000800 */
[-C--:B------:R-:W-:Y:S01]  /*2b90*/  @!P0 ISETP.GE.AND P1, PT, R8, R247.reuse, PT ;  /* 0x000000f70800820c */ /* 0x080fe20003f26270 */
[--C-:B------:R-:W-:Y:S03]  /*2ba0*/  FFMA.FTZ R209, R24, UR45, -R246.reuse ;  /* 0x0000002d18d17c23 */ /* 0x100fe600080108f6 */
[----:B------:R-:W-:Y:S02]  /*2bb0*/  @!P0 FSEL R25, R25, -INF , !P1 ;  /* 0xff80000019198808 */ /* 0x000fe40004800000 */
[-C--:B------:R-:W-:Y:S03]  /*2bc0*/  @!P0 ISETP.GE.AND P1, PT, R9, R248.reuse, PT ;  /* 0x000000f80900820c */ /* 0x080fe60003f26270 */
[----:B------:R-:W-:Y:S01]  /*2bd0*/  MUFU.EX2 R200, R200 ;  /* 0x000000c800c87308 */ /* 0x000fe20000000800 */
[----:B------:R-:W-:Y:S01]  /*2be0*/  FFMA.FTZ R210, R25, UR45, -R246 ;  /* 0x0000002d19d27c23 */ /* 0x000fe200080108f6 */
[----:B------:R-:W-:Y:S02]  /*2bf0*/  @!P0 FSEL R26, R26, -INF , !P1 ;  /* 0xff8000001a1a8808 */ /* 0x000fe40004800000 */
[-C--:B------:R-:W-:Y:S02]  /*2c00*/  @!P0 ISETP.GE.AND P1, PT, R8, R248.reuse, PT ;  /* 0x000000f80800820c */ /* 0x080fe40003f26270 */
[----:B------:R-:W3:Y:S04]  /*2c10*/  LDSM.16.M88.4 R8, [R149+0x6800] ;  /* 0x006800009508783b */ /* 0x000ee80000000200 */
[----:B------:R-:W-:Y:S01]  /*2c20*/  MUFU.EX2 R205, R205 ;  /* 0x000000cd00cd7308 */ /* 0x000fe20000000800 */
[----:B------:R-:W-:Y:S01]  /*2c30*/  @!P0 FSEL R27, R27, -INF , !P1 ;  /* 0xff8000001b1b8808 */ /* 0x000fe20004800000 */
[--C-:B------:R-:W-:Y:S01]  /*2c40*/  FFMA.FTZ R211, R26, UR45, -R252.reuse ;  /* 0x0000002d1ad37c23 */ /* 0x100fe200080108fc */
[-C--:B------:R-:W-:Y:S03]  /*2c50*/  @!P0 ISETP.GE.AND P1, PT, R5, R247.reuse, PT ;  /* 0x000000f70500820c */ /* 0x080fe60003f26270 */
[----:B------:R-:W-:Y:S01]  /*2c60*/  FFMA.FTZ R212, R27, UR45, -R252 ;  /* 0x0000002d1bd47c23 */ /* 0x000fe200080108fc */
        /* <DEDUP_REMOVED lines=19> */
[----:B------:R-:W-:Y:S01]  /*2da0*/  @!P0 FSEL R33, R33, -INF , !P1 ;  /* 0xff80000021218808 */ /* 0x000fe20004800000 */
[-C--:B---3--:R-:W-:Y:S04]  /*2db0*/  HMMA.16816.F32 R36, R104, R8.reuse, R36 ;  /* 0x000000086824723c */ /* 0x088fe80000001824 */
[----:B------:R-:W-:Y:S01]  /*2dc0*/  MUFU.EX2 R212, R212 ;  /* 0x000000d400d47308 */ /* 0x000fe20000000800 */
[-C--:B------:R-:W-:Y:S01]  /*2dd0*/  @!P0 ISETP.GE.AND P1, PT, R5, R245.reuse, PT ;  /* 0x000000f50500820c */ /* 0x080fe20003f26270 */
[----:B------:R-:W-:Y:S02]  /*2de0*/  @!P0 VIADD R5, R103, 0x20 ;  /* 0x0000002067058836 */ /* 0x000fe40000000000 */
[--C-:B------:R-:W-:Y:S01]  /*2df0*/  FFMA.FTZ R218, R33, UR45, -R100.reuse ;  /* 0x0000002d21da7c23 */ /* 0x100fe20008010864 */
[C---:B------:R-:W-:Y:S05]  /*2e00*/  HMMA.16816.F32 R40, R112.reuse, R8, R40 ;  /* 0x000000087028723c */ /* 0x040fea0000001828 */
[----:B------:R-:W-:Y:S01]  /*2e10*/  MUFU.EX2 R217, R217 ;  /* 0x000000d900d97308 */ /* 0x000fe20000000800 */
[----:B------:R-:W-:Y:S02]  /*2e20*/  @!P0 ISETP.GE.AND P2, PT, R5, R248, PT ;  /* 0x000000f80500820c */ /* 0x000fe40003f46270 */
[----:B------:R-:W-:Y:S01]  /*2e30*/  @!P0 FSEL R34, R34, -INF , !P1 ;  /* 0xff80000022228808 */ /* 0x000fe20004800000 */
[-C--:B------:R-:W-:Y:S03]  /*2e40*/  HMMA.16816.F32 R44, R112, R10.reuse, R44 ;  /* 0x0000000a702c723c */ /* 0x080fe6000000182c */
[-C--:B------:R-:W-:Y:S03]  /*2e50*/  @!P0 ISETP.GE.AND P1, PT, R4, R245.reuse, PT ;  /* 0x000000f50400820c */ /* 0x080fe60003f26270 */
[----:B------:R-:W3:Y:S01]  /*2e60*/  MUFU.EX2 R218, R218 ;  /* 0x000000da00da7308 */ /* 0x000ee20000000800 */
[----:B------:R-:W-:Y:S01]  /*2e70*/  @!P0 VIADD R4, R103, 0x21 ;  /* 0x0000002167048836 */ /* 0x000fe20000000000 */
[C---:B------:R-:W-:Y:S04]  /*2e80*/  HMMA.16816.F32 R48, R104.reuse, R10, R48 ;  /* 0x0000000a6830723c */ /* 0x040fe80000001830 */
[----:B------:R-:W-:Y:S04]  /*2e90*/  @!P0 FSEL R35, R35, -INF , !P1 ;  /* 0xff80000023238808 */ /* 0x000fe80004800000 */
[----:B------:R-:W-:Y:S01]  /*2ea0*/  MUFU.EX2 R209, R209 ;  /* 0x000000d100d17308 */ /* 0x000fe20000000800 */
[-C--:B------:R-:W-:Y:S02]  /*2eb0*/  @!P0 ISETP.GE.AND P1, PT, R5, R102.reuse, PT ;  /* 0x000000660500820c */ /* 0x080fe40003f26270 */
[--C-:B------:R-:W-:Y:S02]  /*2ec0*/  FFMA.FTZ R219, R34, UR45, -R101.reuse ;  /* 0x0000002d22db7c23 */ /* 0x100fe40008010865 */
[----:B------:R-:W-:Y:S01]  /*2ed0*/  @!P0 FSEL R36, R36, -INF , !P1 ;  /* 0xff80000024248808 */ /* 0x000fe20004800000 */
[--C-:B------:R-:W-:Y:S01]  /*2ee0*/  FFMA.FTZ R220, R35, UR45, -R101.reuse ;  /* 0x0000002d23dc7c23 */ /* 0x100fe20008010865 */
[----:B------:R-:W-:Y:S03]  /*2ef0*/  @!P0 ISETP.GE.AND P1, PT, R4, R102, PT ;  /* 0x000000660400820c */ /* 0x000fe60003f26270 */
[----:B------:R-:W-:Y:S01]  /*2f00*/  MUFU.EX2 R219, R219 ;  /* 0x000000db00db7308 */ /* 0x000fe20000000800 */
[----:B------:R-:W-:Y:S01]  /*2f10*/  @!P0 FSEL R42, R42, -INF , !P2 ;  /* 0xff8000002a2a8808 */ /* 0x000fe20005000000 */
[----:B------:R-:W-:Y:S01]  /*2f20*/  @!P0 VIADD R9, R103, 0x28 ;  /* 0x0000002867098836 */ /* 0x000fe20000000000 */
[----:B------:R-:W-:Y:S01]  /*2f30*/  @!P0 FSEL R37, R37, -INF , !P1 ;  /* 0xff80000025258808 */ /* 0x000fe20004800000 */
[----:B------:R-:W-:Y:S01]  /*2f40*/  @!P0 VIADD R8, R103, 0x29 ;  /* 0x0000002967088836 */ /* 0x000fe20000000000 */
[-C--:B------:R-:W-:Y:S01]  /*2f50*/  @!P0 ISETP.GE.AND P1, PT, R5, R245.reuse, PT ;  /* 0x000000f50500820c */ /* 0x080fe20003f26270 */
[----:B------:R-:W-:Y:S01]  /*2f60*/  FFMA.FTZ R221, R36, UR45, -R100 ;  /* 0x0000002d24dd7c23 */ /* 0x000fe20008010864 */
[----:B------:R-:W-:Y:S03]  /*2f70*/  FFMA.FTZ R228, R42, UR45, -R252 ;  /* 0x0000002d2ae47c23 */ /* 0x000fe600080108fc */
[----:B------:R-:W-:Y:S01]  /*2f80*/  MUFU.EX2 R220, R220 ;  /* 0x000000dc00dc7308 */ /* 0x000fe20000000800 */
[----:B------:R-:W-:Y:S01]  /*2f90*/  @!P0 FSEL R38, R38, -INF , !P1 ;  /* 0xff80000026268808 */ /* 0x000fe20004800000 */
[----:B------:R-:W-:Y:S01]  /*2fa0*/  FFMA.FTZ R222, R37, UR45, -R100 ;  /* 0x0000002d25de7c23 */ /* 0x000fe20008010864 */
[----:B------:R-:W-:Y:S03]  /*2fb0*/  @!P0 ISETP.GE.AND P1, PT, R4, R245, PT ;  /* 0x000000f50400820c */ /* 0x000fe60003f26270 */
[--C-:B------:R-:W-:Y:S01]  /*2fc0*/  FFMA.FTZ R223, R38, UR45, -R101.reuse ;  /* 0x0000002d26df7c23 */ /* 0x100fe20008010865 */
[----:B------:R-:W-:Y:S03]  /*2fd0*/  @!P0 FSEL R39, R39, -INF , !P1 ;  /* 0xff80000027278808 */ /* 0x000fe60004800000 */
[----:B------:R-:W-:Y:S01]  /*2fe0*/  MUFU.EX2 R210, R210 ;  /* 0x000000d200d27308 */ /* 0x000fe20000000800 */
[-C--:B------:R-:W-:Y:S01]  /*2ff0*/  @!P0 ISETP.GE.AND P1, PT, R5, R247.reuse, PT ;  /* 0x000000f70500820c */ /* 0x080fe20003f26270 */
[--C-:B------:R-:W-:Y:S03]  /*3000*/  FFMA.FTZ R224, R39, UR45, -R101.reuse ;  /* 0x0000002d27e07c23 */ /* 0x100fe60008010865 */
[----:B------:R-:W-:Y:S02]  /*3010*/  @!P0 FSEL R40, R40, -INF , !P1 ;  /* 0xff80000028288808 */ /* 0x000fe40004800000 */
[-C--:B------:R-:W-:Y:S03]  /*3020*/  @!P0 ISETP.GE.AND P1, PT, R4, R247.reuse, PT ;  /* 0x000000f70400820c */ /* 0x080fe60003f26270 */
[----:B------:R-:W-:Y:S01]  /*3030*/  MUFU.EX2 R213, R213 ;  /* 0x000000d500d57308 */ /* 0x000fe20000000800 */
[--C-:B------:R-:W-:Y:S01]  /*3040*/  FFMA.FTZ R225, R40, UR45, -R246.reuse ;  /* 0x0000002d28e17c23 */ /* 0x100fe200080108f6 */
[----:B------:R-:W-:Y:S02]  /*3050*/  @!P0 FSEL R41, R41, -INF , !P1 ;  /* 0xff80000029298808 */ /* 0x000fe40004800000 */
[----:B------:R-:W-:Y:S06]  /*3060*/  IADD3 R12, P1, R180, UR22, RZ ;  /* 0x00000016b40c7c10 */ /* 0x000fec000ff3e0ff */
[----:B------:R-:W-:Y:S01]  /*3070*/  MUFU.EX2 R214, R214 ;  /* 0x000000d600d67308 */ /* 0x000fe20000000800 */
[----:B------:R-:W-:Y:S01]  /*3080*/  IADD3.X R13, R179, UR7, RZ, P1, !PT ;  /* 0x00000007b30d7c10 */ /* 0x000fe20008ffe4ff */
[----:B------:R-:W-:Y:S01]  /*3090*/  FFMA.FTZ R227, R41, UR45, -R246 ;  /* 0x0000002d29e37c23 */ /* 0x000fe200080108f6 */
[-C--:B------:R-:W-:Y:S02]  /*30a0*/  @!P0 ISETP.GE.AND P1, PT, R4, R248.reuse, PT ;  /* 0x000000f80400820c */ /* 0x080fe40003f26270 */
[----:B------:R-:W4:Y:S02]  /*30b0*/  LDSM.16.M88.4 R4, [R149+0x6c00] ;  /* 0x006c00009504783b */ /* 0x000f240000000200 */
[----:B------:R-:W-:Y:S03]  /*30c0*/  @!P0 FSEL R43, R43, -INF , !P1 ;  /* 0xff8000002b2b8808 */ /* 0x000fe60004800000 */
[----:B------:R-:W-:Y:S01]  /*30d0*/  MUFU.EX2 R215, R215 ;  /* 0x000000d700d77308 */ /* 0x000fe20000000800 */
[-C--:B------:R-:W-:Y:S01]  /*30e0*/  @!P0 ISETP.GE.AND P1, PT, R9, R247.reuse, PT ;  /* 0x000000f70900820c */ /* 0x080fe20003f26270 */
[----:B------:R-:W-:Y:S03]  /*30f0*/  FFMA.FTZ R229, R43, UR45, -R252 ;  /* 0x0000002d2be57c23 */ /* 0x000fe600080108fc */
[----:B------:R-:W-:Y:S01]  /*3100*/  @!P0 FSEL R44, R44, -INF , !P1 ;  /* 0xff8000002c2c8808 */ /* 0x000fe20004800000 */
[----:B------:R-:W3:Y:S01]  /*3110*/  LDG.E R226, desc[UR36][R12.64] ;  /* 0x000000240ce27981 */ /* 0x000ee2000c1e1900 */
[----:B------:R-:W-:Y:S03]  /*3120*/  @!P0 ISETP.GE.AND P1, PT, R8, R247, PT ;  /* 0x000000f70800820c */ /* 0x000fe60003f26270 */
[----:B------:R-:W-:Y:S01]  /*3130*/  MUFU.EX2 R216, R216 ;  /* 0x000000d800d87308 */ /* 0x000fe20000000800 */
[----:B------:R-:W3:Y:S01]  /*3140*/  LDG.E R234, desc[UR36][R12.64+0x20] ;  /* 0x000020240cea7981 */ /* 0x000ee2000c1e1900 */
[----:B------:R-:W-:Y:S01]  /*3150*/  @!P0 FSEL R45, R45, -INF , !P1 ;  /* 0xff8000002d2d8808 */ /* 0x000fe20004800000 */
[--C-:B------:R-:W-:Y:S01]  /*3160*/  FFMA.FTZ R230, R44, UR45, -R246.reuse ;  /* 0x0000002d2ce67c23 */ /* 0x100fe200080108f6 */
[-C--:B------:R-:W-:Y:S01]  /*3170*/  @!P0 ISETP.GE.AND P1, PT, R9, R248.reuse, PT ;  /* 0x000000f80900820c */ /* 0x080fe20003f26270 */
[----:B------:R-:W5:Y:S05]  /*3180*/  LDG.E R237, desc[UR36][R12.64+0x100] ;  /* 0x000100240ced7981 */ /* 0x000f6a000c1e1900 */
[----:B------:R-:W-:Y:S01]  /*3190*/  MUFU.EX2 R221, R221 ;  /* 0x000000dd00dd7308 */ /* 0x000fe20000000800 */
[----:B------:R-:W-:Y:S01]  /*31a0*/  FFMA.FTZ R231, R45, UR45, -R246 ;  /* 0x0000002d2de77c23 */ /* 0x000fe200080108f6 */
[----:B------:R3:W5:Y:S01]  /*31b0*/  LDG.E R236, desc[UR36][R12.64+0x120] ;  /* 0x000120240cec7981 */ /* 0x000762000c1e1900 */
[----:B------:R-:W-:Y:S02]  /*31c0*/  @!P0 FSEL R46, R46, -INF , !P1 ;  /* 0xff8000002e2e8808 */ /* 0x000fe40004800000 */
[----:B------:R-:W-:Y:S05]  /*31d0*/  @!P0 ISETP.GE.AND P1, PT, R8, R248, PT ;  /* 0x000000f80800820c */ /* 0x000fea0003f26270 */
        /* <DEDUP_REMOVED lines=8> */
[--C-:B------:R-:W-:Y:S01]  /*3260*/  FFMA.FTZ R235, R48, UR45, -R100.reuse ;  /* 0x0000002d30eb7c23 */ /* 0x100fe20008010864 */
[-C--:B----4-:R-:W-:Y:S07]  /*3270*/  HMMA.16816.F32 R52, R104, R4.reuse, R52 ;  /* 0x000000046834723c */ /* 0x090fee0000001834 */
[----:B------:R-:W-:Y:S01]  /*3280*/  MUFU.EX2 R224, R224 ;  /* 0x000000e000e07308 */ /* 0x000fe20000000800 */
[----:B------:R-:W-:Y:S01]  /*3290*/  @!P0 FSEL R49, R49, -INF , !P1 ;  /* 0xff80000031318808 */ /* 0x000fe20004800000 */
[C---:B------:R-:W-:Y:S04]  /*32a0*/  HMMA.16816.F32 R56, R112.reuse, R4, R56 ;  /* 0x000000047038723c */ /* 0x040fe80000001838 */
[----:B------:R-:W-:Y:S04]  /*32b0*/  @!P0 ISETP.GE.AND P1, PT, R9, R245, PT ;  /* 0x000000f50900820c */ /* 0x000fe80003f26270 */
[----:B------:R-:W-:Y:S01]  /*32c0*/  MUFU.EX2 R235, R235 ;  /* 0x000000eb00eb7308 */ /* 0x000fe20000000800 */
[-C--:B------:R-:W-:Y:S03]  /*32d0*/  HMMA.16816.F32 R60, R112, R6.reuse, R60 ;  /* 0x00000006703c723c */ /* 0x080fe6000000183c */
[----:B------:R-:W-:Y:S01]  /*32e0*/  @!P0 VIADD R4, R103, 0x38 ;  /* 0x0000003867048836 */ /* 0x000fe20000000000 */
[----:B--2---:R-:W-:Y:S05]  /*32f0*/  F2FP.F16.F32.PACK_AB R5, R194, R187 ;  /* 0x000000bbc205723e */ /* 0x004fea00000000ff */
[----:B------:R-:W-:Y:S01]  /*3300*/  MUFU.EX2 R225, R225 ;  /* 0x000000e100e17308 */ /* 0x000fe20000000800 */
[----:B------:R-:W-:Y:S01]  /*3310*/  HMMA.16816.F32 R64, R104, R6, R64 ;  /* 0x000000066840723c */ /* 0x000fe20000001840 */
[----:B------:R2:W-:Y:S03]  /*3320*/  STS [R164+0x10400], R5 ;  /* 0x01040005a4007388 */ /* 0x0005e60000000800 */
[C---:B------:R-:W-:Y:S01]  /*3330*/  @!P0 ISETP.GE.AND P2, PT, R4.reuse, R247, PT ;  /* 0x000000f70400820c */ /* 0x040fe20003f46270 */
[--C-:B------:R-:W-:Y:S01]  /*3340*/  FFMA.FTZ R238, R49, UR45, -R100.reuse ;  /* 0x0000002d31ee7c23 */ /* 0x100fe20008010864 */
[C---:B------:R-:W-:Y:S03]  /*3350*/  @!P0 ISETP.GE.AND P6, PT, R4.reuse, R102, PT ;  /* 0x000000660400820c */ /* 0x040fe60003fc6270 */
[----:B------:R-:W-:Y:S01]  /*3360*/  MUFU.EX2 R227, R227 ;  /* 0x000000e300e37308 */ /* 0x000fe20000000800 */
[----:B------:R-:W-:Y:S02]  /*3370*/  @!P0 ISETP.GE.AND P4, PT, R4, R245, PT ;  /* 0x000000f50400820c */ /* 0x000fe40003f86270 */
[----:B-1----:R-:W-:Y:S01]  /*3380*/  F2FP.F16.F32.PACK_AB R6, R204, R203 ;  /* 0x000000cbcc06723e */ /* 0x002fe200000000ff */
[----:B------:R-:W-:Y:S01]  /*3390*/  @!P0 VIADD R9, R103, 0x31 ;  /* 0x0000003167098836 */ /* 0x000fe20000000000 */
[----:B------:R-:W-:Y:S05]  /*33a0*/  LEA R104, R159, UR5, 0x1 ;  /* 0x000000059f687c11 */ /* 0x000fea000f8e08ff */
[----:B------:R-:W-:Y:S01]  /*33b0*/  MUFU.EX2 R238, R238 ;  /* 0x000000ee00ee7308 */ /* 0x000fe20000000800 */
[----:B------:R-:W-:Y:S02]  /*33c0*/  @!P0 FSEL R60, R60, -INF , !P2 ;  /* 0xff8000003c3c8808 */ /* 0x000fe40005000000 */
[----:B------:R-:W-:Y:S02]  /*33d0*/  @!P0 ISETP.GE.AND P2, PT, R4, R248, PT ;  /* 0x000000f80400820c */ /* 0x000fe40003f46270 */
[----:B------:R-:W-:Y:S02]  /*33e0*/  F2FP.F16.F32.PACK_AB R4, R109, R108 ;  /* 0x0000006c6d04723e */ /* 0x000fe400000000ff */
[----:B------:R-:W-:Y:S03]  /*33f0*/  @!P0 FSEL R50, R50, -INF , !P1 ;  /* 0xff80000032328808 */ /* 0x000fe60004800000 */
[----:B------:R-:W-:Y:S01]  /*3400*/  MUFU.EX2 R228, R228 ;  /* 0x000000e400e47308 */ /* 0x000fe20000000800 */
[----:B------:R-:W-:Y:S01]  /*3410*/  @!P0 ISETP.GE.AND P1, PT, R8, R245, PT ;  /* 0x000000f50800820c */ /* 0x000fe20003f26270 */
[----:B------:R1:W-:Y:S01]  /*3420*/  STS [R164+0x10000], R4 ;  /* 0x01000004a4007388 */ /* 0x0003e20000000800 */
[----:B------:R-:W-:Y:S02]  /*3430*/  @!P0 VIADD R8, R103, 0x30 ;  /* 0x0000003067088836 */ /* 0x000fe40000000000 */
[--C-:B------:R-:W-:Y:S01]  /*3440*/  FFMA.FTZ R239, R50, UR45, -R101.reuse ;  /* 0x0000002d32ef7c23 */ /* 0x100fe20008010865 */
[----:B--2---:R-:W-:Y:S01]  /*3450*/  F2FP.F16.F32.PACK_AB R5, R196, R195 ;  /* 0x000000c3c405723e */ /* 0x004fe200000000ff */
[----:B------:R3:W-:Y:S01]  /*3460*/  STS [R167+0x10400], R6 ;  /* 0x01040006a7007388 */ /* 0x0007e20000000800 */
[----:B------:R-:W-:Y:S02]  /*3470*/  @!P0 FSEL R51, R51, -INF , !P1 ;  /* 0xff80000033338808 */ /* 0x000fe40004800000 */
[----:B------:R-:W-:Y:S01]  /*3480*/  MUFU.EX2 R229, R229 ;  /* 0x000000e500e57308 */ /* 0x000fe20000000800 */
[----:B------:R-:W-:Y:S01]  /*3490*/  @!P0 ISETP.GE.AND P1, PT, R8, R102, PT ;  /* 0x000000660800820c */ /* 0x000fe20003f26270 */
[----:B------:R-:W-:Y:S01]  /*34a0*/  @!P0 VIADD R103, R103, 0x39 ;  /* 0x0000003967678836 */ /* 0x000fe20000000000 */
[----:B------:R-:W-:Y:S01]  /*34b0*/  @!P0 ISETP.GE.AND P3, PT, R9, R248, PT ;  /* 0x000000f80900820c */ /* 0x000fe20003f66270 */
[--C-:B------:R-:W-:Y:S01]  /*34c0*/  FFMA.FTZ R240, R51, UR45, -R101.reuse ;  /* 0x0000002d33f07c23 */ /* 0x100fe20008010865 */
[----:B------:R-:W-:Y:S02]  /*34d0*/  @!P0 FSEL R52, R52, -INF , !P1 ;  /* 0xff80000034348808 */ /* 0x000fe40004800000 */
[-C--:B------:R-:W-:Y:S03]  /*34e0*/  @!P0 ISETP.GE.AND P1, PT, R9, R102.reuse, PT ;  /* 0x000000660900820c */ /* 0x080fe60003f26270 */
[----:B------:R-:W-:Y:S01]  /*34f0*/  MUFU.EX2 R239, R239 ;  /* 0x000000ef00ef7308 */ /* 0x000fe20000000800 */
[----:B------:R-:W-:Y:S01]  /*3500*/  @!P0 FSEL R59, R59, -INF , !P3 ;  /* 0xff8000003b3b8808 */ /* 0x000fe20005800000 */
[----:B------:R-:W-:Y:S01]  /*3510*/  FFMA.FTZ R241, R52, UR45, -R100 ;  /* 0x0000002d34f17c23 */ /* 0x000fe20008010864 */
[----:B------:R-:W-:Y:S02]  /*3520*/  @!P0 FSEL R53, R53, -INF , !P1 ;  /* 0xff80000035358808 */ /* 0x000fe40004800000 */
[----:B------:R-:W-:Y:S01]  /*3530*/  @!P0 ISETP.GE.AND P1, PT, R8, R245, PT ;  /* 0x000000f50800820c */ /* 0x000fe20003f26270 */
[----:B------:R-:W-:Y:S01]  /*3540*/  FFMA.FTZ R115, R59, UR45, -R252 ;  /* 0x0000002d3b737c23 */ /* 0x000fe200080108fc */
[----:B------:R-:W-:Y:S03]  /*3550*/  @!P0 ISETP.GE.AND P5, PT, R103, R102, PT ;  /* 0x000000666700820c */ /* 0x000fe60003fa6270 */
[----:B------:R-:W2:Y:S01]  /*3560*/  MUFU.EX2 R240, R240 ;  /* 0x000000f000f07308 */ /* 0x000ea20000000800 */
[----:B------:R-:W-:Y:S01]  /*3570*/  @!P0 FSEL R54, R54, -INF , !P1 ;  /* 0xff80000036368808 */ /* 0x000fe20004800000 */
[----:B------:R-:W-:Y:S01]  /*3580*/  FFMA.FTZ R242, R53, UR45, -R100 ;  /* 0x0000002d35f27c23 */ /* 0x000fe20008010864 */
[----:B-1----:R-:W-:Y:S02]  /*3590*/  F2FP.F16.F32.PACK_AB R4, R202, R201 ;  /* 0x000000c9ca04723e */ /* 0x002fe400000000ff */
[----:B------:R-:W-:Y:S01]  /*35a0*/  @!P0 ISETP.GE.AND P1, PT, R9, R245, PT ;  /* 0x000000f50900820c */ /* 0x000fe20003f26270 */
[--C-:B------:R-:W-:Y:S01]  /*35b0*/  FFMA.FTZ R243, R54, UR45, -R101.reuse ;  /* 0x0000002d36f37c23 */ /* 0x100fe20008010865 */
[----:B---3--:R-:W-:Y:S01]  /*35c0*/  F2FP.F16.F32.PACK_AB R6, R218, R217 ;  /* 0x000000d9da06723e */ /* 0x008fe200000000ff */
[----:B------:R1:W-:Y:S02]  /*35d0*/  STS [R167+0x10000], R4 ;  /* 0x01000004a7007388 */ /* 0x0003e40000000800 */
[----:B------:R-:W-:Y:S01]  /*35e0*/  MUFU.EX2 R230, R230 ;  /* 0x000000e600e67308 */ /* 0x000fe20000000800 */
[----:B------:R-:W-:Y:S01]  /*35f0*/  @!P0 FSEL R55, R55, -INF , !P1 ;  /* 0xff80000037378808 */ /* 0x000fe20004800000 */
[----:B------:R3:W-:Y:S01]  /*3600*/  STS [R164+0x12000], R5 ;  /* 0x01200005a4007388 */ /* 0x0007e20000000800 */
[----:B------:R-:W-:Y:S02]  /*3610*/  @!P0 ISETP.GE.AND P1, PT, R8, R247, PT ;  /* 0x000000f70800820c */ /* 0x000fe40003f26270 */
[----:B------:R-:W-:Y:S01]  /*3620*/  @!P0 ISETP.GE.AND P3, PT, R103, R245, PT ;  /* 0x000000f56700820c */ /* 0x000fe20003f66270 */
[--C-:B------:R-:W-:Y:S04]  /*3630*/  FFMA.FTZ R244, R55, UR45, -R101.reuse ;  /* 0x0000002d37f47c23 */ /* 0x100fe80008010865 */
[----:B------:R-:W-:Y:S01]  /*3640*/  MUFU.EX2 R231, R231 ;  /* 0x000000e700e77308 */ /* 0x000fe20000000800 */
[----:B--2---:R-:W-:Y:S01]  /*3650*/  F2FP.F16.F32.PACK_AB R7, R240, R239 ;  /* 0x000000eff007723e */ /* 0x004fe200000000ff */
[--C-:B------:R-:W-:Y:S01]  /*3660*/  FFMA.FTZ R245, R60, UR45, -R246.reuse ;  /* 0x0000002d3cf57c23 */ /* 0x100fe200080108f6 */
[----:B------:R-:W-:Y:S02]  /*3670*/  @!P0 FSEL R56, R56, -INF , !P1 ;  /* 0xff80000038388808 */ /* 0x000fe40004800000 */
[----:B------:R-:W-:Y:S02]  /*3680*/  @!P0 ISETP.GE.AND P1, PT, R9, R247, PT ;  /* 0x000000f70900820c */ /* 0x000fe40003f26270 */
[----:B------:R-:W-:Y:S03]  /*3690*/  @!P0 FSEL R64, R64, -INF , !P6 ;  /* 0xff80000040408808 */ /* 0x000fe60007000000 */
[----:B------:R-:W-:Y:S01]  /*36a0*/  MUFU.EX2 R232, R232 ;  /* 0x000000e800e87308 */ /* 0x000fe20000000800 */
[----:B------:R-:W-:Y:S01]  /*36b0*/  @!P0 FSEL R57, R57, -INF , !P1 ;  /* 0xff80000039398808 */ /* 0x000fe20004800000 */
[--C-:B------:R-:W-:Y:S01]  /*36c0*/  FFMA.FTZ R112, R56, UR45, -R246.reuse ;  /* 0x0000002d38707c23 */ /* 0x100fe200080108f6 */
[----:B------:R-:W-:Y:S02]  /*36d0*/  @!P0 ISETP.GE.AND P1, PT, R8, R248, PT ;  /* 0x000000f80800820c */ /* 0x000fe40003f26270 */
[----:B------:R-:W-:Y:S01]  /*36e0*/  @!P0 FSEL R66, R66, -INF , !P4 ;  /* 0xff80000042428808 */ /* 0x000fe20006000000 */
[----:B------:R-:W-:Y:S01]  /*36f0*/  FFMA.FTZ R113, R57, UR45, -R246 ;  /* 0x0000002d39717c23 */ /* 0x000fe200080108f6 */
[----:B------:R-:W-:Y:S03]  /*3700*/  @!P0 FSEL R65, R65, -INF , !P5 ;  /* 0xff80000041418808 */ /* 0x000fe60006800000 */
[----:B------:R-:W2:Y:S01]  /*3710*/  MUFU.EX2 R233, R233 ;  /* 0x000000e900e97308 */ /* 0x000ea20000000800 */
[----:B-1----:R-:W-:Y:S01]  /*3720*/  F2FP.F16.F32.PACK_AB R4, R198, R197 ;  /* 0x000000c5c604723e */ /* 0x002fe200000000ff */
[--C-:B------:R-:W-:Y:S01]  /*3730*/  FFMA.FTZ R249, R66, UR45, -R101.reuse ;  /* 0x0000002d42f97c23 */ /* 0x100fe20008010865 */
[----:B------:R-:W-:Y:S02]  /*3740*/  @!P0 FSEL R67, R67, -INF , !P3 ;  /* 0xff80000043438808 */ /* 0x000fe40005800000 */
[----:B---3--:R-:W-:Y:S01]  /*3750*/  F2FP.F16.F32.PACK_AB R5, R111, R110 ;  /* 0x0000006e6f05723e */ /* 0x008fe200000000ff */
[----:B------:R1:W-:Y:S01]  /*3760*/  STS [R164+0x12400], R4 ;  /* 0x01240004a4007388 */ /* 0x0003e20000000800 */
[----:B------:R-:W-:Y:S01]  /*3770*/  @!P0 FSEL R58, R58, -INF , !P1 ;  /* 0xff8000003a3a8808 */ /* 0x000fe20004800000 */
[----:B------:R-:W-:Y:S01]  /*3780*/  FFMA.FTZ R101, R67, UR45, -R101 ;  /* 0x0000002d43657c23 */ /* 0x000fe20008010865 */
[----:B------:R-:W-:Y:S01]  /*3790*/  @!P0 ISETP.GE.AND P1, PT, R103, R247, PT ;  /* 0x000000f76700820c */ /* 0x000fe20003f26270 */
[----:B------:R3:W-:Y:S01]  /*37a0*/  STS [R167+0x12000], R5 ;  /* 0x01200005a7007388 */ /* 0x0007e20000000800 */
[--C-:B------:R-:W-:Y:S01]  /*37b0*/  FFMA.FTZ R247, R64, UR45, -R100.reuse ;  /* 0x0000002d40f77c23 */ /* 0x100fe20008010864 */
[----:B------:R-:W-:Y:S01]  /*37c0*/  FFMA.FTZ R100, R65, UR45, -R100 ;  /* 0x0000002d41647c23 */ /* 0x000fe20008010864 */
[----:B------:R-:W-:Y:S01]  /*37d0*/  MUFU.EX2 R241, R241 ;  /* 0x000000f100f17308 */ /* 0x000fe20000000800 */
[----:B------:R-:W-:Y:S01]  /*37e0*/  @!P0 FSEL R61, R61, -INF , !P1 ;  /* 0xff8000003d3d8808 */ /* 0x000fe20004800000 */
[----:B------:R-:W-:Y:S01]  /*37f0*/  FFMA.FTZ R114, R58, UR45, -R252 ;  /* 0x0000002d3a727c23 */ /* 0x000fe200080108fc */
[----:B------:R-:W-:Y:S02]  /*3800*/  @!P0 ISETP.GE.AND P1, PT, R103, R248, PT ;  /* 0x000000f86700820c */ /* 0x000fe40003f26270 */
[----:B--2---:R-:W-:Y:S01]  /*3810*/  F2FP.F16.F32.PACK_AB R8, R233, R232 ;  /* 0x000000e8e908723e */ /* 0x004fe200000000ff */
[----:B------:R-:W-:Y:S01]  /*3820*/  FFMA.FTZ R246, R61, UR45, -R246 ;  /* 0x0000002d3df67c23 */ /* 0x000fe200080108f6 */
[----:B------:R-:W-:Y:S03]  /*3830*/  @!P0 FSEL R62, R62, -INF , !P2 ;  /* 0xff8000003e3e8808 */ /* 0x000fe60005000000 */
[----:B------:R-:W2:Y:S01]  /*3840*/  MUFU.EX2 R242, R242 ;  /* 0x000000f200f27308 */ /* 0x000ea20000000800 */
[----:B------:R-:W-:Y:S02]  /*3850*/  @!P0 FSEL R63, R63, -INF , !P1 ;  /* 0xff8000003f3f8808 */ /* 0x000fe40004800000 */
[----:B------:R-:W-:Y:S01]  /*3860*/  PLOP3.LUT P2, PT, PT, PT, UP3, 0x80, 0x0 ;  /* 0x000000000000781c */ /* 0x000fe20003f4f038 */
[--C-:B------:R-:W-:Y:S02]  /*3870*/  FFMA.FTZ R251, R62, UR45, -R252.reuse ;  /* 0x0000002d3efb7c23 */ /* 0x100fe400080108fc */
[----:B------:R-:W-:Y:S04]  /*3880*/  FFMA.FTZ R252, R63, UR45, -R252 ;  /* 0x0000002d3ffc7c23 */ /* 0x000fe800080108fc */
[----:B------:R-:W-:Y:S01]  /*3890*/  MUFU.EX2 R243, R243 ;  /* 0x000000f300f37308 */ /* 0x000fe20000000800 */
[----:B-1----:R-:W-:Y:S02]  /*38a0*/  F2FP.F16.F32.PACK_AB R4, R200, R199 ;  /* 0x000000c7c804723e */ /* 0x002fe400000000ff */
[----:B---3--:R-:W-:Y:S03]  /*38b0*/  F2FP.F16.F32.PACK_AB R5, R206, R205 ;  /* 0x000000cdce05723e */ /* 0x008fe600000000ff */
[----:B------:R1:W-:Y:S04]  /*38c0*/  STS [R167+0x12400], R4 ;  /* 0x01240004a7007388 */ /* 0x0003e80000000800 */
[----:B------:R-:W3:Y:S01]  /*38d0*/  MUFU.EX2 R244, R244 ;  /* 0x000000f400f47308 */ /* 0x000ee20000000800 */
[----:B------:R4:W-:Y:S09]  /*38e0*/  STS [R166+0x10000], R5 ;  /* 0x01000005a6007388 */ /* 0x0009f20000000800 */
[----:B------:R-:W-:Y:S10]  /*38f0*/  MUFU.EX2 R248, R100 ;  /* 0x0000006400f87308 */ /* 0x000ff40000000800 */
[----:B------:R-:W-:Y:S01]  /*3900*/  MUFU.EX2 R250, R101 ;  /* 0x0000006500fa7308 */ /* 0x000fe20000000800 */
[----:B-1----:R-:W-:Y:S09]  /*3910*/  F2FP.F16.F32.PACK_AB R4, R208, R207 ;  /* 0x000000cfd004723e */ /* 0x002ff200000000ff */
[----:B------:R-:W1:Y:S01]  /*3920*/  MUFU.EX2 R247, R247 ;  /* 0x000000f700f77308 */ /* 0x000e620000000800 */
[----:B----4-:R-:W-:Y:S01]  /*3930*/  F2FP.F16.F32.PACK_AB R5, R220, R219 ;  /* 0x000000dbdc05723e */ /* 0x010fe200000000ff */
[----:B------:R4:W-:Y:S04]  /*3940*/  STS [R166+0x10400], R4 ;  /* 0x01040004a6007388 */ /* 0x0009e80000000800 */
[----:B------:R2:W-:Y:S04]  /*3950*/  STS [R173+0x10000], R6 ;  /* 0x01000006ad007388 */ /* 0x0005e80000000800 */
[----:B------:R-:W1:Y:S01]  /*3960*/  MUFU.EX2 R249, R249 ;  /* 0x000000f900f97308 */ /* 0x000e620000000800 */
[----:B------:R1:W-:Y:S09]  /*3970*/  STS [R173+0x10400], R5 ;  /* 0x01040005ad007388 */ /* 0x0003f20000000800 */
[----:B------:R-:W-:Y:S10]  /*3980*/  MUFU.EX2 R112, R112 ;  /* 0x0000007000707308 */ /* 0x000ff40000000800 */
[----:B------:R-:W3:Y:S01]  /*3990*/  MUFU.EX2 R113, R113 ;  /* 0x0000007100717308 */ /* 0x000ee20000000800 */
[----:B----4-:R-:W-:Y:S02]  /*39a0*/  F2FP.F16.F32.PACK_AB R4, R210, R209 ;  /* 0x000000d1d204723e */ /* 0x010fe400000000ff */
[----:B--2---:R-:W-:Y:S03]  /*39b0*/  F2FP.F16.F32.PACK_AB R6, R212, R211 ;  /* 0x000000d3d406723e */ /* 0x004fe600000000ff */
[----:B------:R2:W-:Y:S04]  /*39c0*/  STS [R166+0x12000], R4 ;  /* 0x01200004a6007388 */ /* 0x0005e80000000800 */
[----:B------:R-:W-:Y:S01]  /*39d0*/  MUFU.EX2 R114, R114 ;  /* 0x0000007200727308 */ /* 0x000fe20000000800 */
[----:B-1----:R-:W-:Y:S01]  /*39e0*/  F2FP.F16.F32.PACK_AB R5, R214, R213 ;  /* 0x000000d5d605723e */ /* 0x002fe200000000ff */
[----:B------:R1:W-:Y:S04]  /*39f0*/  STS [R166+0x12400], R6 ;  /* 0x01240006a6007388 */ /* 0x0003e80000000800 */
[----:B------:R4:W-:Y:S04]  /*3a00*/  STS [R173+0x12000], R5 ;  /* 0x01200005ad007388 */ /* 0x0009e80000000800 */
[----:B------:R-:W3:Y:S10]  /*3a10*/  MUFU.EX2 R115, R115 ;  /* 0x0000007300737308 */ /* 0x000ef40000000800 */
[----:B------:R-:W-:Y:S01]  /*3a20*/  MUFU.EX2 R245, R245 ;  /* 0x000000f500f57308 */ /* 0x000fe20000000800 */
[----:B--2---:R-:W-:Y:S09]  /*3a30*/  F2FP.F16.F32.PACK_AB R4, R222, R221 ;  /* 0x000000ddde04723e */ /* 0x004ff200000000ff */
[----:B------:R-:W2:Y:S01]  /*3a40*/  MUFU.EX2 R246, R246 ;  /* 0x000000f600f67308 */ /* 0x000ea20000000800 */
[----:B-1----:R-:W-:Y:S02]  /*3a50*/  F2FP.F16.F32.PACK_AB R6, R216, R215 ;  /* 0x000000d7d806723e */ /* 0x002fe400000000ff */
[----:B----4-:R-:W-:Y:S03]  /*3a60*/  F2FP.F16.F32.PACK_AB R5, R224, R223 ;  /* 0x000000dfe005723e */ /* 0x010fe600000000ff */
[----:B------:R1:W-:Y:S04]  /*3a70*/  STS [R173+0x12400], R6 ;  /* 0x01240006ad007388 */ /* 0x0003e80000000800 */
[----:B------:R-:W-:Y:S01]  /*3a80*/  MUFU.EX2 R251, R251 ;  /* 0x000000fb00fb7308 */ /* 0x000fe20000000800 */
[----:B------:R4:W-:Y:S04]  /*3a90*/  STS [R165+0x10000], R4 ;  /* 0x01000004a5007388 */ /* 0x0009e80000000800 */
[----:B------:R3:W-:Y:S05]  /*3aa0*/  STS [R165+0x10400], R5 ;  /* 0x01040005a5007388 */ /* 0x0007ea0000000800 */
[----:B------:R-:W2:Y:S01]  /*3ab0*/  MUFU.EX2 R252, R252 ;  /* 0x000000fc00fc7308 */ /* 0x000ea20000000800 */
[----:B------:R2:W-:Y:S01]  /*3ac0*/  STS [R170+0x10400], R7 ;  /* 0x01040007aa007388 */ /* 0x0005e20000000800 */
[----:B-1----:R-:W-:Y:S02]  /*3ad0*/  F2FP.F16.F32.PACK_AB R6, R227, R225 ;  /* 0x000000e1e306723e */ /* 0x002fe400000000ff */
[----:B----4-:R-:W-:Y:S02]  /*3ae0*/  F2FP.F16.F32.PACK_AB R4, R238, R235 ;  /* 0x000000ebee04723e */ /* 0x010fe400000000ff */
[----:B---3--:R-:W-:Y:S03]  /*3af0*/  F2FP.F16.F32.PACK_AB R5, R229, R228 ;  /* 0x000000e4e505723e */ /* 0x008fe600000000ff */
[----:B------:R1:W-:Y:S01]  /*3b00*/  STS [R170+0x10000], R4 ;  /* 0x01000004aa007388 */ /* 0x0003e20000000800 */
[----:B--2---:R-:W-:Y:S03]  /*3b10*/  F2FP.F16.F32.PACK_AB R7, R242, R241 ;  /* 0x000000f1f207723e */ /* 0x004fe600000000ff */
[----:B------:R2:W-:Y:S04]  /*3b20*/  STS [R165+0x12000], R6 ;  /* 0x01200006a5007388 */ /* 0x0005e80000000800 */
[----:B------:R3:W-:Y:S04]  /*3b30*/  STS [R165+0x12400], R5 ;  /* 0x01240005a5007388 */ /* 0x0007e80000000800 */
[----:B------:R-:W-:Y:S01]  /*3b40*/  STS [R170+0x12400], R8 ;  /* 0x01240008aa007388 */ /* 0x000fe20000000800 */
[----:B-1----:R-:W-:Y:S02]  /*3b50*/  F2FP.F16.F32.PACK_AB R4, R231, R230 ;  /* 0x000000e6e704723e */ /* 0x002fe400000000ff */
[----:B--2---:R-:W-:Y:S03]  /*3b60*/  F2FP.F16.F32.PACK_AB R6, R244, R243 ;  /* 0x000000f3f406723e */ /* 0x004fe600000000ff */
[----:B------:R1:W-:Y:S01]  /*3b70*/  STS [R170+0x12000], R4 ;  /* 0x01200004aa007388 */ /* 0x0003e20000000800 */
[----:B---3--:R-:W-:Y:S03]  /*3b80*/  F2FP.F16.F32.PACK_AB R5, R248, R247 ;  /* 0x000000f7f805723e */ /* 0x008fe600000000ff */
[----:B------:R2:W-:Y:S04]  /*3b90*/  STS [R169+0x10000], R7 ;  /* 0x01000007a9007388 */ /* 0x0005e80000000800 */
[----:B------:R3:W-:Y:S04]  /*3ba0*/  STS [R169+0x10400], R6 ;  /* 0x01040006a9007388 */ /* 0x0007e80000000800 */
[----:B------:R4:W-:Y:S01]  /*3bb0*/  STS [R168+0x10000], R5 ;  /* 0x01000005a8007388 */ /* 0x0009e20000000800 */
[----:B-1----:R-:W-:Y:S02]  /*3bc0*/  F2FP.F16.F32.PACK_AB R4, R250, R249 ;  /* 0x000000f9fa04723e */ /* 0x002fe400000000ff */
[----:B--2---:R-:W-:Y:S03]  /*3bd0*/  F2FP.F16.F32.PACK_AB R7, R113, R112 ;  /* 0x000000707107723e */ /* 0x004fe600000000ff */
[----:B------:R1:W-:Y:S01]  /*3be0*/  STS [R168+0x10400], R4 ;  /* 0x01040004a8007388 */ /* 0x0003e20000000800 */
[----:B---3--:R-:W-:Y:S03]  /*3bf0*/  F2FP.F16.F32.PACK_AB R6, R115, R114 ;  /* 0x000000727306723e */ /* 0x008fe600000000ff */
[----:B------:R-:W-:Y:S01]  /*3c00*/  STS [R169+0x12000], R7 ;  /* 0x01200007a9007388 */ /* 0x000fe20000000800 */
[----:B----4-:R-:W-:Y:S03]  /*3c10*/  F2FP.F16.F32.PACK_AB R5, R246, R245 ;  /* 0x000000f5f605723e */ /* 0x010fe600000000ff */
[----:B------:R-:W-:Y:S04]  /*3c20*/  STS [R169+0x12400], R6 ;  /* 0x01240006a9007388 */ /* 0x000fe80000000800 */
[----:B------:R-:W-:Y:S01]  /*3c30*/  STS [R168+0x12000], R5 ;  /* 0x01200005a8007388 */ /* 0x000fe20000000800 */
[----:B-1----:R-:W-:Y:S05]  /*3c40*/  F2FP.F16.F32.PACK_AB R4, R252, R251 ;  /* 0x000000fbfc04723e */ /* 0x002fea00000000ff */
[----:B------:R-:W-:Y:S04]  /*3c50*/  STS [R168+0x12400], R4 ;  /* 0x01240004a8007388 */ /* 0x000fe80000000800 */
[----:B------:R-:W1:Y:S08]  /*3c60*/  LDSM.16.M88.4 R64, [R104+0x4000] ;  /* 0x004000006840783b */ /* 0x000e700000000200 */
[----:B------:R2:W3:Y:S02]  /*3c70*/  LDSM.16.M88.4 R60, [R104+0x5000] ;  /* 0x00500000683c783b */ /* 0x0004e40000000200 */
[----:B--2---:R-:W-:Y:S06]  /*3c80*/  IMAD.IADD R104, R104, 0x1, R157 ;  /* 0x0000000168687824 */ /* 0x004fec00078e029d */
[----:B------:R-:W2:Y:S01]  /*3c90*/  LDSM.16.M88.4 R100, [R104+0x4000] ;  /* 0x004000006864783b */ /* 0x000ea20000000200 */
[-C--:B-1----:R-:W-:Y:S07]  /*3ca0*/  HMMA.16816.F32 R4, R64, R116.reuse, RZ ;  /* 0x000000744004723c */ /* 0x082fee00000018ff */
[----:B------:R-:W1:Y:S01]  /*3cb0*/  LDSM.16.M88.4 R104, [R104+0x5000] ;  /* 0x005000006868783b */ /* 0x000e620000000200 */
[C---:B---3--:R-:W-:Y:S06]  /*3cc0*/  HMMA.16816.F32 R8, R60.reuse, R116, RZ ;  /* 0x000000743c08723c */ /* 0x048fec00000018ff */
        /* <DEDUP_REMOVED lines=14> */
[-C--:B--2---:R-:W-:Y:S06]  /*3db0*/  HMMA.16816.F32 R4, R100, R132.reuse, R4 ;  /* 0x000000846404723c */ /* 0x084fec0000001804 */
[C---:B-1----:R-:W-:Y:S06]  /*3dc0*/  HMMA.16816.F32 R8, R104.reuse, R132, R8 ;  /* 0x000000846808723c */ /* 0x042fec0000001808 */
[-C--:B------:R-:W-:Y:S06]  /*3dd0*/  HMMA.16816.F32 R12, R104, R134.reuse, R12 ;  /* 0x00000086680c723c */ /* 0x080fec000000180c */
[C---:B------:R-:W-:Y:S06]  /*3de0*/  HMMA.16816.F32 R16, R100.reuse, R134, R16 ;  /* 0x000000866410723c */ /* 0x040fec0000001810 */
        /* <DEDUP_REMOVED lines=22> */
[----:B------:R-:W-:Y:S05]  /*3f50*/  HMMA.16816.F32 R64, R100, R146, R64 ;  /* 0x000000926440723c */ /* 0x000fea0000001840 */
[C---:B------:R-:W-:Y:S01]  /*3f60*/  FADD.FTZ R48, -R226.reuse, R48 ;  /* 0x00000030e2307221 */ /* 0x040fe20000010100 */
[C---:B------:R-:W-:Y:S01]  /*3f70*/  FADD.FTZ R49, -R226.reuse, R49 ;  /* 0x00000031e2317221 */ /* 0x040fe20000010100 */
[C---:B------:R-:W-:Y:S01]  /*3f80*/  FADD.FTZ R52, -R226.reuse, R52 ;  /* 0x00000034e2347221 */ /* 0x040fe20000010100 */
[----:B------:R-:W-:Y:S03]  /*3f90*/  FADD.FTZ R53, -R226, R53 ;  /* 0x00000035e2357221 */ /* 0x000fe60000010100 */
        /* <DEDUP_REMOVED lines=12> */
[----:B------:R-:W-:Y:S01]  /*4060*/  FMUL.FTZ R48, R235, R48 ;  /* 0x00000030eb307220 */ /* 0x000fe20000410000 */
[----:B------:R-:W-:Y:S01]  /*4070*/  F2FP.F16.F32.PACK_AB R32, R33, R32 ;  /* 0x000000202120723e */ /* 0x000fe200000000ff */
[C---:B------:R-:W-:Y:S01]  /*4080*/  FADD.FTZ R64, -R226.reuse, R64 ;  /* 0x00000040e2407221 */ /* 0x040fe20000010100 */
[----:B------:R-:W-:Y:S01]  /*4090*/  FADD.FTZ R65, -R226, R65 ;  /* 0x00000041e2417221 */ /* 0x000fe20000010100 */
[----:B------:R-:W-:Y:S01]  /*40a0*/  F2FP.F16.F32.PACK_AB R36, R37, R36 ;  /* 0x000000242524723e */ /* 0x000fe200000000ff */
[----:B------:R-:W-:Y:S01]  /*40b0*/  FMUL.FTZ R49, R238, R49 ;  /* 0x00000031ee317220 */ /* 0x000fe20000410000 */
[----:B------:R-:W-:Y:S01]  /*40c0*/  FMUL.FTZ R52, R241, R52 ;  /* 0x00000034f1347220 */ /* 0x000fe20000410000 */
[----:B------:R-:W-:Y:S01]  /*40d0*/  FMUL.FTZ R53, R242, R53 ;  /* 0x00000035f2357220 */ /* 0x000fe20000410000 */
[----:B------:R-:W-:Y:S01]  /*40e0*/  FMUL.FTZ R64, R247, R64 ;  /* 0x00000040f7407220 */ /* 0x000fe20000410000 */
[----:B------:R-:W-:Y:S01]  /*40f0*/  FMUL.FTZ R65, R248, R65 ;  /* 0x00000041f8417220 */ /* 0x000fe20000410000 */
[----:B------:R-:W-:Y:S01]  /*4100*/  F2FP.F16.F32.PACK_AB R48, R49, R48 ;  /* 0x000000303130723e */ /* 0x000fe200000000ff */
[C---:B------:R-:W-:Y:S01]  /*4110*/  FADD.FTZ R6, -R234.reuse, R6 ;  /* 0x00000006ea067221 */ /* 0x040fe20000010100 */
[----:B------:R-:W-:Y:S01]  /*4120*/  F2FP.F16.F32.PACK_AB R52, R53, R52 ;  /* 0x000000343534723e */ /* 0x000fe200000000ff */
[----:B------:R-:W-:Y:S01]  /*4130*/  FADD.FTZ R21, -R234, R7 ;  /* 0x00000007ea157221 */ /* 0x000fe20000010100 */
[----:B------:R-:W-:Y:S01]  /*4140*/  F2FP.F16.F32.PACK_AB R64, R65, R64 ;  /* 0x000000404140723e */ /* 0x000fe200000000ff */
[----:B------:R-:W-:Y:S06]  /*4150*/  @!P2 BRA `(.L_x_50) ;  /* 0x000000000048a947 */ /* 0x000fec0003800000 */
[----:B------:R-:W1:Y:S01]  /*4160*/  LDC R7, c[0x0][0x240] ;  /* 0x00009000ff077b82 */ /* 0x000e620000000800 */
[----:B------:R-:W-:Y:S04]  /*4170*/  ULOP3.LUT UR40, UR41, 0x1, URZ, 0xc0, !UPT ;  /* 0x0000000129287892 */ /* 0x000fe8000f8ec03f */
[----:B------:R-:W-:Y:S03]  /*4180*/  UISETP.NE.U32.AND UP0, UPT, UR40, 0x1, UPT ;  /* 0x000000012800788c */ /* 0x000fe6000bf05070 */
[----:B------:R-:W2:Y:S01]  /*4190*/  LDC R5, c[0x0][0x244] ;  /* 0x00009100ff057b82 */ /* 0x000ea20000000800 */
[----:B------:R-:W-:Y:S06]  /*41a0*/  USEL UR40, UR21, 0x2000, !UP0 ;  /* 0x0000200015287887 */ /* 0x000fec000c000000 */
[----:B------:R-:W-:Y:S02]  /*41b0*/  VIADD R186, R186, UR40 ;  /* 0x00000028baba7c36 */ /* 0x000fe40008000000 */
[----:B------:R-:W-:Y:S02]  /*41c0*/  VIADD R151, R151, UR40 ;  /* 0x0000002897977c36 */ /* 0x000fe40008000000 */
[----:B-1----:R-:W-:Y:S05]  /*41d0*/  IMAD.U32 R17, R7, -0x80, RZ ;  /* 0xffffff8007117824 */ /* 0x002fea00078e00ff */
[C---:B------:R-:W-:Y:S04]  /*41e0*/  LEA R192, P0, R17.reuse, R192, 0x1 ;  /* 0x000000c011c07211 */ /* 0x040fe800078008ff */
[----:B------:R-:W-:Y:S02]  /*41f0*/  LEA.HI.X.SX32 R193, R17, R193, 0x1, P0 ;  /* 0x000000c111c17211 */ /* 0x000fe400000f0eff */
[C---:B------:R-:W-:Y:S03]  /*4200*/  LEA R100, P0, R7.reuse, R192, 0x7 ;  /* 0x000000c007647211 */ /* 0x040fe600078038ff */
[----:B------:R-:W-:Y:S01]  /*4210*/  @!PT LDS RZ, [RZ] ;  /* 0x00000000fffff984 */ /* 0x000fe20000000800 */
[----:B------:R-:W-:Y:S01]  /*4220*/  @!PT LDS RZ, [RZ] ;  /* 0x00000000fffff984 */ /* 0x000fe20000000800 */
[----:B------:R-:W-:Y:S01]  /*4230*/  @!PT LDS RZ, [RZ] ;  /* 0x00000000fffff984 */ /* 0x000fe20000000800 */
[----:B------:R1:W-:Y:S01]  /*4240*/  LDGSTS.E.BYPASS.LTC128B.128 [R186], desc[UR36][R192.64] ;  /* 0x00000000c0ba7fae */ /* 0x0003e2000b901d64 */
[----:B--2---:R-:W-:Y:S05]  /*4250*/  LEA.HI.X R101, R7, R193, R5, 0x7, P0 ;  /* 0x000000c107657211 */ /* 0x004fea00000f3c05 */
[----:B------:R1:W-:Y:S04]  /*4260*/  LDGSTS.E.BYPASS.LTC128B.128 [R186+0x1000], desc[UR36][R100.64] ;  /* 0x0100000064ba7fae */ /* 0x0003e8000b901d64 */
[----:B------:R-:W0:Y:S02]  /*4270*/  LDGDEPBAR ;  /* 0x00000000000079af */ /* 0x000e240000000000 */
.L_x_50:
[----:B------:R-:W-:Y:S01]  /*4280*/  STS [R164+0x8000], R4 ;  /* 0x00800004a4007388 */ /* 0x000fe20000000800 */
[----:B------:R-:W-:Y:S01]  /*4290*/  FMUL.FTZ R21, R194, R21 ;  /* 0x00000015c2157220 */ /* 0x000fe20000410000 */
[----:B------:R-:W-:Y:S01]  /*42a0*/  FMUL.FTZ R6, R187, R6 ;  /* 0x00000006bb067220 */ /* 0x000fe20000410000 */
[C---:B------:R-:W-:Y:S01]  /*42b0*/  FADD.FTZ R19, -R234.reuse, R19 ;  /* 0x00000013ea137221 */ /* 0x040fe20000010100 */
[----:B------:R-:W-:Y:S01]  /*42c0*/  FADD.FTZ R18, -R234, R18 ;  /* 0x00000012ea127221 */ /* 0x000fe20000010100 */
[----:B-----5:R-:W-:Y:S01]  /*42d0*/  FADD.FTZ R9, -R237, R9 ;  /* 0x00000009ed097221 */ /* 0x020fe20000010100 */
[----:B------:R-:W-:Y:S01]  /*42e0*/  FADD.FTZ R11, -R236, R11 ;  /* 0x0000000bec0b7221 */ /* 0x000fe20000010100 */
[----:B------:R-:W-:Y:S01]  /*42f0*/  FMUL.FTZ R19, R204, R19 ;  /* 0x00000013cc137220 */ /* 0x000fe20000410000 */
[----:B------:R-:W-:Y:S01]  /*4300*/  FMUL.FTZ R18, R203, R18 ;  /* 0x00000012cb127220 */ /* 0x000fe20000410000 */
[----:B------:R-:W-:Y:S01]  /*4310*/  FADD.FTZ R8, -R237, R8 ;  /* 0x00000008ed087221 */ /* 0x000fe20000010100 */
[----:B------:R-:W-:Y:S01]  /*4320*/  FADD.FTZ R10, -R236, R10 ;  /* 0x0000000aec0a7221 */ /* 0x000fe20000010100 */
[----:B------:R-:W-:Y:S01]  /*4330*/  F2FP.F16.F32.PACK_AB R6, R21, R6 ;  /* 0x000000061506723e */ /* 0x000fe200000000ff */
[----:B------:R-:W-:Y:S01]  /*4340*/  FMUL.FTZ R9, R196, R9 ;  /* 0x00000009c4097220 */ /* 0x000fe20000410000 */
[----:B------:R-:W-:Y:S01]  /*4350*/  FMUL.FTZ R11, R198, R11 ;  /* 0x0000000bc60b7220 */ /* 0x000fe20000410000 */
[----:B------:R-:W-:Y:S01]  /*4360*/  FADD.FTZ R13, -R237, R13 ;  /* 0x0000000ded0d7221 */ /* 0x000fe20000010100 */
[----:B------:R-:W-:Y:S01]  /*4370*/  FMUL.FTZ R8, R195, R8 ;  /* 0x00000008c3087220 */ /* 0x000fe20000410000 */
[----:B------:R-:W-:Y:S01]  /*4380*/  STS [R164+0x8400], R6 ;  /* 0x00840006a4007388 */ /* 0x000fe20000000800 */
[----:B------:R-:W-:Y:S01]  /*4390*/  FMUL.FTZ R10, R197, R10 ;  /* 0x0000000ac50a7220 */ /* 0x000fe20000410000 */
[C---:B------:R-:W-:Y:S01]  /*43a0*/  FADD.FTZ R15, -R236.reuse, R15 ;  /* 0x0000000fec0f7221 */ /* 0x040fe20000010100 */
[----:B------:R-:W-:Y:S01]  /*43b0*/  FADD.FTZ R12, -R237, R12 ;  /* 0x0000000ced0c7221 */ /* 0x000fe20000010100 */
[----:B------:R-:W-:Y:S01]  /*43c0*/  STS [R167+0x8000], R16 ;  /* 0x00800010a7007388 */ /* 0x000fe20000000800 */
        /* <DEDUP_REMOVED lines=8> */
[----:B------:R-:W-:Y:S01]  /*4450*/  FADD.FTZ R22, -R234, R22 ;  /* 0x00000016ea167221 */ /* 0x000fe20000010100 */
[----:B------:R-:W-:Y:S01]  /*4460*/  F2FP.F16.F32.PACK_AB R8, R9, R8 ;  /* 0x000000080908723e */ /* 0x000fe200000000ff */
[----:B------:R-:W-:Y:S01]  /*4470*/  FMUL.FTZ R23, R208, R23 ;  /* 0x00000017d0177220 */ /* 0x000fe20000410000 */
[----:B------:R-:W-:Y:S01]  /*4480*/  F2FP.F16.F32.PACK_AB R10, R11, R10 ;  /* 0x0000000a0b0a723e */ /* 0x000fe200000000ff */
[----:B------:R-:W-:Y:S01]  /*4490*/  FMUL.FTZ R22, R207, R22 ;  /* 0x00000016cf167220 */ /* 0x000fe20000410000 */
[C---:B------:R-:W-:Y:S01]  /*44a0*/  FADD.FTZ R34, -R234.reuse, R34 ;  /* 0x00000022ea227221 */ /* 0x040fe20000010100 */
[----:B------:R-:W-:Y:S01]  /*44b0*/  STS [R164+0xa000], R8 ;  /* 0x00a00008a4007388 */ /* 0x000fe20000000800 */
[----:B------:R-:W-:Y:S01]  /*44c0*/  FADD.FTZ R35, -R234, R35 ;  /* 0x00000023ea237221 */ /* 0x000fe20000010100 */
[----:B------:R-:W-:Y:S01]  /*44d0*/  F2FP.F16.F32.PACK_AB R12, R13, R12 ;  /* 0x0000000c0d0c723e */ /* 0x000fe200000000ff */
[----:B------:R-:W-:Y:S01]  /*44e0*/  FADD.FTZ R25, -R237, R25 ;  /* 0x00000019ed197221 */ /* 0x000fe20000010100 */
[----:B------:R-:W-:Y:S01]  /*44f0*/  STS [R164+0xa400], R10 ;  /* 0x00a4000aa4007388 */ /* 0x000fe20000000800 */
[----:B------:R-:W-:Y:S01]  /*4500*/  F2FP.F16.F32.PACK_AB R14, R15, R14 ;  /* 0x0000000e0f0e723e */ /* 0x000fe200000000ff */
[----:B------:R-:W-:Y:S01]  /*4510*/  FADD.FTZ R27, -R236, R27 ;  /* 0x0000001bec1b7221 */ /* 0x000fe20000010100 */
[----:B------:R-:W-:Y:S01]  /*4520*/  FMUL.FTZ R34, R219, R34 ;  /* 0x00000022db227220 */ /* 0x000fe20000410000 */
[----:B------:R-:W-:Y:S01]  /*4530*/  STS [R167+0xa000], R12 ;  /* 0x00a0000ca7007388 */ /* 0x000fe20000000800 */
[----:B------:R-:W-:Y:S01]  /*4540*/  FMUL.FTZ R35, R220, R35 ;  /* 0x00000023dc237220 */ /* 0x000fe20000410000 */
[----:B------:R-:W-:Y:S01]  /*4550*/  FADD.FTZ R24, -R237, R24 ;  /* 0x00000018ed187221 */ /* 0x000fe20000010100 */
[----:B------:R-:W-:Y:S01]  /*4560*/  FADD.FTZ R26, -R236, R26 ;  /* 0x0000001aec1a7221 */ /* 0x000fe20000010100 */
[----:B------:R-:W-:Y:S01]  /*4570*/  STS [R167+0xa400], R14 ;  /* 0x00a4000ea7007388 */ /* 0x000fe20000000800 */
[----:B------:R-:W-:Y:S01]  /*4580*/  F2FP.F16.F32.PACK_AB R22, R23, R22 ;  /* 0x000000161716723e */ /* 0x000fe200000000ff */
[----:B------:R-:W-:Y:S01]  /*4590*/  FMUL.FTZ R25, R210, R25 ;  /* 0x00000019d2197220 */ /* 0x000fe20000410000 */
[----:B------:R-:W-:Y:S01]  /*45a0*/  FMUL.FTZ R27, R212, R27 ;  /* 0x0000001bd41b7220 */ /* 0x000fe20000410000 */
[----:B------:R-:W-:Y:S01]  /*45b0*/  STS [R166+0x8000], R20 ;  /* 0x00800014a6007388 */ /* 0x000fe20000000800 */
[----:B------:R-:W-:Y:S01]  /*45c0*/  FMUL.FTZ R24, R209, R24 ;  /* 0x00000018d1187220 */ /* 0x000fe20000410000 */
[----:B------:R-:W-:Y:S01]  /*45d0*/  FMUL.FTZ R26, R211, R26 ;  /* 0x0000001ad31a7220 */ /* 0x000fe20000410000 */
[C---:B------:R-:W-:Y:S01]  /*45e0*/  FADD.FTZ R28, -R237.reuse, R28 ;  /* 0x0000001ced1c7221 */ /* 0x040fe20000010100 */
[----:B------:R-:W-:Y:S01]  /*45f0*/  STS [R166+0x8400], R22 ;  /* 0x00840016a6007388 */ /* 0x000fe20000000800 */
[----:B------:R-:W-:Y:S01]  /*4600*/  FADD.FTZ R29, -R237, R29 ;  /* 0x0000001ded1d7221 */ /* 0x000fe20000010100 */
[C---:B------:R-:W-:Y:S01]  /*4610*/  FADD.FTZ R30, -R236.reuse, R30 ;  /* 0x0000001eec1e7221 */ /* 0x040fe20000010100 */
[----:B------:R-:W-:Y:S01]  /*4620*/  FADD.FTZ R31, -R236, R31 ;  /* 0x0000001fec1f7221 */ /* 0x000fe20000010100 */
[----:B------:R-:W-:Y:S01]  /*4630*/  STS [R173+0x8000], R32 ;  /* 0x00800020ad007388 */ /* 0x000fe20000000800 */
[----:B------:R-:W-:Y:S01]  /*4640*/  F2FP.F16.F32.PACK_AB R34, R35, R34 ;  /* 0x000000222322723e */ /* 0x000fe200000000ff */
[----:B------:R-:W-:Y:S01]  /*4650*/  FMUL.FTZ R28, R213, R28 ;  /* 0x0000001cd51c7220 */ /* 0x000fe20000410000 */
[----:B------:R-:W-:Y:S01]  /*4660*/  FMUL.FTZ R29, R214, R29 ;  /* 0x0000001dd61d7220 */ /* 0x000fe20000410000 */
[----:B------:R-:W-:Y:S01]  /*4670*/  FMUL.FTZ R30, R215, R30 ;  /* 0x0000001ed71e7220 */ /* 0x000fe20000410000 */
[----:B------:R-:W-:Y:S01]  /*4680*/  FMUL.FTZ R31, R216, R31 ;  /* 0x0000001fd81f7220 */ /* 0x000fe20000410000 */
[----:B------:R-:W-:Y:S01]  /*4690*/  STS [R173+0x8400], R34 ;  /* 0x00840022ad007388 */ /* 0x000fe20000000800 */
[C---:B------:R-:W-:Y:S01]  /*46a0*/  FADD.FTZ R38, -R234.reuse, R38 ;  /* 0x00000026ea267221 */ /* 0x040fe20000010100 */
[C---:B------:R-:W-:Y:S01]  /*46b0*/  FADD.FTZ R39, -R234.reuse, R39 ;  /* 0x00000027ea277221 */ /* 0x040fe20000010100 */
[----:B------:R-:W-:Y:S01]  /*46c0*/  F2FP.F16.F32.PACK_AB R24, R25, R24 ;  /* 0x000000181918723e */ /* 0x000fe200000000ff */
[----:B------:R-:W-:Y:S01]  /*46d0*/  FADD.FTZ R50, -R234, R50 ;  /* 0x00000032ea327221 */ /* 0x000fe20000010100 */
[----:B------:R-:W-:Y:S01]  /*46e0*/  F2FP.F16.F32.PACK_AB R26, R27, R26 ;  /* 0x0000001a1b1a723e */ /* 0x000fe200000000ff */
[----:B------:R-:W-:Y:S01]  /*46f0*/  FMUL.FTZ R38, R223, R38 ;  /* 0x00000026df267220 */ /* 0x000fe20000410000 */
[----:B------:R-:W-:Y:S01]  /*4700*/  FMUL.FTZ R39, R224, R39 ;  /* 0x00000027e0277220 */ /* 0x000fe20000410000 */
[----:B------:R-:W-:Y:S01]  /*4710*/  FADD.FTZ R51, -R234, R51 ;  /* 0x00000033ea337221 */ /* 0x000fe20000010100 */
[----:B------:R-:W-:Y:S01]  /*4720*/  F2FP.F16.F32.PACK_AB R28, R29, R28 ;  /* 0x0000001c1d1c723e */ /* 0x000fe200000000ff */
[----:B------:R-:W-:Y:S01]  /*4730*/  STS [R166+0xa000], R24 ;  /* 0x00a00018a6007388 */ /* 0x000fe20000000800 */
[----:B------:R-:W-:Y:S01]  /*4740*/  F2FP.F16.F32.PACK_AB R30, R31, R30 ;  /* 0x0000001e1f1e723e */ /* 0x000fe200000000ff */
        /* <DEDUP_REMOVED lines=57> */
[----:B------:R2:W-:Y:S01]  /*4ae0*/  STS [R169+0x8000], R52 ;  /* 0x00800034a9007388 */ /* 0x0005e20000000800 */
[----:B------:R-:W-:Y:S01]  /*4af0*/  FMUL.FTZ R60, R245, R60 ;  /* 0x0000003cf53c7220 */ /* 0x000fe20000410000 */
[----:B------:R-:W-:Y:S01]  /*4b00*/  FMUL.FTZ R61, R246, R61 ;  /* 0x0000003df63d7220 */ /* 0x000fe20000410000 */
[----:B------:R-:W-:Y:S01]  /*4b10*/  FMUL.FTZ R62, R251, R62 ;  /* 0x0000003efb3e7220 */ /* 0x000fe20000410000 */
[----:B------:R-:W-:Y:S01]  /*4b20*/  STS [R169+0x8400], R54 ;  /* 0x00840036a9007388 */ /* 0x000fe20000000800 */
[----:B------:R-:W-:Y:S01]  /*4b30*/  FMUL.FTZ R63, R252, R63 ;  /* 0x0000003ffc3f7220 */ /* 0x000fe20000410000 */
[----:B------:R-:W-:Y:S02]  /*4b40*/  F2FP.F16.F32.PACK_AB R56, R57, R56 ;  /* 0x000000383938723e */ /* 0x000fe400000000ff */
[----:B------:R-:W-:Y:S01]  /*4b50*/  F2FP.F16.F32.PACK_AB R58, R59, R58 ;  /* 0x0000003a3b3a723e */ /* 0x000fe200000000ff */
[----:B------:R-:W-:Y:S01]  /*4b60*/  STS [R168+0x8000], R64 ;  /* 0x00800040a8007388 */ /* 0x000fe20000000800 */
[----:B------:R-:W-:Y:S02]  /*4b70*/  F2FP.F16.F32.PACK_AB R60, R61, R60 ;  /* 0x0000003c3d3c723e */ /* 0x000fe400000000ff */
[----:B------:R-:W-:Y:S01]  /*4b80*/  F2FP.F16.F32.PACK_AB R62, R63, R62 ;  /* 0x0000003e3f3e723e */ /* 0x000fe200000000ff */
[----:B------:R-:W-:Y:S04]  /*4b90*/  STS [R168+0x8400], R66 ;  /* 0x00840042a8007388 */ /* 0x000fe80000000800 */
[----:B------:R-:W-:Y:S04]  /*4ba0*/  STS [R169+0xa000], R56 ;  /* 0x00a00038a9007388 */ /* 0x000fe80000000800 */
[----:B------:R-:W-:Y:S04]  /*4bb0*/  STS [R169+0xa400], R58 ;  /* 0x00a4003aa9007388 */ /* 0x000fe80000000800 */
[----:B------:R-:W-:Y:S01]  /*4bc0*/  STS [R168+0xa000], R60 ;  /* 0x00a0003ca8007388 */ /* 0x000fe20000000800 */
[----:B--2---:R-:W-:Y:S03]  /*4bd0*/  LEA R52, R158, UR5, 0x1 ;  /* 0x000000059e347c11 */ /* 0x004fe6000f8e08ff */
[----:B------:R-:W-:Y:S01]  /*4be0*/  STS [R168+0xa400], R62 ;  /* 0x00a4003ea8007388 */ /* 0x000fe20000000800 */
[----:B------:R-:W-:Y:S06]  /*4bf0*/  BAR.SYNC.DEFER_BLOCKING 0x0 ;  /* 0x0000000000007b1d */ /* 0x000fec0000010000 */
[----:B------:R-:W-:Y:S04]  /*4c00*/  LDSM.16.MT88.4 R4, [R156+0x10000] ;  /* 0x010000009c04783b */ /* 0x000fe80000004200 */
[----:B------:R-:W2:Y:S04]  /*4c10*/  LDSM.16.MT88.4 R8, [R52+0x4000] ;  /* 0x004000003408783b */ /* 0x000ea80000004200 */
[----:B------:R-:W3:Y:S04]  /*4c20*/  LDSM.16.MT88.4 R12, [R156+0x14000] ;  /* 0x014000009c0c783b */ /* 0x000ee80000004200 */
[----:B------:R-:W-:Y:S04]  /*4c30*/  LDSM.16.MT88.4 R16, [R156+0x10800] ;  /* 0x010800009c10783b */ /* 0x000fe80000004200 */
[----:B------:R-:W4:Y:S04]  /*4c40*/  LDSM.16.MT88.4 R20, [R52+0x4400] ;  /* 0x004400003414783b */ /* 0x000f280000004200 */
[----:B------:R-:W1:Y:S01]  /*4c50*/  LDSM.16.MT88.4 R24, [R156+0x14800] ;  /* 0x014800009c18783b */ /* 0x000e620000004200 */
[-C--:B--2---:R-:W-:Y:S06]  /*4c60*/  HMMA.16816.F32 R68, R4, R8.reuse, R68 ;  /* 0x000000080444723c */ /* 0x084fec0000001844 */
[C---:B---3--:R-:W-:Y:S06]  /*4c70*/  HMMA.16816.F32 R72, R12.reuse, R8, R72 ;  /* 0x000000080c48723c */ /* 0x048fec0000001848 */
[-C--:B------:R-:W-:Y:S01]  /*4c80*/  HMMA.16816.F32 R76, R12, R10.reuse, R76 ;  /* 0x0000000a0c4c723c */ /* 0x080fe2000000184c */
[----:B------:R-:W-:Y:S05]  /*4c90*/  LDSM.16.MT88.4 R12, [R156+0x15000] ;  /* 0x015000009c0c783b */ /* 0x000fea0000004200 */
[----:B------:R-:W-:Y:S01]  /*4ca0*/  HMMA.16816.F32 R80, R4, R10, R80 ;  /* 0x0000000a0450723c */ /* 0x000fe20000001850 */
[----:B------:R-:W-:Y:S04]  /*4cb0*/  LDSM.16.MT88.4 R4, [R156+0x11000] ;  /* 0x011000009c04783b */ /* 0x000fe80000004200 */
[----:B------:R-:W2:Y:S01]  /*4cc0*/  LDSM.16.MT88.4 R8, [R52+0x4800] ;  /* 0x004800003408783b */ /* 0x000ea20000004200 */
[-C--:B----4-:R-:W-:Y:S06]  /*4cd0*/  HMMA.16816.F32 R68, R16, R20.reuse, R68 ;  /* 0x000000141044723c */ /* 0x090fec0000001844 */
[C---:B-1----:R-:W-:Y:S06]  /*4ce0*/  HMMA.16816.F32 R72, R24.reuse, R20, R72 ;  /* 0x000000141848723c */ /* 0x042fec0000001848 */
        /* <DEDUP_REMOVED lines=33> */
[----:B------:R-:W-:Y:S01]  /*4f00*/  BAR.SYNC.DEFER_BLOCKING 0x0 ;  /* 0x0000000000007b1d */ /* 0x000fe20000010000 */
[-C--:B--2---:R-:W-:Y:S06]  /*4f10*/  HMMA.16816.F32 R68, R4, R8.reuse, R68 ;  /* 0x000000080444723c */ /* 0x084fec0000001844 */
[C---:B------:R-:W-:Y:S06]  /*4f20*/  HMMA.16816.F32 R72, R12.reuse, R8, R72 ;  /* 0x000000080c48723c */ /* 0x040fec0000001848 */
[-C--:B------:R-:W-:Y:S06]  /*4f30*/  HMMA.16816.F32 R76, R12, R10.reuse, R76 ;  /* 0x0000000a0c4c723c */ /* 0x080fec000000184c */
[----:B------:R-:W-:Y:S06]  /*4f40*/  HMMA.16816.F32 R80, R4, R10, R80 ;  /* 0x0000000a0450723c */ /* 0x000fec0000001850 */
[-C--:B-1----:R-:W-:Y:S05]  /*4f50*/  HMMA.16816.F32 R68, R16, R20.reuse, R68 ;  /* 0x000000141044723c */ /* 0x082fea0000001844 */
[----:B------:R-:W-:Y:S01]  /*4f60*/  IMAD R4, R181, UR43, RZ ;  /* 0x0000002bb5047c24 */ /* 0x000fe2000f8e02ff */
[C---:B------:R-:W-:Y:S05]  /*4f70*/  HMMA.16816.F32 R72, R24.reuse, R20, R72 ;  /* 0x000000141848723c */ /* 0x040fea0000001848 */
[----:B------:R-:W-:Y:S01]  /*4f80*/  LEA R4, -R4, RZ, 0x7 ;  /* 0x000000ff04047211 */ /* 0x000fe200078e39ff */
[-C--:B------:R-:W-:Y:S05]  /*4f90*/  HMMA.16816.F32 R76, R24, R22.reuse, R76 ;  /* 0x00000016184c723c */ /* 0x080fea000000184c */
[C---:B------:R-:W-:Y:S01]  /*4fa0*/  LEA R188, P0, R4.reuse, R188, 0x2 ;  /* 0x000000bc04bc7211 */ /* 0x040fe200078010ff */
[----:B------:R-:W-:Y:S05]  /*4fb0*/  HMMA.16816.F32 R80, R16, R22, R80 ;  /* 0x000000161050723c */ /* 0x000fea0000001850 */
[----:B------:R-:W-:Y:S01]  /*4fc0*/  LEA.HI.X.SX32 R189, R4, R189, 0x2, P0 ;  /* 0x000000bd04bd7211 */ /* 0x000fe200000f16ff */
[----:B------:R-:W-:Y:S07]  /*4fd0*/  @!UPT UIADD3 URZ, URZ, URZ, URZ ;  /* 0x0000003f3f3ff290 */ /* 0x000fee000fffe03f */
[----:B------:R-:W-:Y:S11]  /*4fe0*/  @!P2 BRA `(.L_x_51) ;  /* 0x000000000038a947 */ /* 0x000ff60003800000 */
[----:B------:R-:W1:Y:S08]  /*4ff0*/  LDC R5, c[0x0][0x420] ;  /* 0x00010800ff057b82 */ /* 0x000e700000000800 */
[----:B------:R-:W2:Y:S01]  /*5000*/  LDC R4, c[0x0][0x424] ;  /* 0x00010900ff047b82 */ /* 0x000ea20000000800 */
[C---:B-1----:R-:W-:Y:S05]  /*5010*/  IMAD.U32 R6, R5.reuse, -0x80, RZ ;  /* 0xffffff8005067824 */ /* 0x042fea00078e00ff */
[C---:B------:R-:W-:Y:S04]  /*5020*/  LEA R190, P0, R6.reuse, R190, 0x1 ;  /* 0x000000be06be7211 */ /* 0x040fe800078008ff */
[----:B------:R-:W-:Y:S02]  /*5030*/  LEA.HI.X.SX32 R191, R6, R191, 0x1, P0 ;  /* 0x000000bf06bf7211 */ /* 0x000fe400000f0eff */
[C---:B------:R-:W-:Y:S02]  /*5040*/  LEA R8, P0, R5.reuse, R190, 0x7 ;  /* 0x000000be05087211 */ /* 0x040fe400078038ff */
[----:B------:R-:W-:Y:S02]  /*5050*/  LEA R6, R162, UR5, 0x1 ;  /* 0x00000005a2067c11 */ /* 0x000fe4000f8e08ff */
[----:B--2---:R-:W-:Y:S03]  /*5060*/  LEA.HI.X R9, R5, R191, R4, 0x7, P0 ;  /* 0x000000bf05097211 */ /* 0x004fe600000f3c04 */
[----:B------:R-:W-:Y:S01]  /*5070*/  @!PT LDS RZ, [RZ] ;  /* 0x00000000fffff984 */ /* 0x000fe20000000800 */
[----:B------:R-:W-:Y:S01]  /*5080*/  @!PT LDS RZ, [RZ] ;  /* 0x00000000fffff984 */ /* 0x000fe20000000800 */
[----:B------:R-:W-:Y:S01]  /*5090*/  @!PT LDS RZ, [RZ] ;  /* 0x00000000fffff984 */ /* 0x000fe20000000800 */
[----:B------:R1:W-:Y:S04]  /*50a0*/  LDGSTS.E.BYPASS.LTC128B.128 [R6+0x4000], desc[UR36][R190.64] ;  /* 0x04000000be067fae */ /* 0x0003e8000b901d64 */
[----:B------:R1:W-:Y:S04]  /*50b0*/  LDGSTS.E.BYPASS.LTC128B.128 [R6+0x5000], desc[UR36][R8.64] ;  /* 0x0500000008067fae */ /* 0x0003e8000b901d64 */
[----:B------:R-:W0:Y:S02]  /*50c0*/  LDGDEPBAR ;  /* 0x00000000000079af */ /* 0x000e240000000000 */
.L_x_51:
[----:B------:R-:W-:Y:S01]  /*50d0*/  LDSM.16.M88.4 R16, [R155] ;  /* 0x000000009b10783b */ /* 0x000fe20000000200 */
[----:B------:R-:W-:Y:S02]  /*50e0*/  ULOP3.LUT UR40, UR41, 0x1, URZ, 0xc0, !UPT ;  /* 0x0000000129287892 */ /* 0x000fe4000f8ec03f */
[----:B------:R-:W-:Y:S01]  /*50f0*/  UISETP.GT.AND UP2, UPT, UR41, UR6, UPT ;  /* 0x000000062900728c */ /* 0x000fe2000bf44270 */
[----:B------:R-:W1:Y:S01]  /*5100*/  LDSM.16.MT88.4 R20, [R52+0x6000] ;  /* 0x006000003414783b */ /* 0x000e620000004200 */
[----:B------:R-:W-:Y:S02]  /*5110*/  UISETP.NE.U32.AND UP0, UPT, UR40, 0x1, UPT ;  /* 0x000000012800788c */ /* 0x000fe4000bf05070 */
[----:B------:R-:W-:Y:S01]  /*5120*/  UIADD3 UR41, UR41, -0x1, URZ ;  /* 0xffffffff29297890 */ /* 0x000fe2000fffe03f */
[----:B------:R-:W2:Y:S04]  /*5130*/  LDSM.16.M88.4 R12, [R155+0x2000] ;  /* 0x002000009b0c783b */ /* 0x000ea80000000200 */
[----:B------:R-:W-:Y:S04]  /*5140*/  LDSM.16.M88.4 R24, [R154] ;  /* 0x000000009a18783b */ /* 0x000fe80000000200 */
[----:B------:R-:W3:Y:S04]  /*5150*/  LDSM.16.MT88.4 R28, [R52+0x6400] ;  /* 0x00640000341c783b */ /* 0x000ee80000004200 */
[----:B------:R-:W4:Y:S04]  /*5160*/  LDSM.16.M88.4 R32, [R148] ;  /* 0x000000009420783b */ /* 0x000f280000000200 */
[----:B------:R-:W-:Y:S04]  /*5170*/  LDSM.16.M88.4 R36, [R153] ;  /* 0x000000009924783b */ /* 0x000fe80000000200 */
[----:B------:R-:W4:Y:S04]  /*5180*/  LDSM.16.MT88.4 R40, [R52+0x6800] ;  /* 0x006800003428783b */ /* 0x000f280000004200 */
[----:B------:R-:W4:Y:S04]  /*5190*/  LDSM.16.M88.4 R44, [R153+0x2000] ;  /* 0x00200000992c783b */ /* 0x000f280000000200 */
[----:B------:R-:W-:Y:S01]  /*51a0*/  LDSM.16.MT88.4 R48, [R52+0x6c00] ;  /* 0x006c00003430783b */ /* 0x000fe20000004200 */
[-C--:B-1----:R-:W-:Y:S06]  /*51b0*/  HMMA.16816.F32 R4, R16, R20.reuse, RZ ;  /* 0x000000141004723c */ /* 0x082fec00000018ff */
[C---:B--2---:R-:W-:Y:S06]  /*51c0*/  HMMA.16816.F32 R8, R12.reuse, R20, RZ ;  /* 0x000000140c08723c */ /* 0x044fec00000018ff */
        /* <DEDUP_REMOVED lines=29> */
[----:B------:R-:W-:Y:S04]  /*53a0*/  LDSM.16.MT88.4 R28, [R52+0x7c00] ;  /* 0x007c0000341c783b */ /* 0x000fe80000004200 */
[----:B------:R-:W4:Y:S01]  /*53b0*/  LDSM.16.M88.4 R24, [R3+0x4000] ;  /* 0x004000000318783b */ /* 0x000f220000000200 */
[-C--:B------:R-:W-:Y:S06]  /*53c0*/  HMMA.16816.F32 R4, R36, R40.reuse, R4 ;  /* 0x000000282404723c */ /* 0x080fec0000001804 */
[C---:B-1----:R-:W-:Y:S06]  /*53d0*/  HMMA.16816.F32 R8, R32.reuse, R40, R8 ;  /* 0x000000282008723c */ /* 0x042fec0000001808 */
[-C--:B------:R-:W-:Y:S01]  /*53e0*/  HMMA.16816.F32 R12, R32, R42.reuse, R12 ;  /* 0x0000002a200c723c */ /* 0x080fe2000000180c */
[----:B------:R-:W1:Y:S05]  /*53f0*/  LDSM.16.M88.4 R32, [R3+0x6000] ;  /* 0x006000000320783b */ /* 0x000e6a0000000200 */
[----:B------:R-:W-:Y:S06]  /*5400*/  HMMA.16816.F32 R16, R36, R42, R16 ;  /* 0x0000002a2410723c */ /* 0x000fec0000001810 */
[-C--:B--2---:R-:W-:Y:S06]  /*5410*/  HMMA.16816.F32 R4, R20, R48.reuse, R4 ;  /* 0x000000301404723c */ /* 0x084fec0000001804 */
[C---:B---3--:R-:W-:Y:S06]  /*5420*/  HMMA.16816.F32 R8, R44.reuse, R48, R8 ;  /* 0x000000302c08723c */ /* 0x048fec0000001808 */
[-C--:B------:R-:W-:Y:S06]  /*5430*/  HMMA.16816.F32 R12, R44, R50.reuse, R12 ;  /* 0x000000322c0c723c */ /* 0x080fec000000180c */
[----:B------:R-:W-:Y:S06]  /*5440*/  HMMA.16816.F32 R16, R20, R50, R16 ;  /* 0x000000321410723c */ /* 0x000fec0000001810 */
[-C--:B----4-:R-:W-:Y:S01]  /*5450*/  HMMA.16816.F32 R4, R24, R28.reuse, R4 ;  /* 0x0000001c1804723c */ /* 0x090fe20000001804 */
[----:B------:R-:W-:Y:S04]  /*5460*/  IMAD.U32 R20, RZ, RZ, UR42 ;  /* 0x0000002aff147e24 */ /* 0x000fe8000f8e00ff */
[----:B------:R-:W-:Y:S01]  /*5470*/  @P2 IADD3 R22, P0, R177, UR8, RZ ;  /* 0x00000008b1162c10 */ /* 0x000fe2000ff1e0ff */
[C---:B-1----:R-:W-:Y:S01]  /*5480*/  HMMA.16816.F32 R8, R32.reuse, R28, R8 ;  /* 0x0000001c2008723c */ /* 0x042fe20000001808 */
[----:B------:R-:W-:Y:S01]  /*5490*/  IMAD.U32 R21, RZ, RZ, UR39 ;  /* 0x00000027ff157e24 */ /* 0x000fe2000f8e00ff */
[----:B------:R-:W-:Y:S03]  /*54a0*/  @UP3 UIADD3 UR8, UP1, UR8, -0x200, URZ ;  /* 0xfffffe0008083890 */ /* 0x000fe6000ff3e03f */
[----:B------:R-:W-:Y:S01]  /*54b0*/  @P2 IADD3.X R23, R178, UR9, RZ, P0, !PT ;  /* 0x00000009b2172c10 */ /* 0x000fe200087fe4ff */
[-C--:B------:R-:W-:Y:S01]  /*54c0*/  HMMA.16816.F32 R12, R32, R30.reuse, R12 ;  /* 0x0000001e200c723c */ /* 0x080fe2000000180c */
[----:B------:R-:W-:Y:S01]  /*54d0*/  IMAD.U32 R28, RZ, RZ, UR42 ;  /* 0x0000002aff1c7e24 */ /* 0x000fe2000f8e00ff */
[----:B------:R-:W-:Y:S02]  /*54e0*/  @UP3 UIADD3.X UR9, UR9, -0x1, URZ, UP1, !UPT ;  /* 0xffffffff09093890 */ /* 0x000fe40008ffe43f */
[----:B------:R-:W5:Y:S02]  /*54f0*/  @P2 LDG.E R185, desc[UR36][R22.64] ;  /* 0x0000002416b92981 */ /* 0x000f64000c1e1900 */
[----:B------:R-:W-:Y:S02]  /*5500*/  HMMA.16816.F32 R16, R24, R30, R16 ;  /* 0x0000001e1810723c */ /* 0x000fe40000001810 */
[----:B------:R-:W5:Y:S03]  /*5510*/  @P2 LDG.E R184, desc[UR36][R22.64+0x20] ;  /* 0x0000202416b82981 */ /* 0x000f66000c1e1900 */
[-C--:B------:R-:W-:Y:S01]  /*5520*/  LEA R34, P1, R20, R188.reuse, 0x2 ;  /* 0x000000bc14227211 */ /* 0x080fe200078210ff */
[----:B------:R-:W5:Y:S01]  /*5530*/  @P2 LDG.E R183, desc[UR36][R22.64+0x100] ;  /* 0x0001002416b72981 */ /* 0x000f62000c1e1900 */
[----:B------:R-:W-:Y:S01]  /*5540*/  IMAD.U32 R20, RZ, RZ, UR39 ;  /* 0x00000027ff147e24 */ /* 0x000fe2000f8e00ff */
[-C--:B------:R-:W-:Y:S02]  /*5550*/  LEA R32, P0, R21, R188.reuse, 0x2 ;  /* 0x000000bc15207211 */ /* 0x080fe400078010ff */
[----:B------:R1:W5:Y:S01]  /*5560*/  @P2 LDG.E R182, desc[UR36][R22.64+0x120] ;  /* 0x0001202416b62981 */ /* 0x000362000c1e1900 */
[-C--:B------:R-:W-:Y:S01]  /*5570*/  LEA.HI.X.SX32 R35, R28, R189.reuse, 0x2, P1 ;  /* 0x000000bd1c237211 */ /* 0x080fe200008f16ff */
[----:B------:R-:W-:Y:S01]  /*5580*/  IMAD.U32 R21, RZ, RZ, UR35 ;  /* 0x00000023ff157e24 */ /* 0x000fe2000f8e00ff */
[-C--:B------:R-:W-:Y:S01]  /*5590*/  LEA.HI.X.SX32 R33, R20, R189.reuse, 0x2, P0 ;  /* 0x000000bd14217211 */ /* 0x080fe200000f16ff */
[----:B------:R2:W-:Y:S01]  /*55a0*/  REDG.E.ADD.F32.FTZ.RN.STRONG.GPU desc[UR36][R188.64], R4 ;  /* 0x00000004bc0079a6 */ /* 0x0005e2000c10f3a4 */
[----:B------:R-:W-:Y:S02]  /*55b0*/  IMAD.U32 R20, RZ, RZ, UR35 ;  /* 0x00000023ff147e24 */ /* 0x000fe4000f8e00ff */
[-C--:B------:R-:W-:Y:S01]  /*55c0*/  LEA R26, P2, R21, R188.reuse, 0x2 ;  /* 0x000000bc151a7211 */ /* 0x080fe200078410ff */
[----:B------:R3:W-:Y:S03]  /*55d0*/  REDG.E.ADD.F32.FTZ.RN.STRONG.GPU desc[UR36][R34.64], R5 ;  /* 0x00000005220079a6 */ /* 0x0007e6000c10f3a4 */
[-C--:B------:R-:W-:Y:S01]  /*55e0*/  LEA.HI.X.SX32 R27, R20, R189.reuse, 0x2, P2 ;  /* 0x000000bd141b7211 */ /* 0x080fe200010f16ff */
[----:B------:R4:W-:Y:S01]  /*55f0*/  REDG.E.ADD.F32.FTZ.RN.STRONG.GPU desc[UR36][R32.64], R6 ;  /* 0x00000006200079a6 */ /* 0x0009e2000c10f3a4 */
[----:B-1----:R-:W-:Y:S02]  /*5600*/  IMAD.U32 R22, RZ, RZ, UR38 ;  /* 0x00000026ff167e24 */ /* 0x002fe4000f8e00ff */
[----:B--2---:R-:W-:Y:S02]  /*5610*/  IMAD.U32 R4, RZ, RZ, UR38 ;  /* 0x00000026ff047e24 */ /* 0x004fe4000f8e00ff */
[----:B---3--:R-:W-:Y:S03]  /*5620*/  IMAD.U32 R5, RZ, RZ, UR33 ;  /* 0x00000021ff057e24 */ /* 0x008fe6000f8e00ff */
[-C--:B------:R-:W-:Y:S01]  /*5630*/  LEA R24, P0, R4, R188.reuse, 0x2 ;  /* 0x000000bc04187211 */ /* 0x080fe200078010ff */
[----:B------:R-:W-:Y:S02]  /*5640*/  IMAD.U32 R4, RZ, RZ, UR34 ;  /* 0x00000022ff047e24 */ /* 0x000fe4000f8e00ff */
[----:B----4-:R-:W-:Y:S01]  /*5650*/  IMAD.U32 R6, RZ, RZ, UR34 ;  /* 0x00000022ff067e24 */ /* 0x010fe2000f8e00ff */
[-C--:B------:R-:W-:Y:S02]  /*5660*/  LEA.HI.X.SX32 R25, R22, R189.reuse, 0x2, P0 ;  /* 0x000000bd16197211 */ /* 0x080fe400000f16ff */
[-C--:B------:R-:W-:Y:S01]  /*5670*/  LEA R22, P0, R5, R188.reuse, 0x2 ;  /* 0x000000bc05167211 */ /* 0x080fe200078010ff */
[----:B------:R-:W-:Y:S01]  /*5680*/  IMAD.U32 R5, RZ, RZ, UR29 ;  /* 0x0000001dff057e24 */ /* 0x000fe2000f8e00ff */
[-C--:B------:R-:W-:Y:S01]  /*5690*/  LEA R28, P1, R6, R188.reuse, 0x2 ;  /* 0x000000bc061c7211 */ /* 0x080fe200078210ff */
[----:B------:R1:W-:Y:S01]  /*56a0*/  REDG.E.ADD.F32.FTZ.RN.STRONG.GPU desc[UR36][R24.64], R7 ;  /* 0x00000007180079a6 */ /* 0x0003e2000c10f3a4 */
[----:B------:R-:W-:Y:S02]  /*56b0*/  IMAD.U32 R6, RZ, RZ, UR33 ;  /* 0x00000021ff067e24 */ /* 0x000fe4000f8e00ff */
[-C--:B------:R-:W-:Y:S01]  /*56c0*/  LEA.HI.X.SX32 R29, R4, R189.reuse, 0x2, P1 ;  /* 0x000000bd041d7211 */ /* 0x080fe200008f16ff */
[----:B------:R2:W-:Y:S01]  /*56d0*/  REDG.E.ADD.F32.FTZ.RN.STRONG.GPU desc[UR36][R26.64], R8 ;  /* 0x000000081a0079a6 */ /* 0x0005e2000c10f3a4 */
[----:B------:R-:W-:Y:S01]  /*56e0*/  IMAD.U32 R4, RZ, RZ, UR32 ;  /* 0x00000020ff047e24 */ /* 0x000fe2000f8e00ff */
[-C--:B------:R-:W-:Y:S01]  /*56f0*/  LEA.HI.X.SX32 R23, R6, R189.reuse, 0x2, P0 ;  /* 0x000000bd06177211 */ /* 0x080fe200000f16ff */
[----:B------:R-:W-:Y:S01]  /*5700*/  IMAD.U32 R6, RZ, RZ, UR30 ;  /* 0x0000001eff067e24 */ /* 0x000fe2000f8e00ff */
[----:B------:R3:W-:Y:S02]  /*5710*/  REDG.E.ADD.F32.FTZ.RN.STRONG.GPU desc[UR36][R28.64], R9 ;  /* 0x000000091c0079a6 */ /* 0x0007e4000c10f3a4 */
[-C--:B------:R-:W-:Y:S01]  /*5720*/  LEA R20, P0, R4, R188.reuse, 0x2 ;  /* 0x000000bc04147211 */ /* 0x080fe200078010ff */
[----:B------:R-:W-:Y:S01]  /*5730*/  IMAD.U32 R4, RZ, RZ, UR30 ;  /* 0x0000001eff047e24 */ /* 0x000fe2000f8e00ff */
[----:B------:R4:W-:Y:S04]  /*5740*/  REDG.E.ADD.F32.FTZ.RN.STRONG.GPU desc[UR36][R22.64], R10 ;  /* 0x0000000a160079a6 */ /* 0x0009e8000c10f3a4 */
[----:B------:R-:W-:Y:S01]  /*5750*/  LDSM.16.MT88.4 R28, [R152+0x800] ;  /* 0x00080000981c783b */ /* 0x000fe20000004200 */
[----:B-1----:R-:W-:Y:S02]  /*5760*/  IMAD.U32 R7, RZ, RZ, UR31 ;  /* 0x0000001fff077e24 */ /* 0x002fe4000f8e00ff */
[----:B--2---:R-:W-:Y:S02]  /*5770*/  IMAD.U32 R8, RZ, RZ, UR32 ;  /* 0x00000020ff087e24 */ /* 0x004fe4000f8e00ff */
[----:B---3--:R-:W-:Y:S03]  /*5780*/  IMAD.U32 R9, RZ, RZ, UR31 ;  /* 0x0000001fff097e24 */ /* 0x008fe6000f8e00ff */
[-C--:B------:R-:W-:Y:S02]  /*5790*/  LEA.HI.X.SX32 R21, R8, R189.reuse, 0x2, P0 ;  /* 0x000000bd08157211 */ /* 0x080fe400000f16ff */
[-C--:B------:R-:W-:Y:S01]  /*57a0*/  LEA R8, P1, R6, R188.reuse, 0x2 ;  /* 0x000000bc06087211 */ /* 0x080fe200078210ff */
[----:B----4-:R-:W-:Y:S01]  /*57b0*/  IMAD.U32 R10, RZ, RZ, UR26 ;  /* 0x0000001aff0a7e24 */ /* 0x010fe2000f8e00ff */
[-C--:B------:R-:W-:Y:S01]  /*57c0*/  LEA R22, P2, R7, R188.reuse, 0x2 ;  /* 0x000000bc07167211 */ /* 0x080fe200078410ff */
[----:B------:R1:W-:Y:S01]  /*57d0*/  REDG.E.ADD.F32.FTZ.RN.STRONG.GPU desc[UR36][R20.64], R11 ;  /* 0x0000000b140079a6 */ /* 0x0003e2000c10f3a4 */
[----:B------:R-:W-:Y:S01]  /*57e0*/  IMAD.U32 R7, RZ, RZ, UR29 ;  /* 0x0000001dff077e24 */ /* 0x000fe2000f8e00ff */
[-C--:B------:R-:W-:Y:S01]  /*57f0*/  LEA R6, P0, R5, R188.reuse, 0x2 ;  /* 0x000000bc05067211 */ /* 0x080fe200078010ff */
[----:B------:R-:W-:Y:S01]  /*5800*/  IMAD.U32 R5, RZ, RZ, UR26 ;  /* 0x0000001aff057e24 */ /* 0x000fe2000f8e00ff */
[-C--:B------:R-:W-:Y:S02]  /*5810*/  LEA.HI.X.SX32 R23, R9, R189.reuse, 0x2, P2 ;  /* 0x000000bd09177211 */ /* 0x080fe400010f16ff */
[-C--:B------:R-:W-:Y:S01]  /*5820*/  LEA.HI.X.SX32 R9, R4, R189.reuse, 0x2, P1 ;  /* 0x000000bd04097211 */ /* 0x080fe200008f16ff */
[----:B------:R-:W-:Y:S01]  /*5830*/  IMAD.U32 R4, RZ, RZ, UR28 ;  /* 0x0000001cff047e24 */ /* 0x000fe2000f8e00ff */
[-C--:B------:R-:W-:Y:S01]  /*5840*/  LEA.HI.X.SX32 R7, R7, R189.reuse, 0x2, P0 ;  /* 0x000000bd07077211 */ /* 0x080fe200000f16ff */
[----:B------:R2:W-:Y:S04]  /*5850*/  REDG.E.ADD.F32.FTZ.RN.STRONG.GPU desc[UR36][R22.64], R16 ;  /* 0x00000010160079a6 */ /* 0x0005e8000c10f3a4 */
[----:B------:R3:W-:Y:S04]  /*5860*/  REDG.E.ADD.F32.FTZ.RN.STRONG.GPU desc[UR36][R8.64], R17 ;  /* 0x00000011080079a6 */ /* 0x0007e8000c10f3a4 */
[----:B------:R4:W-:Y:S01]  /*5870*/  REDG.E.ADD.F32.FTZ.RN.STRONG.GPU desc[UR36][R6.64], R18 ;  /* 0x00000012060079a6 */ /* 0x0009e2000c10f3a4 */
[----:B-1----:R-:W-:Y:S01]  /*5880*/  IMAD.U32 R11, RZ, RZ, UR28 ;  /* 0x0000001cff0b7e24 */ /* 0x002fe2000f8e00ff */
[-C--:B------:R-:W-:Y:S01]  /*5890*/  LEA R20, P0, R4, R188.reuse, 0x2 ;  /* 0x000000bc04147211 */ /* 0x080fe200078010ff */
[----:B------:R-:W-:Y:S03]  /*58a0*/  IMAD.U32 R4, RZ, RZ, UR46 ;  /* 0x0000002eff047e24 */ /* 0x000fe6000f8e00ff */
[-C--:B------:R-:W-:Y:S02]  /*58b0*/  LEA.HI.X.SX32 R21, R11, R189.reuse, 0x2, P0 ;  /* 0x000000bd0b157211 */ /* 0x080fe400000f16ff */
[-C--:B--2---:R-:W-:Y:S03]  /*58c0*/  LEA R22, P3, R5, R188.reuse, 0x2 ;  /* 0x000000bc05167211 */ /* 0x084fe600078610ff */
[----:B------:R1:W-:Y:S01]  /*58d0*/  REDG.E.ADD.F32.FTZ.RN.STRONG.GPU desc[UR36][R20.64], R19 ;  /* 0x00000013140079a6 */ /* 0x0003e2000c10f3a4 */
[----:B------:R-:W-:Y:S02]  /*58e0*/  IMAD.U32 R16, RZ, RZ, UR4 ;  /* 0x00000004ff107e24 */ /* 0x000fe4000f8e00ff */
[----:B---3--:R-:W-:Y:S01]  /*58f0*/  IMAD.U32 R9, RZ, RZ, UR23 ;  /* 0x00000017ff097e24 */ /* 0x008fe2000f8e00ff */
[-C--:B------:R-:W-:Y:S01]  /*5900*/  LEA.HI.X.SX32 R23, R10, R189.reuse, 0x2, P3 ;  /* 0x000000bd0a177211 */ /* 0x080fe200018f16ff */
[----:B------:R-:W-:Y:S02]  /*5910*/  IMAD.U32 R8, RZ, RZ, UR23 ;  /* 0x00000017ff087e24 */ /* 0x000fe4000f8e00ff */
[----:B----4-:R-:W-:Y:S01]  /*5920*/  IMAD.U32 R7, RZ, RZ, UR4 ;  /* 0x00000004ff077e24 */ /* 0x010fe2000f8e00ff */
[-C--:B------:R-:W-:Y:S01]  /*5930*/  LEA R18, P2, R9, R188.reuse, 0x2 ;  /* 0x000000bc09127211 */ /* 0x080fe200078410ff */
[----:B------:R-:W-:Y:S01]  /*5940*/  IMAD.U32 R6, RZ, RZ, UR46 ;  /* 0x0000002eff067e24 */ /* 0x000fe2000f8e00ff */
[----:B------:R-:W-:Y:S02]  /*5950*/  REDG.E.ADD.F32.FTZ.RN.STRONG.GPU desc[UR36][R22.64], R12 ;  /* 0x0000000c160079a6 */ /* 0x000fe4000c10f3a4 */
[-C--:B------:R-:W-:Y:S02]  /*5960*/  LEA R24, P1, R7, R188.reuse, 0x2 ;  /* 0x000000bc07187211 */ /* 0x080fe400078210ff */
[----:B------:R-:W-:Y:S01]  /*5970*/  LEA R6, P0, R6, R188, 0x2 ;  /* 0x000000bc06067211 */ /* 0x000fe200078010ff */
[----:B------:R-:W-:Y:S01]  /*5980*/  LDSM.16.MT88.4 R20, [R152+0x400] ;  /* 0x000400009814783b */ /* 0x000fe20000004200 */
[-C--:B------:R-:W-:Y:S02]  /*5990*/  LEA.HI.X.SX32 R25, R16, R189.reuse, 0x2, P1 ;  /* 0x000000bd10197211 */ /* 0x080fe400008f16ff */
[-C--:B------:R-:W-:Y:S02]  /*59a0*/  LEA.HI.X.SX32 R7, R4, R189.reuse, 0x2, P0 ;  /* 0x000000bd04077211 */ /* 0x080fe400000f16ff */
[----:B------:R-:W-:Y:S01]  /*59b0*/  PLOP3.LUT P1, PT, PT, PT, UP0, 0x80, 0x0 ;  /* 0x000000000000781c */ /* 0x000fe20003f2f008 */
[----:B------:R-:W-:Y:S01]  /*59c0*/  @UP3 UIADD3 UR22, UP0, UR22, -0x200, URZ ;  /* 0xfffffe0016163890 */ /* 0x000fe2000ff1e03f */
[----:B------:R-:W-:Y:S03]  /*59d0*/  PLOP3.LUT P0, PT, PT, PT, UP2, 0x80, 0x0 ;  /* 0x000000000000781c */ /* 0x000fe60003f0f028 */
[----:B------:R-:W-:Y:S01]  /*59e0*/  @UP3 UIADD3.X UR7, UR7, -0x1, URZ, UP0, !UPT ;  /* 0xffffffff07073890 */ /* 0x000fe200087fe43f */
[----:B-1----:R-:W-:Y:S02]  /*59f0*/  LEA.HI.X.SX32 R19, R8, R189, 0x2, P2 ;  /* 0x000000bd08137211 */ /* 0x002fe400010f16ff */
[----:B------:R-:W-:Y:S04]  /*5a00*/  LDSM.16.MT88.4 R8, [R152] ;  /* 0x000000009808783b */ /* 0x000fe80000004200 */
[----:B------:R-:W-:Y:S04]  /*5a10*/  REDG.E.ADD.F32.FTZ.RN.STRONG.GPU desc[UR36][R18.64], R13 ;  /* 0x0000000d120079a6 */ /* 0x000fe8000c10f3a4 */
[----:B------:R-:W-:Y:S04]  /*5a20*/  REDG.E.ADD.F32.FTZ.RN.STRONG.GPU desc[UR36][R24.64], R14 ;  /* 0x0000000e180079a6 */ /* 0x000fe8000c10f3a4 */
[----:B------:R-:W-:Y:S04]  /*5a30*/  REDG.E.ADD.F32.FTZ.RN.STRONG.GPU desc[UR36][R6.64], R15 ;  /* 0x0000000f060079a6 */ /* 0x000fe8000c10f3a4 */
[----:B------:R-:W1:Y:S04]  /*5a40*/  LDSM.16.MT88.4 R4, [R156+0x8000] ;  /* 0x008000009c04783b */ /* 0x000e680000004200 */
[----:B------:R-:W2:Y:S04]  /*5a50*/  LDSM.16.MT88.4 R12, [R156+0xc000] ;  /* 0x00c000009c0c783b */ /* 0x000ea80000004200 */
[----:B------:R-:W3:Y:S04]  /*5a60*/  LDSM.16.MT88.4 R16, [R156+0x8800] ;  /* 0x008800009c10783b */ /* 0x000ee80000004200 */
[----:B------:R-:W4:Y:S01]  /*5a70*/  LDSM.16.MT88.4 R24, [R156+0xc800] ;  /* 0x00c800009c18783b */ /* 0x000f220000004200 */
        /* <DEDUP_REMOVED lines=40> */
[----:B------:R-:W4:Y:S05]  /*5d00*/  LDSM.16.MT88.4 R16, [R156+0xf800] ;  /* 0x00f800009c10783b */ /* 0x000f2a0000004200 */
[-C--:B-1----:R-:W-:Y:S06]  /*5d10*/  HMMA.16816.F32 R84, R12, R24.reuse, R84 ;  /* 0x000000180c54723c */ /* 0x082fec0000001854 */
[C---:B--2---:R-:W-:Y:S06]  /*5d20*/  HMMA.16816.F32 R88, R4.reuse, R24, R88 ;  /* 0x000000180458723c */ /* 0x044fec0000001858 */
[-C--:B------:R-:W-:Y:S06]  /*5d30*/  HMMA.16816.F32 R92, R4, R26.reuse, R92 ;  /* 0x0000001a045c723c */ /* 0x080fec000000185c */
[----:B------:R-:W-:Y:S05]  /*5d40*/  HMMA.16816.F32 R96, R12, R26, R96 ;  /* 0x0000001a0c60723c */ /* 0x000fea0000001860 */
[C---:B------:R-:W-:Y:S01]  /*5d50*/  VIADD R4, R152.reuse, 0xffffe000 ;  /* 0xffffe00098047836 */ /* 0x040fe20000000000 */
[-C--:B---3--:R-:W-:Y:S05]  /*5d60*/  HMMA.16816.F32 R84, R8, R20.reuse, R84 ;  /* 0x000000140854723c */ /* 0x088fea0000001854 */
[----:B------:R-:W-:Y:S01]  /*5d70*/  @P1 VIADD R4, R152, 0x2000 ;  /* 0x0000200098041836 */ /* 0x000fe20000000000 */
[C---:B----4-:R-:W-:Y:S05]  /*5d80*/  HMMA.16816.F32 R88, R16.reuse, R20, R88 ;  /* 0x000000141058723c */ /* 0x050fea0000001858 */
[----:B------:R-:W-:Y:S01]  /*5d90*/  IMAD.MOV.U32 R152, RZ, RZ, R4 ;  /* 0x000000ffff987224 */ /* 0x000fe200078e0004 */
[-C--:B------:R-:W-:Y:S06]  /*5da0*/  HMMA.16816.F32 R92, R16, R22.reuse, R92 ;  /* 0x00000016105c723c */ /* 0x080fec000000185c */
[----:B------:R-:W-:Y:S01]  /*5db0*/  HMMA.16816.F32 R96, R8, R22, R96 ;  /* 0x000000160860723c */ /* 0x000fe20000001860 */
[----:B------:R-:W-:Y:S11]  /*5dc0*/  @!UPT UIADD3 URZ, URZ, URZ, URZ ;  /* 0x0000003f3f3ff290 */ /* 0x000ff6000fffe03f */
[----:B------:R-:W-:Y:S01]  /*5dd0*/  @!UPT UIADD3 URZ, URZ, URZ, URZ ;  /* 0x0000003f3f3ff290 */ /* 0x000fe2000fffe03f */
[----:B------:R-:W-:Y:S11]  /*5de0*/  @P0 BRA `(.L_x_52) ;  /* 0xffffffc400200947 */ /* 0x000ff6000383ffff */
.L_x_49:
[----:B------:R-:W-:Y:S01]  /*5df0*/  @!UPT UIADD3 URZ, URZ, URZ, URZ ;  /* 0x0000003f3f3ff290 */ /* 0x000fe2000fffe03f */
[----:B------:R-:W3:Y:S01]  /*5e00*/  S2R R4, SR_TID.X ;  /* 0x0000000000047919 */ /* 0x000ee20000002100 */
[----:B------:R-:W-:Y:S01]  /*5e10*/  ULDC UR4, c[0x0][0x390] ;  /* 0x0000e40000047ab9 */ /* 0x000fe20000000800 */
[----:B------:R-:W4:Y:S01]  /*5e20*/  LDC.64 R6, c[0x0][0x438] ;  /* 0x00010e00ff067b82 */ /* 0x000f220000000a00 */
        /* <DEDUP_REMOVED lines=18> */
[----:B------:R-:W-:-:S02]  /*5f50*/  F2FP.F16.F32.PACK_AB R86, R87, R86 ;  /* 0x000000565756723e */ /* 0x000fc400000000ff */
[----:B------:R-:W-:Y:S02]  /*5f60*/  F2FP.F16.F32.PACK_AB R96, R97, R96 ;  /* 0x000000606160723e */ /* 0x000fe400000000ff */
[----:B------:R-:W-:-:S03]  /*5f70*/  F2FP.F16.F32.PACK_AB R98, R99, R98 ;  /* 0x000000626362723e */ /* 0x000fc600000000ff */
[----:B------:R-:W1:Y:S01]  /*5f80*/  LDC.64 R8, c[0x0][0x450] ;  /* 0x00011400ff087b82 */ /* 0x000e620000000a00 */
[----:B------:R-:W-:Y:S01]  /*5f90*/  F2FP.F16.F32.PACK_AB R88, R89, R88 ;  /* 0x000000585958723e */ /* 0x000fe200000000ff */
[----:B----4-:R-:W-:Y:S01]  /*5fa0*/  IMAD R15, R6, UR15, RZ ;  /* 0x0000000f060f7c24 */ /* 0x010fe2000f8e02ff */
[----:B------:R-:W-:Y:S01]  /*5fb0*/  F2FP.F16.F32.PACK_AB R90, R91, R90 ;  /* 0x0000005a5b5a723e */ /* 0x000fe200000000ff */
[----:B------:R-:W-:Y:S01]  /*5fc0*/  ULDC.64 UR8, c[0x0][0x3f0] ;  /* 0x0000fc0000087ab9 */ /* 0x000fe20000000a00 */
[----:B------:R-:W-:Y:S01]  /*5fd0*/  F2FP.F16.F32.PACK_AB R92, R93, R92 ;  /* 0x0000005c5d5c723e */ /* 0x000fe200000000ff */
[----:B------:R-:W-:Y:S01]  /*5fe0*/  IMAD R7, R7, UR10, R15 ;  /* 0x0000000a07077c24 */ /* 0x000fe2000f8e020f */
[----:B---3--:R-:W-:Y:S01]  /*5ff0*/  SHF.R.S32.HI R14, RZ, 0x1f, R4 ;  /* 0x0000001fff0e7819 */ /* 0x008fe20000011404 */
[----:B------:R-:W3:Y:S01]  /*6000*/  LDC.64 R12, c[0x0][0x468] ;  /* 0x00011a00ff0c7b82 */ /* 0x000ee20000000a00 */
[----:B------:R-:W-:Y:S01]  /*6010*/  F2FP.F16.F32.PACK_AB R94, R95, R94 ;  /* 0x0000005e5f5e723e */ /* 0x000fe200000000ff */
[----:B------:R-:W-:Y:S01]  /*6020*/  ULDC.64 UR6, c[0x0][0x3f8] ;  /* 0x0000fe0000067ab9 */ /* 0x000fe20000000a00 */
[----:B------:R-:W-:-:S02]  /*6030*/  LEA.HI R14, R14, R4, RZ, 0x2 ;  /* 0x000000040e0e7211 */ /* 0x000fc400078f10ff */
[----:B------:R-:W-:Y:S02]  /*6040*/  F2FP.F16.F32.PACK_AB R68, R69, R68 ;  /* 0x000000444544723e */ /* 0x000fe400000000ff */
[----:B------:R-:W-:Y:S01]  /*6050*/  LOP3.LUT R5, R14, 0xfffffffc, RZ, 0xc0, !PT ;  /* 0xfffffffc0e057812 */ /* 0x000fe200078ec0ff */
[----:B--2---:R-:W2:Y:S01]  /*6060*/  LDC.64 R10, c[0x0][0x440] ;  /* 0x00011000ff0a7b82 */ /* 0x004ea20000000a00 */
[----:B------:R-:W-:Y:S01]  /*6070*/  F2FP.F16.F32.PACK_AB R70, R71, R70 ;  /* 0x000000464746723e */ /* 0x000fe200000000ff */
[----:B------:R-:W-:Y:S01]  /*6080*/  STS [R172], R84 ;  /* 0x00000054ac007388 */ /* 0x000fe20000000800 */
[----:B------:R-:W-:Y:S02]  /*6090*/  IADD3 R4, -R5, R4, RZ ;  /* 0x0000000405047210 */ /* 0x000fe40007ffe1ff */
[----:B------:R-:W-:Y:S01]  /*60a0*/  F2FP.F16.F32.PACK_AB R80, R81, R80 ;  /* 0x000000505150723e */ /* 0x000fe200000000ff */
[----:B------:R-:W-:Y:S01]  /*60b0*/  STS [R172+0x200], R86 ;  /* 0x00020056ac007388 */ /* 0x000fe20000000800 */
[----:B------:R-:W-:-:S02]  /*60c0*/  F2FP.F16.F32.PACK_AB R82, R83, R82 ;  /* 0x000000525352723e */ /* 0x000fc400000000ff */
[----:B------:R-:W-:Y:S01]  /*60d0*/  F2FP.F16.F32.PACK_AB R72, R73, R72 ;  /* 0x000000484948723e */ /* 0x000fe200000000ff */
[----:B------:R-:W-:Y:S01]  /*60e0*/  STS [R171], R96 ;  /* 0x00000060ab007388 */ /* 0x000fe20000000800 */
[----:B------:R-:W-:Y:S02]  /*60f0*/  F2FP.F16.F32.PACK_AB R74, R75, R74 ;  /* 0x0000004a4b4a723e */ /* 0x000fe400000000ff */
[----:B------:R-:W-:Y:S01]  /*6100*/  F2FP.F16.F32.PACK_AB R76, R77, R76 ;  /* 0x0000004c4d4c723e */ /* 0x000fe200000000ff */
[----:B------:R-:W-:Y:S01]  /*6110*/  STS [R171+0x200], R98 ;  /* 0x00020062ab007388 */ /* 0x000fe20000000800 */
[----:B------:R-:W-:Y:S01]  /*6120*/  F2FP.F16.F32.PACK_AB R78, R79, R78 ;  /* 0x0000004e4f4e723e */ /* 0x000fe200000000ff */
[----:B---3--:R-:W-:Y:S01]  /*6130*/  IMAD R28, R12, UR16, RZ ;  /* 0x000000100c1c7c24 */ /* 0x008fe2000f8e02ff */
[----:B------:R-:W-:Y:S01]  /*6140*/  SHF.L.U32 R16, R4, 0x3, RZ ;  /* 0x0000000304107819 */ /* 0x000fe200000006ff */
[----:B------:R-:W-:Y:S01]  /*6150*/  STS [R172+0x1000], R88 ;  /* 0x00100058ac007388 */ /* 0x000fe20000000800 */
[----:B------:R-:W3:Y:S01]  /*6160*/  LDC.64 R4, c[0x0][0x458] ;  /* 0x00011600ff047b82 */ /* 0x000ee20000000a00 */
[----:B------:R-:W-:Y:S01]  /*6170*/  SHF.R.S32.HI R14, RZ, 0x2, R14 ;  /* 0x00000002ff0e7819 */ /* 0x000fe2000001140e */
[----:B------:R-:W-:Y:S01]  /*6180*/  IMAD R28, R13, UR11, R28 ;  /* 0x0000000b0d1c7c24 */ /* 0x000fe2000f8e021c */
[----:B------:R-:W-:Y:S01]  /*6190*/  STS [R172+0x1200], R90 ;  /* 0x0012005aac007388 */ /* 0x000fe20000000800 */
[----:B------:R-:W-:Y:S01]  /*61a0*/  SHF.R.S32.HI R17, RZ, 0x1f, R16 ;  /* 0x0000001fff117819 */ /* 0x000fe20000011410 */
[----:B--2---:R-:W-:Y:S01]  /*61b0*/  IMAD R29, R10, UR15, RZ ;  /* 0x0000000f0a1d7c24 */ /* 0x004fe2000f8e02ff */
[----:B------:R-:W-:Y:S01]  /*61c0*/  SHF.R.S32.HI R15, RZ, 0x1f, R14 ;  /* 0x0000001fff0f7819 */ /* 0x000fe2000001140e */
[----:B------:R-:W-:Y:S01]  /*61d0*/  STS [R171+0x1000], R92 ;  /* 0x0010005cab007388 */ /* 0x000fe20000000800 */
[----:B-1----:R-:W-:-:S03]  /*61e0*/  IMAD.WIDE.U32 R30, R14, R8, RZ ;  /* 0x000000080e1e7225 */ /* 0x002fc600078e00ff */
[----:B------:R-:W-:Y:S01]  /*61f0*/  STS [R171+0x1200], R94 ;  /* 0x0012005eab007388 */ /* 0x000fe20000000800 */
[----:B------:R-:W-:-:S03]  /*6200*/  IMAD.WIDE.U32 R34, R6, UR10, R16 ;  /* 0x0000000a06227c25 */ /* 0x000fc6000f8e0010 */
[----:B------:R-:W-:Y:S01]  /*6210*/  STS [R172+0x2000], R68 ;  /* 0x00200044ac007388 */ /* 0x000fe20000000800 */
[----:B------:R-:W-:Y:S01]  /*6220*/  IMAD R18, R15, R8, RZ ;  /* 0x000000080f127224 */ /* 0x000fe200078e02ff */
[----:B------:R-:W-:Y:S01]  /*6230*/  IADD3 R35, R35, R7, RZ ;  /* 0x0000000723237210 */ /* 0x000fe20007ffe0ff */
[----:B------:R-:W-:Y:S01]  /*6240*/  IMAD R29, R11, UR10, R29 ;  /* 0x0000000a0b1d7c24 */ /* 0x000fe2000f8e021d */
[----:B------:R-:W-:Y:S01]  /*6250*/  STS [R172+0x2200], R70 ;  /* 0x00220046ac007388 */ /* 0x000fe20000000800 */
[----:B------:R-:W1:Y:S01]  /*6260*/  LDC.64 R6, c[0x0][0x470] ;  /* 0x00011c00ff067b82 */ /* 0x000e620000000a00 */
[----:B------:R-:W-:Y:S02]  /*6270*/  IMAD R18, R14, R9, R18 ;  /* 0x000000090e127224 */ /* 0x000fe400078e0212 */
[----:B------:R-:W-:Y:S01]  /*6280*/  STS [R171+0x2000], R80 ;  /* 0x00200050ab007388 */ /* 0x000fe20000000800 */
[----:B------:R-:W-:Y:S01]  /*6290*/  IMAD.WIDE.U32 R34, R12, UR11, R34 ;  /* 0x0000000b0c227c25 */ /* 0x000fe2000f8e0022 */
[----:B------:R-:W-:-:S02]  /*62a0*/  LEA R12, R162, UR5, 0x1 ;  /* 0x00000005a20c7c11 */ /* 0x000fc4000f8e08ff */
[----:B------:R-:W-:Y:S01]  /*62b0*/  STS [R171+0x2200], R82 ;  /* 0x00220052ab007388 */ /* 0x000fe20000000800 */
[----:B---3--:R-:W-:Y:S01]  /*62c0*/  IMAD R15, R15, R4, RZ ;  /* 0x000000040f0f7224 */ /* 0x008fe200078e02ff */
[----:B------:R-:W-:Y:S01]  /*62d0*/  IADD3 R31, R31, R18, RZ ;  /* 0x000000121f1f7210 */ /* 0x000fe20007ffe0ff */
[----:B------:R-:W-:Y:S01]  /*62e0*/  IMAD.WIDE.U32 R36, R10, UR10, R16 ;  /* 0x0000000a0a247c25 */ /* 0x000fe2000f8e0010 */
[----:B------:R-:W-:Y:S01]  /*62f0*/  STS [R172+0x3000], R72 ;  /* 0x00300048ac007388 */ /* 0x000fe20000000800 */
[----:B------:R-:W-:Y:S02]  /*6300*/  IADD3 R28, R35, R28, RZ ;  /* 0x0000001c231c7210 */ /* 0x000fe40007ffe0ff */
[C---:B------:R-:W-:Y:S01]  /*6310*/  IMAD R11, R14.reuse, R5, R15 ;  /* 0x000000050e0b7224 */ /* 0x040fe200078e020f */
[----:B------:R-:W-:Y:S01]  /*6320*/  STS [R172+0x3200], R74 ;  /* 0x0032004aac007388 */ /* 0x000fe20000000800 */
[----:B------:R-:W-:Y:S01]  /*6330*/  IMAD.WIDE.U32 R32, R14, R4, RZ ;  /* 0x000000040e207225 */ /* 0x000fe200078e00ff */
[----:B------:R-:W-:-:S02]  /*6340*/  IADD3 R37, R37, R29, RZ ;  /* 0x0000001d25257210 */ /* 0x000fc40007ffe0ff */
[----:B------:R-:W-:Y:S01]  /*6350*/  STS [R171+0x3000], R76 ;  /* 0x0030004cab007388 */ /* 0x000fe20000000800 */
[C---:B------:R-:W-:Y:S01]  /*6360*/  IMAD.WIDE.U32 R30, R8.reuse, UR20, R30 ;  /* 0x00000014081e7c25 */ /* 0x040fe2000f8e001e */
[----:B------:R-:W-:Y:S02]  /*6370*/  IADD3 R33, R33, R11, RZ ;  /* 0x0000000b21217210 */ /* 0x000fe40007ffe0ff */
[----:B------:R-:W-:Y:S01]  /*6380*/  STS [R171+0x3200], R78 ;  /* 0x0032004eab007388 */ /* 0x000fe20000000800 */
[----:B------:R-:W-:Y:S01]  /*6390*/  IMAD R11, R8, UR19, RZ ;  /* 0x00000013080b7c24 */ /* 0x000fe2000f8e02ff */
[----:B------:R-:W-:Y:S01]  /*63a0*/  BAR.SYNC.DEFER_BLOCKING 0x0 ;  /* 0x0000000000007b1d */ /* 0x000fe20000010000 */
[----:B-1----:R-:W-:Y:S01]  /*63b0*/  IMAD R10, R6, UR16, RZ ;  /* 0x00000010060a7c24 */ /* 0x002fe2000f8e02ff */
[----:B------:R-:W-:Y:S01]  /*63c0*/  IADD3 R29, P0, R34, R30, RZ ;  /* 0x0000001e221d7210 */ /* 0x000fe20007f1e0ff */
[----:B------:R-:W-:Y:S02]  /*63d0*/  IMAD R11, R9, UR20, R11 ;  /* 0x00000014090b7c24 */ /* 0x000fe4000f8e020b */
[----:B------:R-:W-:-:S03]  /*63e0*/  IMAD.WIDE.U32 R36, R6, UR11, R36 ;  /* 0x0000000b06247c25 */ /* 0x000fc6000f8e0024 */
[----:B------:R-:W-:Y:S01]  /*63f0*/  IADD3.X R11, R28, R31, R11, P0, !PT ;  /* 0x0000001f1c0b7210 */ /* 0x000fe200007fe40b */
[----:B------:R-:W-:Y:S01]  /*6400*/  IMAD R7, R7, UR11, R10 ;  /* 0x0000000b07077c24 */ /* 0x000fe2000f8e020a */
[----:B------:R-:W-:Y:S01]  /*6410*/  LEA R28, P1, R29, UR8, 0x1 ;  /* 0x000000081d1c7c11 */ /* 0x000fe2000f8208ff */
[C---:B------:R-:W-:Y:S02]  /*6420*/  IMAD R6, R4.reuse, UR19, RZ ;  /* 0x0000001304067c24 */ /* 0x040fe4000f8e02ff */
[----:B------:R-:W-:Y:S01]  /*6430*/  IMAD.WIDE.U32 R32, R4, UR20, R32 ;  /* 0x0000001404207c25 */ /* 0x000fe2000f8e0020 */
[----:B------:R-:W-:Y:S02]  /*6440*/  IADD3 R7, R37, R7, RZ ;  /* 0x0000000725077210 */ /* 0x000fe40007ffe0ff */
[----:B------:R-:W-:Y:S01]  /*6450*/  LEA.HI.X R29, R29, UR9, R11, 0x1, P1 ;  /* 0x000000091d1d7c11 */ /* 0x000fe200088f0c0b */
[----:B------:R-:W-:Y:S01]  /*6460*/  IMAD R6, R5, UR20, R6 ;  /* 0x0000001405067c24 */ /* 0x000fe2000f8e0206 */
[----:B------:R-:W-:-:S02]  /*6470*/  IADD3 R10, P0, R36, R32, RZ ;  /* 0x00000020240a7210 */ /* 0x000fc40007f1e0ff */
[----:B------:R-:W-:Y:S02]  /*6480*/  LEA R32, P1, R8, R28, 0x7 ;  /* 0x0000001c08207211 */ /* 0x000fe400078238ff */
[----:B------:R-:W-:Y:S01]  /*6490*/  IADD3.X R6, R7, R33, R6, P0, !PT ;  /* 0x0000002107067210 */ /* 0x000fe200007fe406 */
[----:B------:R-:W1:Y:S01]  /*64a0*/  LDS.128 R24, [R12+0x6000] ;  /* 0x006000000c187984 */ /* 0x000e620000000c00 */
[----:B------:R-:W-:Y:S02]  /*64b0*/  LEA R30, P0, R10, UR6, 0x1 ;  /* 0x000000060a1e7c11 */ /* 0x000fe4000f8008ff */
[----:B------:R-:W-:Y:S01]  /*64c0*/  LEA.HI.X R33, R8, R29, R9, 0x7, P1 ;  /* 0x0000001d08217211 */ /* 0x000fe200008f3c09 */
[----:B------:R-:W2:Y:S01]  /*64d0*/  LDS.128 R20, [R12+0x7000] ;  /* 0x007000000c147984 */ /* 0x000ea20000000c00 */
[----:B------:R-:W-:Y:S02]  /*64e0*/  LEA.HI.X R31, R10, UR7, R6, 0x1, P0 ;  /* 0x000000070a1f7c11 */ /* 0x000fe400080f0c06 */
[C---:B------:R-:W-:Y:S01]  /*64f0*/  LEA R6, P0, R4.reuse, R30, 0x7 ;  /* 0x0000001e04067211 */ /* 0x040fe200078038ff */
[----:B------:R-:W3:Y:S03]  /*6500*/  LDS.128 R16, [R12+0x8000] ;  /* 0x008000000c107984 */ /* 0x000ee60000000c00 */
[----:B------:R-:W-:Y:S01]  /*6510*/  LEA.HI.X R7, R4, R31, R5, 0x7, P0 ;  /* 0x0000001f04077211 */ /* 0x000fe200000f3c05 */
[----:B------:R-:W4:Y:S04]  /*6520*/  LDS.128 R12, [R12+0x9000] ;  /* 0x009000000c0c7984 */ /* 0x000f280000000c00 */
[----:B-1----:R1:W-:Y:S04]  /*6530*/  STG.E.128 desc[UR36][R28.64], R24 ;  /* 0x000000181c007986 */ /* 0x0023e8000c101d24 */
[----:B--2---:R1:W-:Y:S04]  /*6540*/  STG.E.128 desc[UR36][R32.64], R20 ;  /* 0x0000001420007986 */ /* 0x0043e8000c101d24 */
[----:B---3--:R1:W-:Y:S04]  /*6550*/  STG.E.128 desc[UR36][R30.64], R16 ;  /* 0x000000101e007986 */ /* 0x0083e8000c101d24 */
[----:B----4-:R1:W-:Y:S02]  /*6560*/  STG.E.128 desc[UR36][R6.64], R12 ;  /* 0x0000000c06007986 */ /* 0x0103e4000c101d24 */
.L_x_46:
        /* <DEDUP_REMOVED lines=11> */
.L_x_53:
[----:B------:R-:W-:Y:S05]  /*6620*/  EXIT ;  /* 0x000000000000794d */ /* 0x000fea0003800000 */
.L_x_55:
        /* <DEDUP_REMOVED lines=13> */
.L_x_689:


//--------------------- .text._ZN5flash44flash_bwd_dq_dk_dv_loop_seqk_parallel_kernelI23Flash_bwd_kernel_traitsILi32ELi128ELi128ELi8ELi4ELi4ELi4ELb1ELb0EN7cutlass6half_tE19Flash_kernel_traitsILi32ELi128ELi128ELi8ES3_EELb0ELb1ELb0ELb0ELb0ELb1ELb0EEEvNS_16Flash_bwd_paramsE --------------------------
	.section	.text._ZN5flash44flash_bwd_dq_dk_dv_loop_seqk_parallel_kernelI23Flash_bwd_kernel_traitsILi32ELi128ELi128ELi8ELi4ELi4ELi4ELb1ELb0EN7cutlass6half_tE19Flash_kernel_traitsILi32ELi128ELi128ELi8ES3_EELb0ELb1ELb0ELb0ELb0ELb1ELb0EEEvNS_16Flash_bwd_paramsE,"ax",@progbits
	.align	128
        .global         _ZN5flash44flash_bwd_dq_dk_dv_loop_seqk_parallel_kernelI23Flash_bwd_kernel_traitsILi32ELi128ELi128ELi8ELi4ELi4ELi4ELb1ELb0EN7cutlass6half_tE19Flash_kernel_traitsILi32ELi128ELi128ELi8ES3_EELb0ELb1ELb0ELb0ELb0ELb1ELb0EEEvNS_16Flash_bwd_paramsE
        .type           _ZN5flash44flash_bwd_dq_dk_dv_loop_seqk_parallel_kernelI23Flash_bwd_kernel_traitsILi32ELi128ELi128ELi8ELi4ELi4ELi4ELb1ELb0EN7cutlass6half_tE19Flash_kernel_traitsILi32ELi128ELi128ELi8ES3_EELb0ELb1ELb0ELb0ELb0ELb1ELb0EEEvNS_16Flash_bwd_paramsE,@function
        .size           _ZN5flash44flash_bwd_dq_dk_dv_loop_seqk_parallel_kernelI23Flash_bwd_kernel_traitsILi32ELi128ELi128ELi8ELi4ELi4ELi4ELb1ELb0EN7cutlass6half_tE19Flash_kernel_traitsILi32ELi128ELi128ELi8ES3_EELb0ELb1ELb0ELb0ELb0ELb1ELb0EEEvNS_16Flash_bwd_paramsE,(.L_x_690 - _ZN5flash44flash_bwd_dq_dk_dv_loop_seqk_parallel_kernelI23Flash_bwd_kernel_traitsILi32ELi128ELi128ELi8ELi4ELi4ELi4ELb1ELb0EN7cutlass6half_tE19Flash_kernel_traitsILi32ELi128ELi128ELi8ES3_EELb0ELb1ELb0ELb0ELb0ELb1ELb0EEEvNS_16Flash_bwd_paramsE)
        .other          _ZN5flash44flash_bwd_dq_dk_dv_loop_seqk_parallel_kernelI23Flash_bwd_kernel_traitsILi32ELi128ELi128ELi8ELi4ELi4ELi4ELb1ELb0EN7cutlass6half_tE19Flash_kernel_traitsILi32ELi128ELi128ELi8ES3_EELb0ELb1ELb0ELb0ELb0ELb1ELb0EEEvNS_16Flash_bwd_paramsE,@"STO_CUDA_ENTRY STV_DEFAULT"
_ZN5flash44flash_bwd_dq_dk_dv_loop_seqk_parallel_kernelI23Flash_bwd_kernel_traitsILi32ELi128ELi128ELi8ELi4ELi4ELi4ELb1ELb0EN7cutlass6half_tE19Flash_kernel_traitsILi32ELi128ELi128ELi8ES3_EELb0ELb1ELb0ELb0ELb0ELb1ELb0EEEvNS_16Flash_bwd_paramsE:
.text._ZN5flash44flash_bwd_dq_dk_dv_loop_seqk_parallel_kernelI23Flash_bwd_kernel_traitsILi32ELi128ELi128ELi8ELi4ELi4ELi4ELb1ELb0EN7cutlass6half_tE19Flash_kernel_traitsILi32ELi128ELi128ELi8ES3_EELb0ELb1ELb0ELb0ELb0ELb1ELb0EEEvNS_16Flash_bwd_paramsE:
        /* <DEDUP_REMOVED lines=13> */
[----:B------:R-:W-:Y:S01]  /*00d0*/  IMAD.MOV.U32 R203, RZ, RZ, -0x10 ;  /* 0xfffffff0ffcb7424 */ /* 0x000fe200078e00ff */
[----:B------:R-:W-:Y:S01]  /*00e0*/  ULDC.64 UR8, c[0x0][0x208] ;  /* 0x0000820000087ab9 */ /* 0x000fe20000000a00 */
[----:B------:R-:W-:Y:S02]  /*00f0*/  IMAD.MOV.U32 R155, RZ, RZ, 0x20 ;  /* 0x00000020ff9b7424 */ /* 0x000fe400078e00ff */
[----:B------:R-:W-:Y:S02]  /*0100*/  IMAD.MOV.U32 R152, RZ, RZ, 0x40 ;  /* 0x00000040ff987424 */ /* 0x000fe400078e00ff */
[----:B------:R-:W3:Y:S08]  /*0110*/  S2UR UR59, SR_CTAID.Z ;  /* 0x00000000003b79c3 */ /* 0x000ef00000002700 */
[----:B------:R-:W4:Y:S01]  /*0120*/  S2UR UR50, SR_CTAID.Y ;  /* 0x00000000003279c3 */ /* 0x000f220000002600 */
[----:B--2---:R-:W-:Y:S01]  /*0130*/  ULEA UR4, UR4, UR5, 0x18 ;  /* 0x0000000504047291 */ /* 0x004fe2000f8ec03f */
[----:B-1----:R-:W-:Y:S01]  /*0140*/  SHF.R.S32.HI R11, RZ, 0x1f, R20 ;  /* 0x0000001fff0b7819 */ /* 0x002fe20000011414 */
[----:B---3--:R-:W-:Y:S01]  /*0150*/  USHF.R.S32.HI UR5, URZ, 0x1f, UR59 ;  /* 0x0000001f3f057899 */ /* 0x008fe2000801143b */
[----:B------:R-:W-:-:S02]  /*0160*/  IMAD.SHL.U32 R247, R20, 0x2, RZ ;  /* 0x0000000214f77824 */ /* 0x000fc400078e00ff */
[CC--:B------:R-:W-:Y:S02]  /*0170*/  LEA.HI R3, R11.reuse, R20.reuse, RZ, 0x2 ;  /* 0x000000140b037211 */ /* 0x0c0fe400078f10ff */
[----:B------:R-:W-:Y:S02]  /*0180*/  LEA.HI R10, R11, R20, RZ, 0x5 ;  /* 0x000000140b0a7211 */ /* 0x000fe400078f28ff */
[--C-:B------:R-:W-:Y:S01]  /*0190*/  SHF.R.S32.HI R4, RZ, 0x2, R3.reuse ;  /* 0x00000002ff047819 */ /* 0x100fe20000011403 */
[----:B----4-:R-:W-:Y:S01]  /*01a0*/  USHF.L.U32 UR6, UR50, 0x7, URZ ;  /* 0x0000000732067899 */ /* 0x010fe2000800063f */
[----:B------:R-:W-:Y:S02]  /*01b0*/  SHF.R.S32.HI R0, RZ, 0x1f, R3 ;  /* 0x0000001fff007819 */ /* 0x000fe40000011403 */
[-C--:B------:R-:W-:Y:S02]  /*01c0*/  LEA.HI R2, R3, R4.reuse, RZ, 0x1 ;  /* 0x0000000403027211 */ /* 0x080fe400078f08ff */
[----:B------:R-:W-:-:S02]  /*01d0*/  LEA.HI R0, R0, R4, RZ, 0x3 ;  /* 0x0000000400007211 */ /* 0x000fc400078f18ff */
[----:B------:R-:W-:Y:S02]  /*01e0*/  LOP3.LUT R2, R2, 0x7fffffe, RZ, 0xc0, !PT ;  /* 0x07fffffe02027812 */ /* 0x000fe400078ec0ff */
[----:B------:R-:W-:Y:S02]  /*01f0*/  LOP3.LUT R0, R0, 0xfffffff8, RZ, 0xc0, !PT ;  /* 0xfffffff800007812 */ /* 0x000fe400078ec0ff */
[----:B------:R-:W-:Y:S01]  /*0200*/  LOP3.LUT R5, R10, 0xffffffe0, RZ, 0xc0, !PT ;  /* 0xffffffe00a057812 */ /* 0x000fe200078ec0ff */
[C---:B------:R-:W-:Y:S01]  /*0210*/  IMAD.IADD R9, R4.reuse, 0x1, -R2 ;  /* 0x0000000104097824 */ /* 0x040fe200078e0a02 */
[CC--:B------:R-:W-:Y:S01]  /*0220*/  LEA.HI R21, R11.reuse, R20.reuse, RZ, 0x3 ;  /* 0x000000140b157211 */ /* 0x0c0fe200078f18ff */
[----:B------:R-:W-:Y:S01]  /*0230*/  IMAD.IADD R7, R4, 0x1, -R0 ;  /* 0x0000000104077824 */ /* 0x000fe200078e0a00 */
[----:B------:R-:W-:Y:S01]  /*0240*/  LEA.HI R6, R11, R20, RZ, 0x4 ;  /* 0x000000140b067211 */ /* 0x000fe200078f20ff */
[----:B------:R-:W-:Y:S01]  /*0250*/  IMAD.IADD R0, R20, 0x1, -R5 ;  /* 0x0000000114007824 */ /* 0x000fe200078e0a05 */
[----:B------:R-:W-:-:S02]  /*0260*/  SHF.R.S32.HI R2, RZ, 0x3, R21 ;  /* 0x00000003ff027819 */ /* 0x000fc40000011415 */
[----:B------:R-:W-:Y:S02]  /*0270*/  LOP3.LUT R3, R3, 0xfffffffc, RZ, 0xc0, !PT ;  /* 0xfffffffc03037812 */ /* 0x000fe400078ec0ff */
[----:B------:R-:W-:Y:S01]  /*0280*/  SHF.R.S32.HI R8, RZ, 0x4, R6 ;  /* 0x00000004ff087819 */ /* 0x000fe20000011406 */
[----:B------:R-:W-:Y:S01]  /*0290*/  IMAD.SHL.U32 R2, R2, 0x40, RZ ;  /* 0x0000004002027824 */ /* 0x000fe200078e00ff */
[----:B------:R-:W-:Y:S01]  /*02a0*/  SHF.R.S32.HI R4, RZ, 0x1f, R0 ;  /* 0x0000001fff047819 */ /* 0x000fe20000011400 */
[----:B------:R-:W-:Y:S01]  /*02b0*/  IMAD.IADD R13, R20, 0x1, -R3 ;  /* 0x00000001140d7824 */ /* 0x000fe200078e0a03 */
[----:B------:R-:W-:Y:S02]  /*02c0*/  LEA.HI R3, R6, R8, RZ, 0x1 ;  /* 0x0000000806037211 */ /* 0x000fe400078f08ff */
[----:B------:R-:W-:Y:S01]  /*02d0*/  LEA.HI R248, R4, R0, RZ, 0x2 ;  /* 0x0000000004f87211 */ /* 0x000fe200078f10ff */
[----:B------:R-:W-:Y:S01]  /*02e0*/  IMAD.SHL.U32 R5, R13, 0x8, RZ ;  /* 0x000000080d057824 */ /* 0x000fe200078e00ff */
[----:B------:R-:W-:-:S02]  /*02f0*/  LOP3.LUT R0, R2, 0xc0, RZ, 0xc0, !PT ;  /* 0x000000c002007812 */ /* 0x000fc400078ec0ff */
[----:B------:R-:W-:Y:S02]  /*0300*/  LOP3.LUT R2, R3, 0xfffffffe, RZ, 0xc0, !PT ;  /* 0xfffffffe03027812 */ /* 0x000fe400078ec0ff */
[----:B------:R-:W-:Y:S02]  /*0310*/  LOP3.LUT R5, R0, 0x18, R5, 0xf8, !PT ;  /* 0x0000001800057812 */ /* 0x000fe400078ef805 */
[----:B------:R-:W-:Y:S01]  /*0320*/  SHF.R.U32.HI R0, RZ, 0x3, R0 ;  /* 0x00000003ff007819 */ /* 0x000fe20000011600 */
[----:B------:R-:W-:Y:S01]  /*0330*/  IMAD.IADD R14, R8, 0x1, -R2 ;  /* 0x00000001080e7824 */ /* 0x000fe200078e0a02 */
[----:B------:R-:W-:Y:S02]  /*0340*/  LOP3.LUT R8, R21, 0xfffffff8, RZ, 0xc0, !PT ;  /* 0xfffffff815087812 */ /* 0x000fe400078ec0ff */
[--C-:B------:R-:W-:Y:S02]  /*0350*/  SHF.R.S32.HI R4, RZ, 0x5, R10.reuse ;  /* 0x00000005ff047819 */ /* 0x100fe4000001140a */
[----:B------:R-:W-:Y:S01]  /*0360*/  SHF.R.S32.HI R3, RZ, 0x1f, R10 ;  /* 0x0000001fff037819 */ /* 0x000fe2000001140a */
[----:B------:R-:W-:Y:S01]  /*0370*/  IMAD.IADD R8, R20, 0x1, -R8 ;  /* 0x0000000114087824 */ /* 0x000fe200078e0a08 */
[----:B------:R-:W-:-:S02]  /*0380*/  LOP3.LUT R246, R5, R0, RZ, 0x3c, !PT ;  /* 0x0000000005f67212 */ /* 0x000fc400078e3cff */
[----:B------:R-:W-:Y:S01]  /*0390*/  LOP3.LUT R0, R6, 0xfffffff0, RZ, 0xc0, !PT ;  /* 0xfffffff006007812 */ /* 0x000fe200078ec0ff */
[----:B------:R-:W-:Y:S01]  /*03a0*/  IMAD R6, R4, 0x8, R9 ;  /* 0x0000000804067824 */ /* 0x000fe200078e0209 */
[----:B------:R-:W-:Y:S02]  /*03b0*/  LEA.HI R2, R3, R4, RZ, 0x2 ;  /* 0x0000000403027211 */ /* 0x000fe400078f10ff */
[----:B------:R-:W-:Y:S01]  /*03c0*/  LEA.HI R10, R8, R8, RZ, 0x1 ;  /* 0x00000008080a7211 */ /* 0x000fe200078f08ff */
[----:B------:R-:W-:Y:S01]  /*03d0*/  IMAD.IADD R0, R20, 0x1, -R0 ;  /* 0x0000000114007824 */ /* 0x000fe200078e0a00 */
[----:B------:R-:W-:Y:S01]  /*03e0*/  LEA.HI R11, R11, R20, RZ, 0x7 ;  /* 0x000000140b0b7211 */ /* 0x000fe200078f38ff */
[----:B------:R-:W-:Y:S01]  /*03f0*/  IMAD.U32 R246, R6, 0x20, R246 ;  /* 0x0000002006f67824 */ /* 0x000fe200078e00f6 */
[----:B------:R-:W-:Y:S02]  /*0400*/  LOP3.LUT R2, R2, 0xfffffffc, RZ, 0xc0, !PT ;  /* 0xfffffffc02027812 */ /* 0x000fe400078ec0ff */
[----:B------:R-:W-:-:S02]  /*0410*/  LOP3.LUT R3, R10, 0x3fffffe, RZ, 0xc0, !PT ;  /* 0x03fffffe0a037812 */ /* 0x000fc400078ec0ff */
[----:B------:R-:W-:Y:S01]  /*0420*/  SHF.R.S32.HI R11, RZ, 0x7, R11 ;  /* 0x00000007ff0b7819 */ /* 0x000fe2000001140b */
[----:B------:R-:W-:Y:S01]  /*0430*/  IMAD.IADD R161, R4, 0x1, -R2 ;  /* 0x0000000104a17824 */ /* 0x000fe200078e0a02 */
[----:B------:R-:W-:Y:S01]  /*0440*/  SHF.R.S32.HI R12, RZ, 0x1f, R0 ;  /* 0x0000001fff0c7819 */ /* 0x000fe20000011400 */
[----:B------:R-:W-:Y:S01]  /*0450*/  IMAD.IADD R4, R8, 0x1, -R3 ;  /* 0x0000000108047824 */ /* 0x000fe200078e0a03 */
[-C--:B------:R-:W-:Y:S01]  /*0460*/  LEA.HI R2, R0, R0.reuse, RZ, 0x1 ;  /* 0x0000000000027211 */ /* 0x080fe200078f08ff */
[----:B------:R-:W-:Y:S01]  /*0470*/  IMAD R3, R11, 0x8, R14 ;  /* 0x000000080b037824 */ /* 0x000fe200078e020e */
[----:B------:R-:W-:Y:S02]  /*0480*/  LEA.HI R12, R12, R0, RZ, 0x3 ;  /* 0x000000000c0c7211 */ /* 0x000fe400078f18ff */
[----:B------:R-:W-:Y:S01]  /*0490*/  SHF.R.S32.HI R9, RZ, 0x1, R2 ;  /* 0x00000001ff097819 */ /* 0x000fe20000011402 */
[----:B------:R-:W-:Y:S01]  /*04a0*/  IMAD R18, R3, 0x8, R4 ;  /* 0x0000000803127824 */ /* 0x000fe200078e0204 */
[----:B------:R-:W-:-:S02]  /*04b0*/  SHF.R.S32.HI R5, RZ, 0x1f, R2 ;  /* 0x0000001fff057819 */ /* 0x000fc40000011402 */
[----:B------:R-:W-:Y:S02]  /*04c0*/  LOP3.LUT R4, R2, 0x7fffffe, RZ, 0xc0, !PT ;  /* 0x07fffffe02047812 */ /* 0x000fe400078ec0ff */
[----:B------:R-:W-:Y:S02]  /*04d0*/  LOP3.LUT R2, R12, 0xfffffff8, RZ, 0xc0, !PT ;  /* 0xfffffff80c027812 */ /* 0x000fe400078ec0ff */
[----:B------:R-:W-:Y:S01]  /*04e0*/  LEA.HI R5, R5, R9, RZ, 0x2 ;  /* 0x0000000905057211 */ /* 0x000fe200078f10ff */
[C---:B------:R-:W-:Y:S01]  /*04f0*/  IMAD.IADD R17, R0.reuse, 0x1, -R4 ;  /* 0x0000000100117824 */ /* 0x040fe200078e0a04 */
[----:B------:R-:W-:Y:S01]  /*0500*/  LOP3.LUT R3, R7, 0x1, RZ, 0xc0, !PT ;  /* 0x0000000107037812 */ /* 0x000fe200078ec0ff */
[----:B------:R-:W-:Y:S01]  /*0510*/  IMAD.IADD R16, R0, 0x1, -R2 ;  /* 0x0000000100107824 */ /* 0x000fe200078e0a02 */
[----:B------:R-:W-:Y:S01]  /*0520*/  LOP3.LUT R5, R5, 0xfffffffc, RZ, 0xc0, !PT ;  /* 0xfffffffc05057812 */ /* 0x000fe200078ec0ff */
[----:B------:R-:W-:Y:S01]  /*0530*/  IMAD.SHL.U32 R0, R8, 0x40, RZ ;  /* 0x0000004008007824 */ /* 0x000fe200078e00ff */
[----:B------:R-:W-:Y:S01]  /*0540*/  ISETP.NE.U32.AND P6, PT, R3, 0x1, PT ;  /* 0x000000010300780c */ /* 0x000fe20003fc5070 */
[----:B------:R-:W-:Y:S01]  /*0550*/  IMAD.SHL.U32 R8, R13, 0x2, RZ ;  /* 0x000000020d087824 */ /* 0x000fe200078e00ff */
[----:B------:R-:W-:Y:S01]  /*0560*/  LEA.HI R13, R7, R7, RZ, 0x1 ;  /* 0x00000007070d7211 */ /* 0x000fe200078f08ff */
[----:B------:R-:W-:Y:S01]  /*0570*/  IMAD.IADD R15, R9, 0x1, -R5 ;  /* 0x00000001090f7824 */ /* 0x000fe200078e0a05 */
[----:B------:R-:W-:Y:S01]  /*0580*/  LOP3.LUT R9, R0, 0x1c0, RZ, 0xc0, !PT ;  /* 0x000001c000097812 */ /* 0x000fe200078ec0ff */
[----:B------:R-:W-:Y:S01]  /*0590*/  IMAD.SHL.U32 R3, R7, 0x40, RZ ;  /* 0x0000004007037824 */ /* 0x000fe200078e00ff */
[----:B------:R-:W-:Y:S01]  /*05a0*/  LOP3.LUT R0, R13, 0x3fffffe, RZ, 0xc0, !PT ;  /* 0x03fffffe0d007812 */ /* 0x000fe200078ec0ff */
[----:B------:R-:W-:Y:S01]  /*05b0*/  IMAD R19, R11, 0x2000, R8 ;  /* 0x000020000b137824 */ /* 0x000fe200078e0208 */
[----:B------:R-:W-:-:S02]  /*05c0*/  SHF.R.S32.HI R2, RZ, 0x1, R10 ;  /* 0x00000001ff027819 */ /* 0x000fc4000001140a */
[----:B------:R-:W-:Y:S01]  /*05d0*/  SHF.R.S32.HI R4, RZ, 0x3, R12 ;  /* 0x00000003ff047819 */ /* 0x000fe2000001140c */
[----:B------:R-:W-:Y:S01]  /*05e0*/  IMAD.IADD R10, R7, 0x1, -R0 ;  /* 0x00000001070a7824 */ /* 0x000fe200078e0a00 */
[C---:B------:R-:W-:Y:S01]  /*05f0*/  LOP3.LUT P0, RZ, R2.reuse, 0x2, RZ, 0xc0, !PT ;  /* 0x0000000202ff7812 */ /* 0x040fe2000780c0ff */
[----:B------:R-:W-:Y:S01]  /*0600*/  IMAD.SHL.U32 R6, R2, 0x40, RZ ;  /* 0x0000004002067824 */ /* 0x000fe200078e00ff */
[----:B------:R-:W-:Y:S01]  /*0610*/  LOP3.LUT R2, R3, 0x1c0, RZ, 0xc0, !PT ;  /* 0x000001c003027812 */ /* 0x000fe200078ec0ff */
[----:B------:R-:W-:Y:S01]  /*0620*/  IMAD.SHL.U32 R0, R161, 0x10, RZ ;  /* 0x00000010a1007824 */ /* 0x000fe200078e00ff */
[----:B------:R-:W-:Y:S01]  /*0630*/  LOP3.LUT P5, RZ, R7, 0x2, RZ, 0xc0, !PT ;  /* 0x0000000207ff7812 */ /* 0x000fe200078ac0ff */
[----:B------:R-:W-:Y:S01]  /*0640*/  IMAD.SHL.U32 R3, R161, 0x400, RZ ;  /* 0x00000400a1037824 */ /* 0x000fe200078e00ff */
[----:B------:R-:W-:Y:S01]  /*0650*/  LEA.HI R2, R2, R2, RZ, 0x1d ;  /* 0x0000000202027211 */ /* 0x000fe200078fe8ff */
[----:B------:R-:W-:Y:S01]  /*0660*/  IMAD R17, R4, 0x8, R17 ;  /* 0x0000000804117824 */ /* 0x000fe200078e0211 */
[----:B------:R-:W-:Y:S01]  /*0670*/  LEA.HI.SX32 R248, R248, R0, 0x1e ;  /* 0x00000000f8f87211 */ /* 0x000fe200078ff2ff */
[--C-:B------:R-:W-:Y:S01]  /*0680*/  IMAD R12, R4, 0x200, R3.reuse ;  /* 0x00000200040c7824 */ /* 0x100fe200078e0203 */
[----:B------:R-:W-:Y:S01]  /*0690*/  LOP3.LUT R5, R9, 0x30, R0, 0xf8, !PT ;  /* 0x0000003009057812 */ /* 0x000fe200078ef800 */
[----:B------:R-:W-:Y:S01]  /*06a0*/  IMAD.SHL.U32 R4, R16, 0x40, RZ ;  /* 0x0000004010047824 */ /* 0x000fe200078e00ff */
[----:B------:R-:W-:Y:S01]  /*06b0*/  LOP3.LUT R0, R6, 0xc0, RZ, 0xc0, !PT ;  /* 0x000000c006007812 */ /* 0x000fe200078ec0ff */
[----:B------:R-:W-:Y:S01]  /*06c0*/  IMAD.SHL.U32 R6, R14, 0x8, RZ ;  /* 0x000000080e067824 */ /* 0x000fe200078e00ff */
[----:B------:R-:W-:-:S02]  /*06d0*/  IADD3 R19, R2, R19, R3 ;  /* 0x0000001302137210 */ /* 0x000fc40007ffe003 */
[--C-:B------:R-:W-:Y:S02]  /*06e0*/  LOP3.LUT R3, R0, 0x8, R21.reuse, 0xf8, !PT ;  /* 0x0000000800037812 */ /* 0x100fe400078ef815 */
[----:B------:R-:W-:Y:S01]  /*06f0*/  SHF.R.U32.HI R149, RZ, 0x3, R0 ;  /* 0x00000003ff957819 */ /* 0x000fe20000011600 */
[----:B------:R-:W-:Y:S01]  /*0700*/  IMAD R0, R161, 0x200, R8 ;  /* 0x00000200a1007824 */ /* 0x000fe200078e0208 */
[----:B------:R-:W-:Y:S02]  /*0710*/  LOP3.LUT P4, RZ, R7, 0x4, RZ, 0xc0, !PT ;  /* 0x0000000407ff7812 */ /* 0x000fe4000788c0ff */
[----:B------:R-:W-:Y:S01]  /*0720*/  LOP3.LUT R5, R5, 0x8, R21, 0xf8, !PT ;  /* 0x0000000805057812 */ /* 0x000fe200078ef815 */
[----:B------:R-:W-:Y:S01]  /*0730*/  IMAD R10, R10, 0x20, R0 ;  /* 0x000000200a0a7824 */ /* 0x000fe200078e0200 */
[----:B------:R-:W-:Y:S01]  /*0740*/  SHF.R.U32.HI R2, RZ, 0x3, R9 ;  /* 0x00000003ff027819 */ /* 0x000fe20000011609 */
[----:B------:R-:W-:Y:S01]  /*0750*/  IMAD.SHL.U32 R0, R11, 0x8, RZ ;  /* 0x000000080b007824 */ /* 0x000fe200078e00ff */
[----:B------:R-:W-:Y:S01]  /*0760*/  LOP3.LUT R149, R3, R149, RZ, 0x3c, !PT ;  /* 0x0000009503957212 */ /* 0x000fe200078e3cff */
[----:B------:R-:W-:Y:S01]  /*0770*/  IMAD.SHL.U32 R9, R14, 0x10, RZ ;  /* 0x000000100e097824 */ /* 0x000fe200078e00ff */
[----:B------:R-:W-:Y:S01]  /*0780*/  LOP3.LUT R3, R5, R2, RZ, 0x3c, !PT ;  /* 0x0000000205037212 */ /* 0x000fe200078e3cff */
[----:B------:R-:W-:Y:S01]  /*0790*/  IMAD.SHL.U32 R2, R15, 0x40, RZ ;  /* 0x000000400f027824 */ /* 0x000fe200078e00ff */
[----:B------:R-:W-:Y:S01]  /*07a0*/  LOP3.LUT R7, R0, 0x8, RZ, 0xc0, !PT ;  /* 0x0000000800077812 */ /* 0x000fe200078ec0ff */
[----:B------:R-:W-:Y:S01]  /*07b0*/  IMAD.U32 R149, R18, 0x20, R149 ;  /* 0x0000002012957824 */ /* 0x000fe200078e0095 */
[----:B------:R-:W-:Y:S01]  /*07c0*/  SHF.R.S32.HI R0, RZ, 0x1, R13 ;  /* 0x00000001ff007819 */ /* 0x000fe2000001140d */
[----:B------:R-:W-:Y:S01]  /*07d0*/  IMAD R3, R14, 0x200, R3 ;  /* 0x000002000e037824 */ /* 0x000fe200078e0203 */
[----:B------:R-:W-:-:S02]  /*07e0*/  R2P PR, R16, 0x6 ;  /* 0x0000000610007804 */ /* 0x000fc40000000000 */
[C---:B------:R-:W-:Y:S01]  /*07f0*/  LOP3.LUT P3, RZ, R0.reuse, 0x2, RZ, 0xc0, !PT ;  /* 0x0000000200ff7812 */ /* 0x040fe2000786c0ff */
[----:B------:R-:W-:Y:S01]  /*0800*/  IMAD.SHL.U32 R0, R0, 0x40, RZ ;  /* 0x0000004000007824 */ /* 0x000fe200078e00ff */
[----:B------:R-:W-:Y:S02]  /*0810*/  LOP3.LUT R4, R4, 0x1c0, RZ, 0xc0, !PT ;  /* 0x000001c004047812 */ /* 0x000fe400078ec0ff */
[----:B------:R-:W-:Y:S02]  /*0820*/  LOP3.LUT R2, R2, 0xc0, RZ, 0xc0, !PT ;  /* 0x000000c002027812 */ /* 0x000fe400078ec0ff */
[----:B------:R-:W-:Y:S02]  /*0830*/  LOP3.LUT R0, R0, 0xc0, RZ, 0xc0, !PT ;  /* 0x000000c000007812 */ /* 0x000fe400078ec0ff */
[----:B------:R-:W-:Y:S02]  /*0840*/  LOP3.LUT R6, R6, 0x8, RZ, 0xc0, !PT ;  /* 0x0000000806067812 */ /* 0x000fe400078ec0ff */
[----:B------:R-:W-:-:S02]  /*0850*/  SHF.R.U32.HI R151, RZ, 0x3, R4 ;  /* 0x00000003ff977819 */ /* 0x000fc40000011604 */
        /* <DEDUP_REMOVED lines=18> */
[----:B------:R-:W-:Y:S01]  /*0980*/  IMAD.U32 R2, RZ, RZ, UR5 ;  /* 0x00000005ff027e24 */ /* 0x000fe2000f8e00ff */
[----:B------:R-:W-:Y:S01]  /*0990*/  UIADD3 UR5, UR4, 0x8000, URZ ;  /* 0x0000800004057890 */ /* 0x000fe2000fffe03f */
[----:B------:R-:W-:Y:S01]  /*09a0*/  IMAD.IADD R8, R8, 0x1, R10 ;  /* 0x0000000108087824 */ /* 0x000fe200078e020a */
[----:B------:R-:W-:Y:S01]  /*09b0*/  SEL R152, R152, 0xffffffc0, !P2 ;  /* 0xffffffc098987807 */ /* 0x000fe20005000000 */
[----:B------:R-:W-:Y:S01]  /*09c0*/  VIADD R204, R209, 0x40 ;  /* 0x00000040d1cc7836 */ /* 0x000fe20000000000 */
[----:B------:R-:W-:Y:S01]  /*09d0*/  LOP3.LUT R247, R247, 0x6, RZ, 0xc0, !PT ;  /* 0x00000006f7f77812 */ /* 0x000fe200078ec0ff */
[----:B------:R-:W-:Y:S01]  /*09e0*/  IMAD.U32 R0, RZ, RZ, UR6 ;  /* 0x00000006ff007e24 */ /* 0x000fe2000f8e00ff */
[----:B------:R-:W-:Y:S01]  /*09f0*/  UIADD3 UR6, UR4, 0x6000, URZ ;  /* 0x0000600004067890 */ /* 0x000fe2000fffe03f */
[----:B------:R-:W-:Y:S01]  /*0a00*/  LEA R151, R151, UR5, 0x1 ;  /* 0x0000000597977c11 */ /* 0x000fe2000f8e08ff */
[----:B------:R-:W-:Y:S01]  /*0a10*/  @P4 VIADD R204, R209, 0xffffffc0 ;  /* 0xffffffc0d1cc4836 */ /* 0x000fe20000000000 */
[----:B------:R-:W-:Y:S01]  /*0a20*/  SEL R150, R155, 0xffffffe0, !P0 ;  /* 0xffffffe09b967807 */ /* 0x000fe20004000000 */
[----:B------:R-:W-:Y:S01]  /*0a30*/  IMAD.IADD R208, R209, 0x1, R203 ;  /* 0x00000001d1d07824 */ /* 0x000fe200078e02cb */
[----:B------:R-:W-:Y:S01]  /*0a40*/  LEA R149, R149, UR4, 0x1 ;  /* 0x0000000495957c11 */ /* 0x000fe2000f8e08ff */
[----:B------:R-:W-:Y:S01]  /*0a50*/  VIADD R157, R151, 0x20 ;  /* 0x00000020979d7836 */ /* 0x000fe20000000000 */
[----:B------:R-:W-:Y:S01]  /*0a60*/  LEA R249, R8, UR6, 0x1 ;  /* 0x0000000608f97c11 */ /* 0x000fe2000f8e08ff */
[----:B------:R-:W-:Y:S01]  /*0a70*/  IMAD.IADD R203, R203, 0x1, R204 ;  /* 0x00000001cbcb7824 */ /* 0x000fe200078e02cc */
[----:B------:R-:W-:Y:S01]  /*0a80*/  LOP3.LUT P0, RZ, R15, 0x2, RZ, 0xc0, !PT ;  /* 0x000000020fff7812 */ /* 0x000fe2000780c0ff */
[----:B------:R-:W-:Y:S01]  /*0a90*/  @P1 VIADD R157, R151, 0xffffffe0 ;  /* 0xffffffe0979d1836 */ /* 0x000fe20000000000 */
[----:B------:R-:W-:Y:S01]  /*0aa0*/  LEA R2, R3, UR4, 0x1 ;  /* 0x0000000403027c11 */ /* 0x000fe2000f8e08ff */
[--C-:B------:R-:W-:Y:S01]  /*0ab0*/  IMAD.IADD R210, R209, 0x1, R205.reuse ;  /* 0x00000001d1d27824 */ /* 0x100fe200078e02cd */
[----:B------:R-:W-:Y:S01]  /*0ac0*/  SEL R155, R155, 0xffffffe0, !P0 ;  /* 0xffffffe09b9b7807 */ /* 0x000fe20004000000 */
[----:B------:R-:W-:-:S02]  /*0ad0*/  IMAD.IADD R207, R208, 0x1, R205 ;  /* 0x00000001d0cf7824 */ /* 0x000fc400078e02cd */
[----:B------:R-:W-:Y:S02]  /*0ae0*/  IMAD.IADD R206, R205, 0x1, R204 ;  /* 0x00000001cdce7824 */ /* 0x000fe400078e02cc */
[----:B------:R-:W-:Y:S02]  /*0af0*/  VIADD R250, R249, 0x20 ;  /* 0x00000020f9fa7836 */ /* 0x000fe40000000000 */
[----:B------:R-:W-:Y:S02]  /*0b00*/  IMAD.IADD R153, R151, 0x1, R152 ;  /* 0x0000000197997824 */ /* 0x000fe400078e0298 */
[----:B------:R-:W-:Y:S02]  /*0b10*/  IMAD R247, R11, 0x40, R247 ;  /* 0x000000400bf77824 */ /* 0x000fe400078e02f7 */
[----:B------:R-:W-:Y:S02]  /*0b20*/  IMAD.IADD R161, R161, 0x1, R6 ;  /* 0x00000001a1a17824 */ /* 0x000fe400078e0206 */
[----:B------:R-:W-:-:S02]  /*0b30*/  IMAD.IADD R150, R150, 0x1, R149 ;  /* 0x0000000196967824 */ /* 0x000fc400078e0295 */
[----:B------:R-:W-:Y:S02]  /*0b40*/  IMAD.IADD R205, R205, 0x1, R203 ;  /* 0x00000001cdcd7824 */ /* 0x000fe400078e02cb */
[----:B------:R-:W-:Y:S02]  /*0b50*/  @P3 VIADD R250, R249, 0xffffffe0 ;  /* 0xffffffe0f9fa3836 */ /* 0x000fe40000000000 */
[----:B------:R-:W-:Y:S02]  /*0b60*/  IMAD.IADD R152, R152, 0x1, R157 ;  /* 0x0000000198987824 */ /* 0x000fe400078e029d */
[C---:B------:R-:W-:Y:S02]  /*0b70*/  VIADD R160, R157.reuse, 0x2000 ;  /* 0x000020009da07836 */ /* 0x040fe40000000000 */
[C---:B------:R-:W-:Y:S02]  /*0b80*/  VIADD R159, R157.reuse, 0x4000 ;  /* 0x000040009d9f7836 */ /* 0x040fe40000000000 */
[----:B------:R-:W-:-:S07]  /*0b90*/  VIADD R158, R157, 0x6000 ;  /* 0x000060009d9e7836 */ /* 0x000fce0000000000 */
.L_x_84:
        /* <DEDUP_REMOVED lines=16> */
[----:B--2---:R-:W-:Y:S01]  /*0ca0*/  IMAD.U32 R4, RZ, RZ, UR10 ;  /* 0x0000000aff047e24 */ /* 0x004fe2000f8e00ff */
        /* <DEDUP_REMOVED lines=12> */
[----:B-1-3--:R-:W2:Y:S02]  /*0d70*/  @P1 LDG.E R8, desc[UR8][R6.64] ;  /* 0x0000000806081981 */ /* 0x00aea4000c1e1900 */
[----:B------:R-:W-:-:S02]  /*0d80*/  UISETP.EQ.OR.EX UP4, UPT, UR7, URZ, !UP1, UP4 ;  /* 0x0000003f0700728c */ /* 0x000fc4000cf82740 */
[----:B------:R-:W-:-:S04]  /*0d90*/  UIADD3 UR10, UP0, UR17, UR6, URZ ;  /* 0x00000006110a7290 */ /* 0x000fc8000ff1e03f */
[----:B------:R-:W-:Y:S01]  /*0da0*/  PLOP3.LUT P2, PT, PT, PT, UP4, 0x80, 0x0 ;  /* 0x000000000000781c */ /* 0x000fe20003f4f048 */
[----:B------:R-:W-:Y:S01]  /*0db0*/  UIADD3.X UR5, UR5, UR7, URZ, UP0, !UPT ;  /* 0x0000000705057290 */ /* 0x000fe200087fe43f */
[----:B------:R1:W3:Y:S02]  /*0dc0*/  @P0 LDG.E R6, desc[UR8][R4.64] ;  /* 0x0000000804060981 */ /* 0x0002e4000c1e1900 */
[----:B-1----:R-:W-:Y:S02]  /*0dd0*/  IMAD.U32 R4, RZ, RZ, UR16 ;  /* 0x00000010ff047e24 */ /* 0x002fe4000f8e00ff */
[----:B------:R-:W-:-:S05]  /*0de0*/  IMAD.U32 R5, RZ, RZ, UR14 ;  /* 0x0000000eff057e24 */ /* 0x000fca000f8e00ff */
[----:B----4-:R-:W4:Y:S04]  /*0df0*/  @P3 LDG.E R7, desc[UR8][R4.64] ;  /* 0x0000000804073981 */ /* 0x010f28000c1e1900 */
[----:B-----5:R1:W5:Y:S02]  /*0e00*/  @P3 LDG.E R0, desc[UR8][R4.64+0x4] ;  /* 0x0000040804003981 */ /* 0x020364000c1e1900 */
[----:B-1----:R-:W-:Y:S01]  /*0e10*/  IMAD.U32 R4, RZ, RZ, UR10 ;  /* 0x0000000aff047e24 */ /* 0x002fe2000f8e00ff */
[----:B------:R-:W-:Y:S01]  /*0e20*/  UMOV UR35, URZ ;  /* 0x0000003f00237c82 */ /* 0x000fe20008000000 */
[----:B------:R-:W-:Y:S01]  /*0e30*/  IMAD.U32 R5, RZ, RZ, UR5 ;  /* 0x00000005ff057e24 */ /* 0x000fe2000f8e00ff */
[----:B------:R-:W-:Y:S01]  /*0e40*/  @!UP3 ULDC.64 UR10, c[0x0][0x318] ;  /* 0x0000c600000abab9 */ /* 0x000fe20000000a00 */
[----:B------:R-:W-:-:S03]  /*0e50*/  @!UP3 ULDC UR5, c[0x0][0x2cc] ;  /* 0x0000b3000005bab9 */ /* 0x000fc60000000800 */
[----:B------:R-:W5:Y:S01]  /*0e60*/  @!P2 LDG.E R3, desc[UR8][R4.64] ;  /* 0x000000080403a981 */ /* 0x000f62000c1e1900 */
[----:B------:R-:W-:Y:S01]  /*0e70*/  @!UP3 UISETP.NE.U32.AND UP0, UPT, UR10, URZ, UPT ;  /* 0x0000003f0a00b28c */ /* 0x000fe2000bf05070 */
[----:B------:R-:W-:Y:S01]  /*0e80*/  UMOV UR14, 0xffffffff ;  /* 0xffffffff000e7882 */ /* 0x000fe20000000000 */
[----:B------:R-:W-:Y:S02]  /*0e90*/  UMOV UR36, 0xffffffff ;  /* 0xffffffff00247882 */ /* 0x000fe40000000000 */
[----:B------:R-:W-:Y:S02]  /*0ea0*/  @!UP3 UISETP.NE.AND.EX UP0, UPT, UR11, URZ, UPT, UP0 ;  /* 0x0000003f0b00b28c */ /* 0x000fe4000bf05300 */
[----:B------:R-:W-:Y:S01]  /*0eb0*/  USHF.L.U32 UR28, UR33, 0x7, URZ ;  /* 0x00000007211c7899 */ /* 0x000fe2000800063f */
[----:B--2---:R-:W-:Y:S02]  /*0ec0*/  @P1 R2UR UR35, R8 ;  /* 0x00000000082312ca */ /* 0x004fe400000e0000 */
[----:B---3--:R-:W-:-:S02]  /*0ed0*/  @P0 R2UR UR12, R6 ;  /* 0x00000000060c02ca */ /* 0x008fc400000e0000 */
[----:B------:R-:W-:Y:S01]  /*0ee0*/  ISETP.NE.U32.AND P0, PT, RZ, UR6, PT ;  /* 0x00000006ff007c0c */ /* 0x000fe2000bf05070 */
[----:B------:R-:W-:-:S03]  /*0ef0*/  @!UP3 USEL UR6, UR5, URZ, UP0 ;  /* 0x0000003f0506b287 */ /* 0x000fc60008000000 */
[----:B------:R-:W-:Y:S01]  /*0f00*/  ISETP.NE.AND.EX P0, PT, RZ, UR7, PT, P0 ;  /* 0x00000007ff007c0c */ /* 0x000fe2000bf05300 */
[----:B------:R-:W-:-:S06]  /*0f10*/  ULDC UR5, c[0x0][0x2c8] ;  /* 0x0000b20000057ab9 */ /* 0x000fcc0000000800 */
[----:B------:R-:W-:Y:S01]  /*0f20*/  @UP3 UIADD3 UR7, UR12, -UR35, URZ ;  /* 0x800000230c073290 */ /* 0x000fe2000fffe03f */
[----:B----4-:R-:W-:Y:S02]  /*0f30*/  @P3 R2UR UR14, R7 ;  /* 0x00000000070e32ca */ /* 0x010fe400000e0000 */
        /* <DEDUP_REMOVED lines=9> */
.L_x_56:
        /* <DEDUP_REMOVED lines=8> */
[----:B------:R-:W-:Y:S01]  /*1050*/  ULDC.64 UR10, c[0x0][0x228] ;  /* 0x00008a00000a7ab9 */ /* 0x000fe20000000a00 */
[----:B------:R-:W-:Y:S01]  /*1060*/  ULDC.64 UR12, c[0x0][0x488] ;  /* 0x00012200000c7ab9 */ /* 0x000fe20000000a00 */
[----:B------:R-:W-:Y:S02]  /*1070*/  UIMAD.WIDE.U32 UR18, UR50, UR10, URZ ;  /* 0x0000000a321272a5 */ /* 0x000fe4000f8e003f */
[----:B------:R-:W-:Y:S02]  /*1080*/  UIMAD UR10, UR61, UR10, URZ ;  /* 0x0000000a3d0a72a4 */ /* 0x000fe4000f8e023f */
        /* <DEDUP_REMOVED lines=48> */
[----:B------:R-:W-:Y:S01]  /*1390*/  ULDC.U8 UR24, c[0x0][0x3d8] ;  /* 0x0000f60000187ab9 */ /* 0x000fe20000000000 */
[----:B------:R-:W-:Y:S01]  /*13a0*/  IMAD R3, R0, R6, RZ ;  /* 0x0000000600037224 */ /* 0x000fe200078e02ff */
[----:B------:R-:W-:Y:S01]  /*13b0*/  IABS R0, UR59 ;  /* 0x0000003b00007c13 */ /* 0x000fe20008000000 */
[----:B------:R-:W-:-:S02]  /*13c0*/  ULOP3.LUT UR6, UR20, 0xffffff80, URZ, 0xc0, !UPT ;  /* 0xffffff8014067892 */ /* 0x000fc4000f8ec03f */
[----:B------:R-:W-:Y:S01]  /*13d0*/  IMAD.HI.U32 R3, R5, R3, R4 ;  /* 0x0000000305037227 */ /* 0x000fe200078e0004 */
[----:B------:R-:W-:Y:S02]  /*13e0*/  UISETP.NE.AND UP3, UPT, UR24, URZ, UPT ;  /* 0x0000003f1800728c */ /* 0x000fe4000bf65270 */
[----:B------:R-:W-:Y:S02]  /*13f0*/  UIADD3 UR48, UR17, UR5, URZ ;  /* 0x0000000511307290 */ /* 0x000fe4000fffe03f */
[----:B------:R-:W-:Y:S01]  /*1400*/  USHF.L.U64.HI UR15, UR50, 0x7, UR61 ;  /* 0x00000007320f7899 */ /* 0x000fe2000801023d */
[----:B------:R-:W-:Y:S01]  /*1410*/  IMAD.HI.U32 R3, R3, R0, RZ ;  /* 0x0000000003037227 */ /* 0x000fe200078e00ff */
[----:B------:R-:W-:Y:S02]  /*1420*/  UIMAD.WIDE.U32 UR12, UR10, UR14, URZ ;  /* 0x0000000e0a0c72a5 */ /* 0x000fe4000f8e003f */
[----:B------:R-:W-:Y:S01]  /*1430*/  UIMAD UR5, UR11, UR14, URZ ;  /* 0x0000000e0b0572a4 */ /* 0x000fe2000f8e023f */
[----:B------:R-:W-:Y:S01]  /*1440*/  IMAD.MOV R4, RZ, RZ, -R3 ;  /* 0x000000ffff047224 */ /* 0x000fe200078e0a03 */
[----:B------:R-:W-:-:S02]  /*1450*/  UIADD3 UR17, UR6, -0x80, URZ ;  /* 0xffffff8006117890 */ /* 0x000fc4000fffe03f */
[----:B------:R-:W-:Y:S01]  /*1460*/  USEL UR15, UR15, URZ, UP2 ;  /* 0x0000003f0f0f7287 */ /* 0x000fe20009000000 */
[C---:B------:R-:W-:Y:S01]  /*1470*/  IMAD R0, R6.reuse, R4, R0 ;  /* 0x0000000406007224 */ /* 0x040fe200078e0200 */
[----:B------:R-:W-:Y:S02]  /*1480*/  USEL UR58, UR16, UR12, !UP1 ;  /* 0x0000000c103a7287 */ /* 0x000fe4000c800000 */
[----:B------:R-:W-:Y:S02]  /*1490*/  @UP1 UIADD3 UR48, UR13, UR5, URZ ;  /* 0x000000050d301290 */ /* 0x000fe4000fffe03f */
[----:B------:R-:W-:Y:S01]  /*14a0*/  ISETP.GT.U32.AND P1, PT, R6, R0, PT ;  /* 0x000000000600720c */ /* 0x000fe20003f24070 */
[----:B------:R-:W-:Y:S02]  /*14b0*/  USHF.R.S32.HI UR16, URZ, 0x1f, UR17 ;  /* 0x0000001f3f107899 */ /* 0x000fe40008011411 */
[----:B------:R-:W-:Y:S01]  /*14c0*/  UIADD3 UR5, UP2, UR17, UR30, URZ ;  /* 0x0000001e11057290 */ /* 0x000fe2000ff5e03f */
[----:B------:R-:W-:Y:S01]  /*14d0*/  ULDC.U8 UR25, c[0x0][0x480] ;  /* 0x0001200000197ab9 */ /* 0x000fe20000000000 */
[----:B------:R-:W-:Y:S01]  /*14e0*/  ULDC UR46, c[0x0][0x2c4] ;  /* 0x0000b100002e7ab9 */ /* 0x000fe20000000800 */
[----:B------:R-:W-:-:S02]  /*14f0*/  @UP0 UIADD3 UR21, UR35, UR36, URZ ;  /* 0x0000002423150290 */ /* 0x000fc4000fffe03f */
[----:B------:R-:W-:Y:S02]  /*1500*/  UIADD3.X UR15, UR16, UR15, URZ, UP2, !UPT ;  /* 0x0000000f100f7290 */ /* 0x000fe400097fe43f */
[----:B------:R-:W-:-:S03]  /*1510*/  UIMAD UR6, UR11, UR5, URZ ;  /* 0x000000050b0672a4 */ /* 0x000fc6000f8e023f */
[-C--:B------:R-:W-:Y:S01]  /*1520*/  @!P1 IADD3 R0, R0, -R6.reuse, RZ ;  /* 0x8000000600009210 */ /* 0x080fe20007ffe0ff */
[----:B------:R-:W-:Y:S01]  /*1530*/  @!P1 VIADD R3, R3, 0x1 ;  /* 0x0000000103039836 */ /* 0x000fe20000000000 */
[----:B------:R-:W-:Y:S01]  /*1540*/  PLOP3.LUT P1, PT, PT, PT, UP0, 0x80, 0x0 ;  /* 0x000000000000781c */ /* 0x000fe20003f2f008 */
[----:B------:R-:W-:Y:S01]  /*1550*/  UISETP.NE.AND UP5, UPT, UR25, URZ, UPT ;  /* 0x0000003f1900728c */ /* 0x000fe2000bfa5270 */
[----:B------:R-:W-:Y:S01]  /*1560*/  ISETP.GE.U32.AND P0, PT, R0, R6, PT ;  /* 0x000000060000720c */ /* 0x000fe20003f06070 */
[----:B------:R-:W-:Y:S01]  /*1570*/  @UP3 UIMAD UR11, UR50, UR46, URZ ;  /* 0x0000002e320b32a4 */ /* 0x000fe2000f8e023f */
[----:B------:R-:W-:Y:S01]  /*1580*/  LOP3.LUT R0, R7, UR59, RZ, 0x3c, !PT ;  /* 0x0000003b07007c12 */ /* 0x000fe2000f8e3cff */
[----:B------:R-:W-:Y:S01]  /*1590*/  @UP0 ULDC.64 UR24, c[0x0][0x250] ;  /* 0x0000940000180ab9 */ /* 0x000fe20000000a00 */
[----:B------:R-:W-:Y:S02]  /*15a0*/  @!UP1 UIADD3 UR54, UR39, UR31, URZ ;  /* 0x0000001f27369290 */ /* 0x000fe4000fffe03f */
[----:B------:R-:W-:Y:S01]  /*15b0*/  ISETP.GE.AND P2, PT, R0, RZ, PT ;  /* 0x000000ff0000720c */ /* 0x000fe20003f46270 */
[----:B------:R-:W-:-:S02]  /*15c0*/  @UP0 UIMAD.WIDE.U32 UR12, UR21, UR24, URZ ;  /* 0x00000018150c02a5 */ /* 0x000fc4000f8e003f */
[----:B------:R-:W-:Y:S02]  /*15d0*/  UIMAD UR15, UR10, UR15, UR6 ;  /* 0x0000000f0a0f72a4 */ /* 0x000fe4000f8e0206 */
[----:B------:R-:W-:Y:S02]  /*15e0*/  UIMAD.WIDE.U32 UR30, UR10, UR5, URZ ;  /* 0x000000050a1e72a5 */ /* 0x000fe4000f8e003f */
[----:B------:R-:W-:Y:S01]  /*15f0*/  @UP3 USEL UR10, UR11, UR14, !UP1 ;  /* 0x0000000e0b0a3287 */ /* 0x000fe2000c800000 */
[----:B------:R-:W-:Y:S01]  /*1600*/  @P0 VIADD R3, R3, 0x1 ;  /* 0x0000000103030836 */ /* 0x000fe20000000000 */
[----:B------:R-:W-:Y:S01]  /*1610*/  @!UP3 UIMAD UR6, UR50, UR34, UR59 ;  /* 0x000000223206b2a4 */ /* 0x000fe2000f8e023b */
[----:B------:R-:W-:Y:S01]  /*1620*/  PLOP3.LUT P0, PT, PT, PT, UP3, 0x80, 0x0 ;  /* 0x000000000000781c */ /* 0x000fe20003f0f038 */
[----:B------:R-:W-:Y:S01]  /*1630*/  @UP0 UIMAD UR21, UR21, UR25, URZ ;  /* 0x00000019151502a4 */ /* 0x000fe2000f8e023f */
[----:B------:R-:W-:Y:S01]  /*1640*/  @UP3 ULDC UR5, c[0x0][0x2e4] ;  /* 0x0000b90000053ab9 */ /* 0x000fe20000000800 */
[----:B------:R-:W-:Y:S01]  /*1650*/  USEL UR55, UR44, URZ, UP5 ;  /* 0x0000003f2c377287 */ /* 0x000fe2000a800000 */
[----:B------:R-:W-:Y:S01]  /*1660*/  @!P2 IADD3 R3, -R3, RZ, RZ ;  /* 0x000000ff0303a210 */ /* 0x000fe20007ffe1ff */
[----:B------:R-:W-:Y:S01]  /*1670*/  @UP3 UIMAD UR32, UR59, UR5, UR10 ;  /* 0x000000053b2032a4 */ /* 0x000fe2000f8e020a */
[----:B------:R-:W-:Y:S01]  /*1680*/  @!P3 LOP3.LUT R3, RZ, R7, RZ, 0x33, !PT ;  /* 0x00000007ff03b212 */ /* 0x000fe200078e33ff */
[----:B------:R-:W-:-:S02]  /*1690*/  @!UP3 UIMAD UR32, UR6, UR46, URZ ;  /* 0x0000002e0620b2a4 */ /* 0x000fc4000f8e023f */
[----:B------:R-:W-:Y:S02]  /*16a0*/  USHF.R.S32.HI UR45, URZ, 0x1f, UR28 ;  /* 0x0000001f3f2d7899 */ /* 0x000fe4000801141c */
[----:B------:R-:W-:Y:S02]  /*16b0*/  USEL UR57, UR22, URZ, UP5 ;  /* 0x0000003f16397287 */ /* 0x000fe4000a800000 */
[----:B------:R-:W-:Y:S02]  /*16c0*/  USHF.R.S32.HI UR56, URZ, 0x1f, UR51 ;  /* 0x0000001f3f387899 */ /* 0x000fe40008011433 */
[----:B------:R-:W-:Y:S02]  /*16d0*/  USHF.R.S32.HI UR34, URZ, 0x7, UR20 ;  /* 0x000000073f227899 */ /* 0x000fe40008011414 */
[----:B------:R-:W-:Y:S02]  /*16e0*/  @UP0 UIADD3 UR49, UR13, UR21, URZ ;  /* 0x000000150d310290 */ /* 0x000fe4000fffe03f */
[----:B------:R-:W-:-:S02]  /*16f0*/  UIADD3 UR53, UR31, UR15, URZ ;  /* 0x0000000f1f357290 */ /* 0x000fc4000fffe03f */
        /* <DEDUP_REMOVED lines=16> */
.L_x_58:
        /* <DEDUP_REMOVED lines=13> */
.L_x_59:
[----:B------:R-:W-:Y:S01]  /*18d0*/  @UP1 UMOV UR11, UR40 ;  /* 0x00000028000b1c82 */ /* 0x000fe20008000000 */
[----:B------:R-:W-:Y:S01]  /*18e0*/  @!UP1 UMOV UR11, UR38 ;  /* 0x00000026000b9c82 */ /* 0x000fe20008000000 */
[----:B------:R-:W-:Y:S01]  /*18f0*/  SHF.R.S32.HI R16, RZ, 0x1f, R3 ;  /* 0x0000001fff107819 */ /* 0x000fe20000011403 */
[----:B------:R-:W-:Y:S06]  /*1900*/  @!P0 BRA `(.L_x_60) ;  /* 0x0000000000208947 */ /* 0x000fec0003800000 */
[----:B------:R-:W-:Y:S01]  /*1910*/  ULDC UR6, c[0x0][0x2d4] ;  /* 0x0000b50000067ab9 */ /* 0x000fe20000000800 */
[----:B------:R-:W-:Y:S01]  /*1920*/  ULDC UR5, c[0x0][0x2c0] ;  /* 0x0000b00000057ab9 */ /* 0x000fe20000000800 */
[----:B------:R-:W-:-:S03]  /*1930*/  @!UP1 UIMAD UR14, UR50, UR6, URZ ;  /* 0x00000006320e92a4 */ /* 0x000fc6000f8e023f */
[----:B------:R-:W-:Y:S02]  /*1940*/  ULDC UR6, c[0x0][0x2e4] ;  /* 0x0000b90000067ab9 */ /* 0x000fe40000000800 */
[----:B------:R-:W-:Y:S02]  /*1950*/  ULEA UR6, UR5, UR6, 0x7 ;  /* 0x0000000605067291 */ /* 0x000fe4000f8e383f */
[----:B------:R-:W-:-:S04]  /*1960*/  ULEA UR5, UR50, UR14, 0x7 ;  /* 0x0000000e32057291 */ /* 0x000fc8000f8e383f */
[----:B------:R-:W-:Y:S01]  /*1970*/  UIMAD UR5, UR6, UR59, UR5 ;  /* 0x0000003b060572a4 */ /* 0x000fe2000f8e0205 */
[----:B------:R-:W-:Y:S11]  /*1980*/  BRA `(.L_x_61) ;  /* 0x0000000000107947 */ /* 0x000ff60003800000 */
.L_x_60:
[----:B------:R-:W-:Y:S01]  /*1990*/  ULDC UR5, c[0x0][0x270] ;  /* 0x00009c0000057ab9 */ /* 0x000fe20000000800 */
[----:B------:R-:W-:Y:S01]  /*19a0*/  ULDC UR6, c[0x0][0x2d4] ;  /* 0x0000b50000067ab9 */ /* 0x000fe20000000800 */
[----:B------:R-:W-:-:S04]  /*19b0*/  UIMAD UR5, UR50, UR5, UR59 ;  /* 0x00000005320572a4 */ /* 0x000fc8000f8e023b */
[----:B------:R-:W-:-:S12]  /*19c0*/  UIMAD UR5, UR5, UR6, URZ ;  /* 0x00000006050572a4 */ /* 0x000fd8000f8e023f */
.L_x_61:
[----:B------:R-:W1:Y:S01]  /*19d0*/  S2R R6, SR_TID.X ;  /* 0x0000000000067919 */ /* 0x000e620000002100 */
[----:B------:R-:W2:Y:S01]  /*19e0*/  LDC.64 R12, c[0x0][0x420] ;  /* 0x00010800ff0c7b82 */ /* 0x000ea20000000a00 */
[----:B------:R-:W-:Y:S01]  /*19f0*/  ULDC UR10, c[0x0][0x270] ;  /* 0x00009c00000a7ab9 */ /* 0x000fe20000000800 */
[----:B------:R-:W-:Y:S01]  /*1a00*/  ULDC UR6, c[0x0][0x2dc] ;  /* 0x0000b70000067ab9 */ /* 0x000fe20000000800 */
[----:B------:R-:W-:Y:S01]  /*1a10*/  UIADD3 UR19, UR17, UR5, URZ ;  /* 0x0000000511137290 */ /* 0x000fe2000fffe03f */
[----:B------:R-:W-:Y:S01]  /*1a20*/  BSSY B1, `(.L_x_57) ;  /* 0x0000637000017945 */ /* 0x000fe20003800000 */
[----:B------:R-:W-:Y:S02]  /*1a30*/  UIMAD UR18, UR6, UR10, URZ ;  /* 0x0000000a061272a4 */ /* 0x000fe4000f8e023f */
[----:B------:R-:W-:Y:S02]  /*1a40*/  UIADD3 UR5, -UR7, UR37, UR28 ;  /* 0x0000002507057290 */ /* 0x000fe4000fffe11c */
[----:B------:R-:W-:Y:S01]  /*1a50*/  USHF.L.U32 UR29, UR18, 0x7, URZ ;  /* 0x00000007121d7899 */ /* 0x000fe2000800063f */
[----:B------:R-:W-:Y:S01]  /*1a60*/  ULDC UR6, c[0x0][0x398] ;  /* 0x0000e60000067ab9 */ /* 0x000fe20000000800 */
[----:B------:R-:W-:Y:S01]  /*1a70*/  ULDC.64 UR22, c[0x0][0x400] ;  /* 0x0001000000167ab9 */ /* 0x000fe20000000a00 */
[----:B------:R-:W-:-:S02]  /*1a80*/  UIADD3 UR5, UR5, -UR6, URZ ;  /* 0x8000000605057290 */ /* 0x000fc4000fffe03f */
[----:B------:R-:W-:Y:S02]  /*1a90*/  UIADD3 UR6, UP4, UP3, UR30, UR29, UR51 ;  /* 0x0000001d1e067290 */ /* 0x000fe4000fb9e033 */
[----:B------:R-:W-:Y:S02]  /*1aa0*/  USHF.R.S32.HI UR10, URZ, 0x1f, UR29 ;  /* 0x0000001f3f0a7899 */ /* 0x000fe4000801141d */
[----:B------:R-:W-:Y:S02]  /*1ab0*/  UIADD3 UR12, UP2, UP1, UR57, UR6, UR58 ;  /* 0x00000006390c7290 */ /* 0x000fe4000f95e03a */
[----:B------:R-:W-:Y:S02]  /*1ac0*/  UIADD3.X UR6, UR53, UR10, UR56, UP4, UP3 ;  /* 0x0000000a35067290 */ /* 0x000fe4000a7e6438 */
[----:B------:R-:W-:Y:S01]  /*1ad0*/  USHF.R.S32.HI UR38, URZ, 0x1f, UR59 ;  /* 0x0000001f3f267899 */ /* 0x000fe2000801143b */
[----:B--2---:R-:W-:Y:S01]  /*1ae0*/  IMAD R7, R12, UR16, RZ ;  /* 0x000000100c077c24 */ /* 0x004fe2000f8e02ff */
[----:B------:R-:W-:Y:S01]  /*1af0*/  UIADD3.X UR6, UR55, UR6, UR48, UP2, UP1 ;  /* 0x0000000637067290 */ /* 0x000fe200097e2430 */
[----:B------:R-:W-:-:S02]  /*1b00*/  ULDC.64 UR20, c[0x0][0x258] ;  /* 0x0000960000147ab9 */ /* 0x000fc40000000a00 */
[----:B------:R-:W-:Y:S01]  /*1b10*/  IMAD R14, R13, UR17, R7 ;  /* 0x000000110d0e7c24 */ /* 0x000fe2000f8e0207 */
[----:B------:R-:W-:Y:S01]  /*1b20*/  ULDC.64 UR14, c[0x0][0x428] ;  /* 0x00010a00000e7ab9 */ /* 0x000fe20000000a00 */
[----:B------:R-:W-:Y:S01]  /*1b30*/  UIADD3 UR10, UR17, UR32, URZ ;  /* 0x00000020110a7290 */ /* 0x000fe2000fffe03f */
[----:B-1----:R-:W-:Y:S01]  /*1b40*/  SHF.R.S32.HI R0, RZ, 0x1f, R6 ;  /* 0x0000001fff007819 */ /* 0x002fe20000011406 */
[----:B------:R-:W-:-:S03]  /*1b50*/  UIMAD UR13, UR38, UR14, URZ ;  /* 0x0000000e260d72a4 */ /* 0x000fc6000f8e023f */
[CC--:B------:R-:W-:Y:S02]  /*1b60*/  LEA.HI R10, R0.reuse, R6.reuse, RZ, 0x5 ;  /* 0x00000006000a7211 */ /* 0x0c0fe400078f28ff */
[----:B------:R-:W-:Y:S02]  /*1b70*/  LEA.HI R0, R0, R6, RZ, 0x2 ;  /* 0x0000000600007211 */ /* 0x000fe400078f10ff */
[----:B------:R-:W-:Y:S02]  /*1b80*/  LOP3.LUT R4, R10, 0xffffffe0, RZ, 0xc0, !PT ;  /* 0xffffffe00a047812 */ /* 0x000fe400078ec0ff */
[----:B------:R-:W-:Y:S02]  /*1b90*/  LOP3.LUT R5, R0, 0xfffffffc, RZ, 0xc0, !PT ;  /* 0xfffffffc00057812 */ /* 0x000fe400078ec0ff */
[----:B------:R-:W-:Y:S01]  /*1ba0*/  SHF.R.S32.HI R0, RZ, 0x2, R0 ;  /* 0x00000002ff007819 */ /* 0x000fe20000011400 */
[C---:B------:R-:W-:Y:S01]  /*1bb0*/  IMAD.IADD R4, R6.reuse, 0x1, -R4 ;  /* 0x0000000106047824 */ /* 0x040fe200078e0a04 */
[----:B------:R-:W-:Y:S01]  /*1bc0*/  SHF.R.S32.HI R10, RZ, 0x5, R10 ;  /* 0x00000005ff0a7819 */ /* 0x000fe2000001140a */
[----:B------:R-:W-:Y:S01]  /*1bd0*/  IMAD.IADD R5, R6, 0x1, -R5 ;  /* 0x0000000106057824 */ /* 0x000fe200078e0a05 */
[----:B------:R-:W-:-:S02]  /*1be0*/  SHF.R.S32.HI R24, RZ, 0x1f, R0 ;  /* 0x0000001fff187819 */ /* 0x000fc40000011400 */
[----:B------:R-:W-:Y:S01]  /*1bf0*/  IADD3 R8, P0, R0, UR17, RZ ;  /* 0x0000001100087c10 */ /* 0x000fe2000ff1e0ff */
[----:B------:R-:W-:Y:S02]  /*1c00*/  IMAD R10, R10, UR18, R4 ;  /* 0x000000120a0a7c24 */ /* 0x000fe4000f8e0204 */
[----:B------:R-:W-:Y:S01]  /*1c10*/  IMAD.SHL.U32 R4, R5, 0x8, RZ ;  /* 0x0000000805047824 */ /* 0x000fe200078e00ff */
[----:B------:R-:W-:Y:S01]  /*1c20*/  IADD3.X R9, R24, UR16, RZ, P0, !PT ;  /* 0x0000001018097c10 */ /* 0x000fe200087fe4ff */
[----:B------:R-:W-:-:S03]  /*1c30*/  USHF.R.S32.HI UR16, URZ, 0x1f, UR5 ;  /* 0x0000001f3f107899 */ /* 0x000fc60008011405 */
[--C-:B------:R-:W-:Y:S01]  /*1c40*/  SHF.R.S32.HI R5, RZ, 0x1f, R4.reuse ;  /* 0x0000001fff057819 */ /* 0x100fe20000011404 */
[----:B------:R-:W-:Y:S01]  /*1c50*/  IMAD R9, R9, UR42, RZ ;  /* 0x0000002a09097c24 */ /* 0x000fe2000f8e02ff */
[----:B------:R-:W-:Y:S01]  /*1c60*/  IADD3 R6, P0, R4, UR11, RZ ;  /* 0x0000000b04067c10 */ /* 0x000fe2000ff1e0ff */
[----:B------:R-:W-:Y:S02]  /*1c70*/  ULEA.HI UR16, UR16, UR5, URZ, 0x7 ;  /* 0x0000000510107291 */ /* 0x000fe4000f8f383f */
[C---:B------:R-:W-:Y:S01]  /*1c80*/  IMAD R15, R8.reuse, UR43, R9 ;  /* 0x0000002b080f7c24 */ /* 0x040fe2000f8e0209 */
[----:B------:R-:W-:Y:S01]  /*1c90*/  IADD3.X R7, R5, UR54, RZ, P0, !PT ;  /* 0x0000003605077c10 */ /* 0x000fe200087fe4ff */
[----:B------:R-:W-:Y:S01]  /*1ca0*/  IMAD.WIDE.U32 R8, R8, UR42, R4 ;  /* 0x0000002a08087c25 */ /* 0x000fe2000f8e0004 */
[----:B------:R-:W-:Y:S01]  /*1cb0*/  IADD3 R11, P0, R10, UR12, RZ ;  /* 0x0000000c0a0b7c10 */ /* 0x000fe2000ff1e0ff */
[----:B------:R-:W-:Y:S02]  /*1cc0*/  USHF.R.S32.HI UR16, URZ, 0x7, UR16 ;  /* 0x000000073f107899 */ /* 0x000fe40008011410 */
[----:B------:R-:W-:Y:S01]  /*1cd0*/  IMAD.WIDE.U32 R6, R12, UR17, R6 ;  /* 0x000000110c067c25 */ /* 0x000fe2000f8e0006 */
[----:B------:R-:W-:Y:S01]  /*1ce0*/  LEA.HI.X.SX32 R10, R10, UR6, 0x1, P0 ;  /* 0x000000060a0a7c11 */ /* 0x000fe200080f0eff */
[----:B------:R-:W-:Y:S01]  /*1cf0*/  UIMAD UR6, UR38, UR20, URZ ;  /* 0x00000014260672a4 */ /* 0x000fe2000f8e023f */
[C---:B------:R-:W-:Y:S01]  /*1d00*/  LEA R224, P0, R11.reuse, UR22, 0x2 ;  /* 0x000000160be07c11 */ /* 0x040fe2000f8010ff */
[----:B------:R-:W-:Y:S01]  /*1d10*/  UISETP.LT.AND UP1, UPT, URZ, UR16, UPT ;  /* 0x000000103f00728c */ /* 0x000fe2000bf21270 */
[----:B------:R-:W-:Y:S01]  /*1d20*/  IADD3 R8, P2, R8, UR60, RZ ;  /* 0x0000003c08087c10 */ /* 0x000fe2000ff5e0ff */
[----:B------:R-:W-:Y:S01]  /*1d30*/  UIMAD UR6, UR59, UR21, UR6 ;  /* 0x000000153b0672a4 */ /* 0x000fe2000f8e0206 */
[----:B------:R-:W-:Y:S01]  /*1d40*/  LEA.HI.X R223, R11, UR23, R10, 0x2, P0 ;  /* 0x000000170bdf7c11 */ /* 0x000fe200080f140a */
[----:B------:R-:W-:Y:S01]  /*1d50*/  IMAD.U32 R11, RZ, RZ, UR20 ;  /* 0x00000014ff0b7e24 */ /* 0x000fe2000f8e00ff */
[----:B------:R-:W-:Y:S01]  /*1d60*/  IADD3.X R9, R9, UR52, R15, P2, !PT ;  /* 0x0000003409097c10 */ /* 0x000fe200097fe40f */
[----:B------:R-:W-:Y:S01]  /*1d70*/  USEL UR16, URZ, UR16, !UP1 ;  /* 0x000000103f107287 */ /* 0x000fe2000c800000 */
[----:B------:R-:W-:Y:S01]  /*1d80*/  IMAD.IADD R7, R7, 0x1, R14 ;  /* 0x0000000107077824 */ /* 0x000fe200078e020e */
[----:B------:R-:W-:Y:S01]  /*1d90*/  UIMAD UR11, UR59, UR15, UR13 ;  /* 0x0000000f3b0b72a4 */ /* 0x000fe2000f8e020d */
[----:B------:R-:W-:Y:S01]  /*1da0*/  IMAD.U32 R10, RZ, RZ, UR14 ;  /* 0x0000000eff0a7e24 */ /* 0x000fe2000f8e00ff */
[----:B------:R-:W-:Y:S01]  /*1db0*/  UISETP.GT.AND UP1, UPT, UR34, UR16, UPT ;  /* 0x000000102200728c */ /* 0x000fe2000bf24270 */
[----:B------:R-:W-:Y:S01]  /*1dc0*/  IMAD.WIDE.U32 R8, R11, UR59, R8 ;  /* 0x0000003b0b087c25 */ /* 0x000fe2000f8e0008 */
[----:B------:R-:W-:Y:S01]  /*1dd0*/  ULDC.64 UR12, c[0x0][0x210] ;  /* 0x00008400000c7ab9 */ /* 0x000fe20000000a00 */
[----:B------:R-:W-:Y:S01]  /*1de0*/  ULDC.64 UR22, c[0x0][0x2b0] ;  /* 0x0000ac0000167ab9 */ /* 0x000fe20000000a00 */
[----:B------:R-:W-:Y:S01]  /*1df0*/  ULDC.64 UR14, c[0x0][0x478] ;  /* 0x00011e00000e7ab9 */ /* 0x000fe20000000a00 */
[----:B------:R-:W-:Y:S01]  /*1e00*/  VIADD R9, R9, UR6 ;  /* 0x0000000609097c36 */ /* 0x000fe20008000000 */
[----:B------:R-:W-:Y:S01]  /*1e10*/  LEA R218, P0, R8, UR12, 0x1 ;  /* 0x0000000c08da7c11 */ /* 0x000fe2000f8008ff */
[----:B------:R-:W-:Y:S01]  /*1e20*/  IMAD.WIDE.U32 R6, R10, UR59, R6 ;  /* 0x0000003b0a067c25 */ /* 0x000fe2000f8e0006 */
[----:B------:R-:W-:-:S02]  /*1e30*/  UIMAD.WIDE UR14, UR19, 0x4, UR14 ;  /* 0x00000004130e78a5 */ /* 0x000fc4000f8e020e */
[----:B------:R-:W-:Y:S01]  /*1e40*/  LEA.HI.X R219, R8, UR13, R9, 0x1, P0 ;  /* 0x0000000d08db7c11 */ /* 0x000fe200080f0c09 */
[----:B------:R-:W-:Y:S01]  /*1e50*/  VIADD R7, R7, UR11 ;  /* 0x0000000b07077c36 */ /* 0x000fe20008000000 */
[----:B------:R-:W-:Y:S01]  /*1e60*/  PLOP3.LUT P0, PT, PT, PT, UP1, 0x80, 0x0 ;  /* 0x000000000000781c */ /* 0x000fe20003f0f018 */
[-C--:B------:R-:W-:Y:S01]  /*1e70*/  IMAD R10, R24, R12.reuse, RZ ;  /* 0x0000000c180a7224 */ /* 0x080fe200078e02ff */
[----:B------:R-:W-:Y:S01]  /*1e80*/  UIMAD.WIDE UR10, UR10, 0x4, UR22 ;  /* 0x000000040a0a78a5 */ /* 0x000fe2000f8e0216 */
[C---:B------:R-:W-:Y:S01]  /*1e90*/  IMAD.WIDE.U32 R6, R0.reuse, R12, R6 ;  /* 0x0000000c00067225 */ /* 0x040fe200078e0006 */
[----:B------:R-:W-:Y:S01]  /*1ea0*/  ULDC.64 UR20, c[0x0][0x3e0] ;  /* 0x0000f80000147ab9 */ /* 0x000fe20000000a00 */
[----:B------:R-:W-:Y:S02]  /*1eb0*/  UIADD3 UR6, UR34, -0x1, URZ ;  /* 0xffffffff22067890 */ /* 0x000fe4000fffe03f */
        /* <DEDUP_REMOVED lines=26> */
.L_x_63:
        /* <DEDUP_REMOVED lines=19> */
.L_x_64:
        /* <DEDUP_REMOVED lines=8> */
[----:B------:R-:W-:Y:S01]  /*2210*/  ULDC.64 UR14, c[0x0][0x468] ;  /* 0x00011a00000e7ab9 */ /* 0x000fe20000000a00 */
[----:B------:R-:W-:Y:S02]  /*2220*/  ISETP.GE.AND P1, PT, R0, UR7, PT ;  /* 0x0000000700007c0c */ /* 0x000fe4000bf26270 */
[----:B------:R-:W-:Y:S01]  /*2230*/  MOV R3, UR5 ;  /* 0x0000000500037c02 */ /* 0x000fe20008000f00 */
[----:B------:R-:W-:Y:S01]  /*2240*/  UIMAD UR5, UR19, UR14, URZ ;  /* 0x0000000e130572a4 */ /* 0x000fe2000f8e023f */
[----:B------:R-:W-:-:S03]  /*2250*/  IADD3 R6, P0, R6, UR6, RZ ;  /* 0x0000000606067c10 */ /* 0x000fc6000ff1e0ff */
[----:B------:R-:W-:Y:S01]  /*2260*/  UIMAD UR15, UR59, UR15, UR5 ;  /* 0x0000000f3b0f72a4 */ /* 0x000fe2000f8e0205 */
[----:B------:R-:W-:Y:S02]  /*2270*/  IADD3.X R7, R7, UR18, R3, P0, !PT ;  /* 0x0000001207077c10 */ /* 0x000fe400087fe403 */
[----:B------:R-:W-:Y:S02]  /*2280*/  MOV R3, UR14 ;  /* 0x0000000e00037c02 */ /* 0x000fe40008000f00 */
[----:B------:R-:W-:-:S03]  /*2290*/  ISETP.GE.AND P0, PT, R8, UR7, PT ;  /* 0x0000000708007c0c */ /* 0x000fc6000bf06270 */
[----:B------:R-:W-:-:S04]  /*22a0*/  IMAD.WIDE.U32 R6, R3, UR59, R6 ;  /* 0x0000003b03067c25 */ /* 0x000fc8000f8e0006 */
[----:B------:R-:W-:Y:S01]  /*22b0*/  VIADD R12, R7, UR15 ;  /* 0x0000000f070c7c36 */ /* 0x000fe20008000000 */
[----:B------:R-:W-:Y:S06]  /*22c0*/  @P1 BRA `(.L_x_66) ;  /* 0x0000000000281947 */ /* 0x000fec0003800000 */
        /* <DEDUP_REMOVED lines=10> */
.L_x_66:
[----:B------:R-:W-:Y:S05]  /*2370*/  BSYNC B0 ;  /* 0x0000000000007941 */ /* 0x000fea0003800000 */
.L_x_65:
        /* <DEDUP_REMOVED lines=14> */
.L_x_68:
[----:B------:R-:W-:Y:S05]  /*2460*/  BSYNC B0 ;  /* 0x0000000000007941 */ /* 0x000fea0003800000 */
.L_x_67:
[----:B------:R-:W-:Y:S01]  /*2470*/  UIMAD UR5, UR45, UR12, URZ ;  /* 0x0000000c2d0572a4 */ /* 0x000fe2000f8e023f */
[----:B------:R-:W-:Y:S01]  /*2480*/  IMAD.U32 R3, RZ, RZ, UR12 ;  /* 0x0000000cff037e24 */ /* 0x000fe2000f8e00ff */
        /* <DEDUP_REMOVED lines=24> */
.L_x_70:
[----:B------:R-:W-:Y:S05]  /*2610*/  BSYNC B0 ;  /* 0x0000000000007941 */ /* 0x000fea0003800000 */
.L_x_69:
        /* <DEDUP_REMOVED lines=14> */
.L_x_62:
[----:B------:R-:W-:Y:S01]  /*2700*/  UIMAD UR10, UR33, -0x80, UR7 ;  /* 0xffffff80210a78a4 */ /* 0x000fe2000f8e0207 */
[C---:B------:R-:W-:Y:S01]  /*2710*/  VIADD R11, R0.reuse, 0x40 ;  /* 0x00000040000b7836 */ /* 0x040fe20000000000 */
[----:B------:R-:W-:Y:S01]  /*2720*/  UIMAD UR15, UR45, UR24, URZ ;  /* 0x000000182d0f72a4 */ /* 0x000fe2000f8e023f */
[----:B------:R-:W-:Y:S01]  /*2730*/  IMAD.U32 R6, RZ, RZ, UR24 ;  /* 0x00000018ff067e24 */ /* 0x000fe2000f8e00ff */
[----:B------:R-:W-:Y:S01]  /*2740*/  UIMAD UR17, UR45, UR26, URZ ;  /* 0x0000001a2d1172a4 */ /* 0x000fe2000f8e023f */
[----:B------:R-:W-:Y:S01]  /*2750*/  IMAD.U32 R8, RZ, RZ, UR26 ;  /* 0x0000001aff087e24 */ /* 0x000fe2000f8e00ff */
[----:B------:R-:W-:Y:S01]  /*2760*/  ISETP.GE.AND P4, PT, R0, UR10, PT ;  /* 0x0000000a00007c0c */ /* 0x000fe2000bf86270 */
[----:B------:R-:W-:Y:S01]  /*2770*/  UIMAD UR19, UR28, UR25, UR15 ;  /* 0x000000191c1372a4 */ /* 0x000fe2000f8e020f */
[----:B------:R-:W-:Y:S01]  /*2780*/  ISETP.GE.AND P3, PT, R11, UR10, PT ;  /* 0x0000000a0b007c0c */ /* 0x000fe2000bf66270 */
[----:B------:R-:W-:Y:S01]  /*2790*/  IMAD.WIDE.U32 R6, R6, UR28, R4 ;  /* 0x0000001c06067c25 */ /* 0x000fe2000f8e0004 */
[----:B------:R-:W-:-:S02]  /*27a0*/  UIMAD UR15, UR28, UR27, UR17 ;  /* 0x0000001b1c0f72a4 */ /* 0x000fc4000f8e0211 */
[----:B------:R-:W-:Y:S01]  /*27b0*/  UIMAD UR5, UR6, -0x80, UR37 ;  /* 0xffffff80060578a4 */ /* 0x000fe2000f8e0225 */
[----:B------:R-:W-:Y:S01]  /*27c0*/  IMAD.WIDE.U32 R4, R8, UR28, R4 ;  /* 0x0000001c08047c25 */ /* 0x000fe2000f8e0004 */
[----:B------:R-:W-:Y:S01]  /*27d0*/  IADD3 R6, P1, R6, UR44, RZ ;  /* 0x0000002c06067c10 */ /* 0x000fe2000ff3e0ff */
[----:B------:R-:W-:Y:S01]  /*27e0*/  ULDC.64 UR20, c[0x0][0x268] ;  /* 0x00009a0000147ab9 */ /* 0x000fe20000000a00 */
[----:B------:R-:W-:Y:S01]  /*27f0*/  ULDC.64 UR22, c[0x0][0x260] ;  /* 0x0000980000167ab9 */ /* 0x000fe20000000a00 */
[----:B------:R-:W-:Y:S01]  /*2800*/  IMAD.U32 R8, RZ, RZ, UR19 ;  /* 0x00000013ff087e24 */ /* 0x000fe2000f8e00ff */
[----:B------:R-:W-:Y:S01]  /*2810*/  IADD3 R10, P0, R4, UR46, RZ ;  /* 0x0000002e040a7c10 */ /* 0x000fe2000ff1e0ff */
[----:B------:R-:W-:Y:S01]  /*2820*/  IMAD.U32 R9, RZ, RZ, UR15 ;  /* 0x0000000fff097e24 */ /* 0x000fe2000f8e00ff */
[----:B------:R-:W1:Y:S01]  /*2830*/  @!P4 LDC.64 R20, c[0x0][0x220] ;  /* 0x00008800ff14cb82 */ /* 0x000e620000000a00 */
[----:B------:R-:W-:Y:S01]  /*2840*/  IMAD R4, R16, UR20, RZ ;  /* 0x0000001410047c24 */ /* 0x000fe2000f8e02ff */
[----:B------:R-:W-:Y:S01]  /*2850*/  IADD3.X R7, R7, UR49, R8, P1, !PT ;  /* 0x0000003107077c10 */ /* 0x000fe20008ffe408 */
[----:B------:R-:W-:Y:S01]  /*2860*/  IMAD.SHL.U32 R19, R13, 0x80, RZ ;  /* 0x000000800d137824 */ /* 0x000fe200078e00ff */
[----:B------:R-:W-:Y:S01]  /*2870*/  ISETP.GE.AND P1, PT, R11, UR5, PT ;  /* 0x000000050b007c0c */ /* 0x000fe2000bf26270 */
[----:B------:R-:W-:Y:S01]  /*2880*/  IMAD R8, R3, UR21, R4 ;  /* 0x0000001503087c24 */ /* 0x000fe2000f8e0204 */
[----:B------:R-:W-:Y:S01]  /*2890*/  IADD3.X R11, R5, UR47, R9, P0, !PT ;  /* 0x0000002f050b7c10 */ /* 0x000fe200087fe409 */
[C---:B------:R-:W-:Y:S01]  /*28a0*/  IMAD.WIDE.U32 R4, R3.reuse, UR20, R6 ;  /* 0x0000001403047c25 */ /* 0x040fe2000f8e0006 */
[----:B------:R-:W2:Y:S01]  /*28b0*/  @!P3 LDC.64 R22, c[0x0][0x220] ;  /* 0x00008800ff16bb82 */ /* 0x000ea20000000a00 */
[----:B------:R-:W-:Y:S01]  /*28c0*/  @!P3 IADD3 R6, P0, R0, 0x40, RZ ;  /* 0x000000400006b810 */ /* 0x000fe20007f1e0ff */
[----:B------:R-:W-:Y:S01]  /*28d0*/  ULEA.HI UR10, UR6, UR6, URZ, 0x1 ;  /* 0x00000006060a7291 */ /* 0x000fe2000f8f083f */
[----:B------:R-:W-:Y:S01]  /*28e0*/  IMAD R7, R16, UR22, RZ ;  /* 0x0000001610077c24 */ /* 0x000fe2000f8e02ff */
[----:B------:R-:W-:Y:S01]  /*28f0*/  USHF.L.U32 UR15, UR43, 0x7, URZ ;  /* 0x000000072b0f7899 */ /* 0x000fe2000800063f */
[----:B------:R-:W-:Y:S01]  /*2900*/  IMAD.WIDE.U32 R10, R3, UR22, R10 ;  /* 0x00000016030a7c25 */ /* 0x000fe2000f8e000a */
[----:B------:R-:W-:-:S02]  /*2910*/  ULOP3.LUT UR10, UR10, 0xfffffffe, URZ, 0xc0, !UPT ;  /* 0xfffffffe0a0a7892 */ /* 0x000fc4000f8ec03f */
[----:B------:R-:W-:Y:S01]  /*2920*/  UIMAD.WIDE.U32 UR20, UR42, 0x80, URZ ;  /* 0x000000802a1478a5 */ /* 0x000fe2000f8e003f */
[----:B------:R-:W-:Y:S01]  /*2930*/  IMAD R18, R3, UR23, R7 ;  /* 0x0000001703127c24 */ /* 0x000fe2000f8e0207 */
[----:B------:R-:W-:Y:S01]  /*2940*/  UIADD3 UR10, UR6, -UR10, URZ ;  /* 0x8000000a060a7290 */ /* 0x000fe2000fffe03f */
[----:B------:R-:W-:Y:S02]  /*2950*/  @!P3 IMAD.X R3, RZ, RZ, R24, P0 ;  /* 0x000000ffff03b224 */ /* 0x000fe400000e0618 */
[----:B------:R-:W-:Y:S01]  /*2960*/  IMAD.IADD R5, R5, 0x1, R8 ;  /* 0x0000000105057824 */ /* 0x000fe200078e0208 */
[----:B------:R-:W-:Y:S01]  /*2970*/  UISETP.NE.AND UP0, UPT, UR10, 0x1, UPT ;  /* 0x000000010a00788c */ /* 0x000fe2000bf05270 */
[----:B------:R-:W-:-:S04]  /*2980*/  IMAD.WIDE.U32 R16, R12, 0x80, RZ ;  /* 0x000000800c107825 */ /* 0x000fc800078e00ff */
[----:B------:R-:W-:Y:S01]  /*2990*/  @!P4 IMAD R7, R24, UR24, RZ ;  /* 0x000000181807cc24 */ /* 0x000fe2000f8e02ff */
[----:B------:R-:W-:Y:S01]  /*29a0*/  @!P1 IADD3 R16, P0, R216, R16, RZ ;  /* 0x00000010d8109210 */ /* 0x000fe20007f1e0ff */
[----:B------:R-:W-:Y:S02]  /*29b0*/  @!P3 IMAD R3, R3, UR24, RZ ;  /* 0x000000180303bc24 */ /* 0x000fe4000f8e02ff */
[----:B------:R-:W-:Y:S01]  /*29c0*/  @!P3 IMAD.MOV.U32 R14, RZ, RZ, R4 ;  /* 0x000000ffff0eb224 */ /* 0x000fe200078e0004 */
[----:B------:R-:W-:Y:S01]  /*29d0*/  @!P1 IADD3.X R17, R217, R17, R19, P0, !PT ;  /* 0x00000011d9119210 */ /* 0x000fe200007fe413 */
[----:B------:R-:W-:Y:S02]  /*29e0*/  @!P3 IMAD.MOV.U32 R15, RZ, RZ, R5 ;  /* 0x000000ffff0fb224 */ /* 0x000fe400078e0005 */
[----:B------:R-:W-:Y:S02]  /*29f0*/  VIADD R12, R248, 0x8 ;  /* 0x00000008f80c7836 */ /* 0x000fe40000000000 */
[----:B------:R-:W-:-:S02]  /*2a00*/  @!P4 IMAD R13, R0, UR25, R7 ;  /* 0x00000019000dcc24 */ /* 0x000fc4000f8e0207 */
[----:B------:R-:W-:Y:S01]  /*2a10*/  @!P3 IMAD R3, R6, UR25, R3 ;  /* 0x000000190603bc24 */ /* 0x000fe2000f8e0203 */
[----:B------:R-:W-:Y:S01]  /*2a20*/  ISETP.GE.AND P6, PT, R12, UR5, PT ;  /* 0x000000050c007c0c */ /* 0x000fe2000bfc6270 */
[----:B------:R-:W-:-:S04]  /*2a30*/  @!P4 IMAD.WIDE.U32 R8, R0, UR24, R4 ;  /* 0x000000180008cc25 */ /* 0x000fc8000f8e0004 */
[----:B------:R-:W-:Y:S01]  /*2a40*/  @!P3 IMAD.WIDE.U32 R6, R6, UR24, R14 ;  /* 0x000000180606bc25 */ /* 0x000fe2000f8e000e */
[----:B-1----:R-:W-:-:S03]  /*2a50*/  @!P4 LEA R14, P2, R8, R20, 0x1 ;  /* 0x00000014080ec211 */ /* 0x002fc600078408ff */
[----:B------:R-:W-:Y:S01]  /*2a60*/  @!P4 IMAD.IADD R13, R9, 0x1, R13 ;  /* 0x00000001090dc824 */ /* 0x000fe200078e020d */
[----:B--2---:R-:W-:Y:S01]  /*2a70*/  @!P3 LEA R12, P0, R6, R22, 0x1 ;  /* 0x00000016060cb211 */ /* 0x004fe200078008ff */
[----:B------:R-:W-:Y:S02]  /*2a80*/  @!P3 IMAD.IADD R3, R7, 0x1, R3 ;  /* 0x000000010703b824 */ /* 0x000fe400078e0203 */
[----:B------:R-:W-:Y:S01]  /*2a90*/  IMAD.IADD R5, R11, 0x1, R18 ;  /* 0x000000010b057824 */ /* 0x000fe200078e0212 */
[----:B------:R-:W-:Y:S01]  /*2aa0*/  @!P4 LEA.HI.X R15, R8, R21, R13, 0x1, P2 ;  /* 0x00000015080fc211 */ /* 0x000fe200010f0c0d */
[----:B------:R-:W-:Y:S01]  /*2ab0*/  @!P4 IMAD.MOV.U32 R4, RZ, RZ, R10 ;  /* 0x000000ffff04c224 */ /* 0x000fe200078e000a */
[----:B------:R-:W-:Y:S01]  /*2ac0*/  @!P3 LEA.HI.X R13, R6, R23, R3, 0x1, P0 ;  /* 0x00000017060db211 */ /* 0x000fe200000f0c03 */
[----:B------:R-:W-:Y:S01]  /*2ad0*/  @!P4 IMAD R3, R24, UR26, RZ ;  /* 0x0000001a1803cc24 */ /* 0x000fe2000f8e02ff */
[----:B------:R-:W-:Y:S01]  /*2ae0*/  PLOP3.LUT P0, PT, PT, PT, UP5, 0x80, 0x0 ;  /* 0x000000000000781c */ /* 0x000fe20003f0f058 */
[----:B------:R-:W-:Y:S01]  /*2af0*/  @!P3 IMAD.MOV.U32 R11, RZ, RZ, R5 ;  /* 0x000000ffff0bb224 */ /* 0x000fe200078e0005 */
[C---:B------:R-:W-:Y:S01]  /*2b00*/  @!P3 IADD3 R6, P2, R0.reuse, 0x40, RZ ;  /* 0x000000400006b810 */ /* 0x040fe20007f5e0ff */
[C---:B------:R-:W-:Y:S01]  /*2b10*/  @!P4 IMAD R9, R0.reuse, UR27, R3 ;  /* 0x0000001b0009cc24 */ /* 0x040fe2000f8e0203 */
[----:B------:R-:W1:Y:S01]  /*2b20*/  @!P4 LDC.64 R18, c[0x0][0x218] ;  /* 0x00008600ff12cb82 */ /* 0x000e620000000a00 */
[----:B------:R-:W-:-:S04]  /*2b30*/  @!P4 IMAD.WIDE.U32 R4, R0, UR26, R4 ;  /* 0x0000001a0004cc25 */ /* 0x000fc8000f8e0004 */
[----:B------:R-:W-:Y:S01]  /*2b40*/  @!P3 IMAD.X R7, RZ, RZ, R24, P2 ;  /* 0x000000ffff07b224 */ /* 0x000fe200010e0618 */
[----:B------:R-:W-:Y:S01]  /*2b50*/  ISETP.GE.AND P2, PT, R0, UR5, PT ;  /* 0x0000000500007c0c */ /* 0x000fe2000bf46270 */
[C---:B------:R-:W-:Y:S01]  /*2b60*/  VIADD R8, R246.reuse, 0x1000 ;  /* 0x00001000f6087836 */ /* 0x040fe20000000000 */
[----:B------:R-:W-:Y:S01]  /*2b70*/  LEA R0, R246, UR4, 0x1 ;  /* 0x00000004f6007c11 */ /* 0x000fe2000f8e08ff */
[----:B------:R-:W-:Y:S01]  /*2b80*/  @P0 BAR.SYNC.DEFER_BLOCKING 0x0 ;  /* 0x0000000000000b1d */ /* 0x000fe20000010000 */
[----:B------:R-:W-:Y:S01]  /*2b90*/  @!P3 IMAD R3, R7, UR26, RZ ;  /* 0x0000001a0703bc24 */ /* 0x000fe2000f8e02ff */
[----:B------:R-:W-:Y:S01]  /*2ba0*/  PLOP3.LUT P0, PT, PT, PT, UP0, 0x80, 0x0 ;  /* 0x000000000000781c */ /* 0x000fe20003f0f008 */
[----:B------:R-:W-:Y:S02]  /*2bb0*/  IMAD.MOV.U32 R239, RZ, RZ, 0x7f800000 ;  /* 0x7f800000ffef7424 */ /* 0x000fe400078e00ff */
[C---:B------:R-:W-:Y:S02]  /*2bc0*/  @!P3 IMAD R20, R6.reuse, UR27, R3 ;  /* 0x0000001b0614bc24 */ /* 0x040fe4000f8e0203 */
[----:B------:R-:W-:Y:S01]  /*2bd0*/  @!P3 IMAD.WIDE.U32 R6, R6, UR26, R10 ;  /* 0x0000001a0606bc25 */ /* 0x000fe2000f8e000a */
[----:B------:R-:W-:-:S03]  /*2be0*/  @!P1 IADD3 R10, P5, R218, UR20, RZ ;  /* 0x00000014da0a9c10 */ /* 0x000fc6000ffbe0ff */
[----:B------:R-:W-:Y:S02]  /*2bf0*/  IMAD.U32 R3, RZ, RZ, UR15 ;  /* 0x0000000fff037e24 */ /* 0x000fe4000f8e00ff */
[----:B------:R-:W-:Y:S02]  /*2c00*/  @!P3 IMAD.IADD R7, R7, 0x1, R20 ;  /* 0x000000010707b824 */ /* 0x000fe400078e0214 */
[----:B------:R-:W-:Y:S01]  /*2c10*/  IMAD.MOV.U32 R240, RZ, RZ, 0x7f800000 ;  /* 0x7f800000fff07424 */ /* 0x000fe200078e00ff */
[----:B------:R-:W-:Y:S01]  /*2c20*/  @!P1 IADD3.X R11, R219, UR21, R3, P5, !PT ;  /* 0x00000015db0b9c10 */ /* 0x000fe2000affe403 */
[----:B------:R-:W-:Y:S02]  /*2c30*/  @!P4 IMAD.IADD R3, R5, 0x1, R9 ;  /* 0x000000010503c824 */ /* 0x000fe400078e0209 */
[----:B------:R-:W-:Y:S02]  /*2c40*/  VIADD R5, R248, 0x40 ;  /* 0x00000040f8057836 */ /* 0x000fe40000000000 */
[----:B------:R-:W-:-:S02]  /*2c50*/  IMAD.MOV.U32 R237, RZ, RZ, 0x7f800000 ;  /* 0x7f800000ffed7424 */ /* 0x000fc400078e00ff */
[----:B------:R-:W-:Y:S01]  /*2c60*/  IMAD.MOV.U32 R238, RZ, RZ, 0x7f800000 ;  /* 0x7f800000ffee7424 */ /* 0x000fe200078e00ff */
[----:B------:R-:W-:Y:S04]  /*2c70*/  @P4 STS [R0+0x8000], RZ ;  /* 0x008000ff00004388 */ /* 0x000fe80000000800 */
[----:B------:R-:W-:Y:S04]  /*2c80*/  @P4 STS [R0+0x8004], RZ ;  /* 0x008004ff00004388 */ /* 0x000fe80000000800 */
[----:B------:R-:W-:Y:S04]  /*2c90*/  @P4 STS.64 [R0+0x8008], RZ ;  /* 0x008008ff00004388 */ /* 0x000fe80000000a00 */
[----:B------:R-:W-:Y:S01]  /*2ca0*/  @!PT LDS RZ, [RZ] ;  /* 0x00000000fffff984 */ /* 0x000fe20000000800 */
[----:B------:R-:W-:Y:S01]  /*2cb0*/  @!PT LDS RZ, [RZ] ;  /* 0x00000000fffff984 */ /* 0x000fe20000000800 */
[----:B------:R-:W-:Y:S01]  /*2cc0*/  @!PT LDS RZ, [RZ] ;  /* 0x00000000fffff984 */ /* 0x000fe20000000800 */
[----:B------:R2:W-:Y:S04]  /*2cd0*/  @!P4 LDGSTS.E.BYPASS.LTC128B.128 [R0+0x8000], desc[UR8][R14.64] ;  /* 0x080000000e00cfae */ /* 0x0005e8000b901d48 */
[----:B------:R-:W-:Y:S04]  /*2ce0*/  @P3 STS.128 [R0+0x9000], RZ ;  /* 0x009000ff00003388 */ /* 0x000fe80000000c00 */
[----:B------:R-:W-:Y:S01]  /*2cf0*/  @!PT LDS RZ, [RZ] ;  /* 0x00000000fffff984 */ /* 0x000fe20000000800 */
[----:B------:R-:W-:Y:S01]  /*2d00*/  @!PT LDS RZ, [RZ] ;  /* 0x00000000fffff984 */ /* 0x000fe20000000800 */
[----:B------:R-:W-:Y:S01]  /*2d10*/  @!PT LDS RZ, [RZ] ;  /* 0x00000000fffff984 */ /* 0x000fe20000000800 */
[----:B------:R3:W-:Y:S04]  /*2d20*/  @!P3 LDGSTS.E.BYPASS.LTC128B.128 [R0+0x9000], desc[UR8][R12.64] ;  /* 0x090000000c00bfae */ /* 0x0007e8000b901d48 */
[----:B------:R-:W0:Y:S04]  /*2d30*/  LDGDEPBAR ;  /* 0x00000000000079af */ /* 0x000e280000000000 */
[----:B------:R-:W-:Y:S04]  /*2d40*/  @P2 STS [R0+0x4000], RZ ;  /* 0x004000ff00002388 */ /* 0x000fe80000000800 */
[----:B------:R-:W-:Y:S04]  /*2d50*/  @P2 STS [R0+0x4004], RZ ;  /* 0x004004ff00002388 */ /* 0x000fe80000000800 */
[----:B------:R-:W-:Y:S01]  /*2d60*/  @P2 STS.64 [R0+0x4008], RZ ;  /* 0x004008ff00002388 */ /* 0x000fe20000000a00 */
[----:B--2---:R-:W2:Y:S03]  /*2d70*/  @!P3 LDC.64 R14, c[0x0][0x218] ;  /* 0x00008600ff0ebb82 */ /* 0x004ea60000000a00 */
[----:B------:R-:W-:Y:S01]  /*2d80*/  @!PT LDS RZ, [RZ] ;  /* 0x00000000fffff984 */ /* 0x000fe20000000800 */
[----:B------:R-:W-:Y:S01]  /*2d90*/  @!PT LDS RZ, [RZ] ;  /* 0x00000000fffff984 */ /* 0x000fe20000000800 */
[----:B------:R-:W-:Y:S01]  /*2da0*/  @!PT LDS RZ, [RZ] ;  /* 0x00000000fffff984 */ /* 0x000fe20000000800 */
[----:B------:R-:W-:Y:S04]  /*2db0*/  @!P2 LDGSTS.E.BYPASS.LTC128B.128 [R0+0x4000], desc[UR8][R216.64] ;  /* 0x04000000d800afae */ /* 0x000fe8000b901d48 */
[----:B------:R-:W-:Y:S01]  /*2dc0*/  @P1 STS.128 [R0+0x5000], RZ ;  /* 0x005000ff00001388 */ /* 0x000fe20000000c00 */
[----:B---3--:R-:W-:-:S03]  /*2dd0*/  SEL R12, R8, R246, !P0 ;  /* 0x000000f6080c7207 */ /* 0x008fc60004000000 */
[----:B------:R-:W-:Y:S01]  /*2de0*/  @!PT LDS RZ, [RZ] ;  /* 0x00000000fffff984 */ /* 0x000fe20000000800 */
[----:B------:R-:W-:Y:S01]  /*2df0*/  @!PT LDS RZ, [RZ] ;  /* 0x00000000fffff984 */ /* 0x000fe20000000800 */
[----:B------:R-:W-:Y:S01]  /*2e00*/  @!PT LDS RZ, [RZ] ;  /* 0x00000000fffff984 */ /* 0x000fe20000000800 */
[----:B------:R-:W-:Y:S01]  /*2e10*/  @!P1 LDGSTS.E.BYPASS.LTC128B.128 [R0+0x5000], desc[UR8][R16.64] ;  /* 0x0500000010009fae */ /* 0x000fe2000b901d48 */
[----:B-1----:R-:W-:Y:S02]  /*2e20*/  @!P4 LEA R8, P5, R4, R18, 0x1 ;  /* 0x000000120408c211 */ /* 0x002fe400078a08ff */
[----:B------:R-:W-:Y:S02]  /*2e30*/  LEA R220, R12, UR4, 0x1 ;  /* 0x000000040cdc7c11 */ /* 0x000fe4000f8e08ff */
[----:B------:R-:W-:Y:S01]  /*2e40*/  @!P4 LEA.HI.X R9, R4, R19, R3, 0x1, P5 ;  /* 0x000000130409c211 */ /* 0x000fe200028f0c03 */
[C---:B------:R-:W-:Y:S01]  /*2e50*/  VIADD R3, R248.reuse, 0x48 ;  /* 0x00000048f8037836 */ /* 0x040fe20000000000 */
[----:B------:R-:W-:Y:S01]  /*2e60*/  ISETP.GE.AND P5, PT, R248, UR5, PT ;  /* 0x00000005f8007c0c */ /* 0x000fe2000bfa6270 */
[----:B------:R-:W-:Y:S04]  /*2e70*/  @P2 STS [R220], RZ ;  /* 0x000000ffdc002388 */ /* 0x000fe80000000800 */
[----:B------:R-:W-:Y:S04]  /*2e80*/  @P2 STS [R220+0x4], RZ ;  /* 0x000004ffdc002388 */ /* 0x000fe80000000800 */
[----:B------:R-:W-:Y:S04]  /*2e90*/  @P2 STS [R220+0x8], RZ ;  /* 0x000008ffdc002388 */ /* 0x000fe80000000800 */
[----:B------:R-:W-:Y:S04]  /*2ea0*/  @P2 STS [R220+0xc], RZ ;  /* 0x00000cffdc002388 */ /* 0x000fe80000000800 */
[----:B------:R-:W-:Y:S01]  /*2eb0*/  @!PT LDS RZ, [RZ] ;  /* 0x00000000fffff984 */ /* 0x000fe20000000800 */
[----:B------:R-:W-:Y:S01]  /*2ec0*/  @!PT LDS RZ, [RZ] ;  /* 0x00000000fffff984 */ /* 0x000fe20000000800 */
[----:B------:R-:W-:Y:S01]  /*2ed0*/  @!PT LDS RZ, [RZ] ;  /* 0x00000000fffff984 */ /* 0x000fe20000000800 */
[----:B------:R-:W-:Y:S01]  /*2ee0*/  @!P2 LDGSTS.E.BYPASS.LTC128B.128 [R220], desc[UR8][R218.64] ;  /* 0x00000000dadcafae */ /* 0x000fe2000b901d48 */
[----:B--2---:R-:W-:-:S03]  /*2ef0*/  @!P3 LEA R4, P2, R6, R14, 0x1 ;  /* 0x0000000e0604b211 */ /* 0x004fc600078408ff */
[----:B------:R-:W-:Y:S04]  /*2f00*/  @P1 STS [R220+0x1000], RZ ;  /* 0x001000ffdc001388 */ /* 0x000fe80000000800 */
[----:B------:R-:W-:Y:S04]  /*2f10*/  @P1 STS [R220+0x1004], RZ ;  /* 0x001004ffdc001388 */ /* 0x000fe80000000800 */
[----:B------:R-:W-:Y:S04]  /*2f20*/  @P1 STS [R220+0x1008], RZ ;  /* 0x001008ffdc001388 */ /* 0x000fe80000000800 */
[----:B------:R-:W-:Y:S04]  /*2f30*/  @P1 STS [R220+0x100c], RZ ;  /* 0x00100cffdc001388 */ /* 0x000fe80000000800 */
[----:B------:R-:W-:Y:S01]  /*2f40*/  @!PT LDS RZ, [RZ] ;  /* 0x00000000fffff984 */ /* 0x000fe20000000800 */
[----:B------:R-:W-:Y:S01]  /*2f50*/  @!PT LDS RZ, [RZ] ;  /* 0x00000000fffff984 */ /* 0x000fe20000000800 */
[----:B------:R-:W-:Y:S01]  /*2f60*/  @!PT LDS RZ, [RZ] ;  /* 0x00000000fffff984 */ /* 0x000fe20000000800 */
[----:B------:R-:W-:Y:S01]  /*2f70*/  @!P1 LDGSTS.E.BYPASS.LTC128B.128 [R220+0x1000], desc[UR8][R10.64] ;  /* 0x010000000adc9fae */ /* 0x000fe2000b901d48 */
[----:B------:R-:W-:-:S02]  /*2f80*/  ISETP.GE.AND P1, PT, R5, UR5, PT ;  /* 0x0000000505007c0c */ /* 0x000fc4000bf26270 */
[----:B------:R-:W-:Y:S01]  /*2f90*/  @!P3 LEA.HI.X R5, R6, R15, R7, 0x1, P2 ;  /* 0x0000000f0605b211 */ /* 0x000fe200010f0c07 */
[----:B------:R-:W-:Y:S01]  /*2fa0*/  @P4 STS [R0+0x6000], RZ ;  /* 0x006000ff00004388 */ /* 0x000fe20000000800 */
[----:B------:R-:W-:Y:S01]  /*2fb0*/  ISETP.GE.AND P2, PT, R3, UR5, PT ;  /* 0x0000000503007c0c */ /* 0x000fe2000bf46270 */
[C---:B------:R-:W-:Y:S02]  /*2fc0*/  IMAD.SHL.U32 R6, R248.reuse, 0x4, RZ ;  /* 0x00000004f8067824 */ /* 0x040fe400078e00ff */
[C---:B------:R-:W-:Y:S01]  /*2fd0*/  VIADD R148, R161.reuse, 0x1000 ;  /* 0x00001000a1947836 */ /* 0x040fe20000000000 */
[----:B------:R-:W-:Y:S01]  /*2fe0*/  @P4 STS [R0+0x6004], RZ ;  /* 0x006004ff00004388 */ /* 0x000fe20000000800 */
[----:B------:R-:W-:Y:S01]  /*2ff0*/  UIADD3 UR34, UR37, 0x80, UR28 ;  /* 0x0000008025227890 */ /* 0x000fe2000fffe01c */
[----:B------:R-:W-:Y:S01]  /*3000*/  IMAD.SHL.U32 R244, R248, 0x4, RZ ;  /* 0x00000004f8f47824 */ /* 0x000fe200078e00ff */
[----:B------:R-:W-:Y:S01]  /*3010*/  CS2R R94, SRZ ;  /* 0x00000000005e7805 */ /* 0x000fe2000001ff00 */
[----:B------:R-:W-:Y:S01]  /*3020*/  @P4 STS.64 [R0+0x6008], RZ ;  /* 0x006008ff00004388 */ /* 0x000fe20000000a00 */
[----:B------:R-:W-:Y:S01]  /*3030*/  IMAD.MOV.U32 R252, RZ, RZ, 0x40 ;  /* 0x00000040fffc7424 */ /* 0x000fe200078e00ff */
[----:B------:R-:W-:Y:S01]  /*3040*/  CS2R R92, SRZ ;  /* 0x00000000005c7805 */ /* 0x000fe2000001ff00 */
[----:B------:R-:W-:Y:S01]  /*3050*/  IMAD.MOV.U32 R251, RZ, RZ, 0x48 ;  /* 0x00000048fffb7424 */ /* 0x000fe200078e00ff */
[----:B------:R-:W-:Y:S01]  /*3060*/  @!PT LDS RZ, [RZ] ;  /* 0x00000000fffff984 */ /* 0x000fe20000000800 */
[----:B------:R-:W-:Y:S01]  /*3070*/  @!PT LDS RZ, [RZ] ;  /* 0x00000000fffff984 */ /* 0x000fe20000000800 */
[----:B------:R-:W-:Y:S01]  /*3080*/  @!PT LDS RZ, [RZ] ;  /* 0x00000000fffff984 */ /* 0x000fe20000000800 */
[----:B------:R1:W-:Y:S01]  /*3090*/  @!P4 LDGSTS.E.BYPASS.LTC128B.128 [R0+0x6000], desc[UR8][R8.64] ;  /* 0x060000000800cfae */ /* 0x0003e2000b901d48 */
[----:B------:R-:W-:Y:S01]  /*30a0*/  IMAD.SHL.U32 R154, R161, 0x2, RZ ;  /* 0x00000002a19a7824 */ /* 0x000fe200078e00ff */
[----:B------:R-:W-:-:S02]  /*30b0*/  CS2R R98, SRZ ;  /* 0x0000000000627805 */ /* 0x000fc4000001ff00 */
[----:B------:R-:W-:Y:S01]  /*30c0*/  CS2R R96, SRZ ;  /* 0x0000000000607805 */ /* 0x000fe2000001ff00 */
[----:B------:R2:W-:Y:S01]  /*30d0*/  @P3 STS.128 [R0+0x7000], RZ ;  /* 0x007000ff00003388 */ /* 0x0005e20000000c00 */
[----:B------:R-:W-:Y:S02]  /*30e0*/  CS2R R90, SRZ ;  /* 0x00000000005a7805 */ /* 0x000fe4000001ff00 */
[----:B------:R-:W-:Y:S02]  /*30f0*/  CS2R R88, SRZ ;  /* 0x0000000000587805 */ /* 0x000fe4000001ff00 */
[----:B------:R-:W-:Y:S01]  /*3100*/  CS2R R86, SRZ ;  /* 0x0000000000567805 */ /* 0x000fe2000001ff00 */
[----:B------:R-:W-:Y:S01]  /*3110*/  @!PT LDS RZ, [RZ] ;  /* 0x00000000fffff984 */ /* 0x000fe20000000800 */
[----:B------:R-:W-:Y:S01]  /*3120*/  @!PT LDS RZ, [RZ] ;  /* 0x00000000fffff984 */ /* 0x000fe20000000800 */
[----:B------:R-:W-:Y:S01]  /*3130*/  @!PT LDS RZ, [RZ] ;  /* 0x00000000fffff984 */ /* 0x000fe20000000800 */
[----:B------:R3:W-:Y:S01]  /*3140*/  @!P3 LDGSTS.E.BYPASS.LTC128B.128 [R0+0x7000], desc[UR8][R4.64] ;  /* 0x070000000400bfae */ /* 0x0007e2000b901d48 */
[----:B------:R-:W-:Y:S02]  /*3150*/  CS2R R84, SRZ ;  /* 0x0000000000547805 */ /* 0x000fe4000001ff00 */
[----:B------:R-:W-:-:S02]  /*3160*/  CS2R R78, SRZ ;  /* 0x00000000004e7805 */ /* 0x000fc4000001ff00 */
[----:B------:R-:W-:Y:S01]  /*3170*/  CS2R R76, SRZ ;  /* 0x00000000004c7805 */ /* 0x000fe2000001ff00 */
[----:B------:R-:W0:Y:S01]  /*3180*/  LDGDEPBAR ;  /* 0x00000000000079af */ /* 0x000e220000000000 */
[----:B------:R-:W-:Y:S02]  /*3190*/  CS2R R82, SRZ ;  /* 0x0000000000527805 */ /* 0x000fe4000001ff00 */
[----:B------:R-:W-:Y:S02]  /*31a0*/  CS2R R80, SRZ ;  /* 0x0000000000507805 */ /* 0x000fe4000001ff00 */
[----:B------:R-:W-:Y:S02]  /*31b0*/  CS2R R74, SRZ ;  /* 0x00000000004a7805 */ /* 0x000fe4000001ff00 */
[----:B------:R-:W-:Y:S02]  /*31c0*/  CS2R R72, SRZ ;  /* 0x0000000000487805 */ /* 0x000fe4000001ff00 */
[----:B------:R-:W-:-:S02]  /*31d0*/  CS2R R70, SRZ ;  /* 0x0000000000467805 */ /* 0x000fc4000001ff00 */
[----:B------:R-:W-:Y:S01]  /*31e0*/  CS2R R68, SRZ ;  /* 0x0000000000447805 */ /* 0x000fe2000001ff00 */
[----:B------:R-:W-:Y:S02]  /*31f0*/  UIADD3 UR17, -UR29, URZ, URZ ;  /* 0x0000003f1d117290 */ /* 0x000fe4000fffe13f */
[----:B------:R-:W-:Y:S02]  /*3200*/  USHF.L.U32 UR32, UR18, 0x3, URZ ;  /* 0x0000000312207899 */ /* 0x000fe4000800063f */
[----:B------:R-:W-:Y:S02]  /*3210*/  USHF.L.U32 UR31, UR18, 0x4, URZ ;  /* 0x00000004121f7899 */ /* 0x000fe4000800063f */
[----:B------:R-:W-:Y:S01]  /*3220*/  UIMAD UR30, UR18, 0x18, URZ ;  /* 0x00000018121e78a4 */ /* 0x000fe2000f8e023f */
[----:B-1----:R-:W-:Y:S01]  /*3230*/  SHF.R.S32.HI R8, RZ, 0x1f, R248 ;  /* 0x0000001fff087819 */ /* 0x002fe200000114f8 */
[----:B------:R-:W-:Y:S02]  /*3240*/  UIMAD UR27, UR18, 0x30, URZ ;  /* 0x00000030121b78a4 */ /* 0x000fe4000f8e023f */
[----:B------:R-:W-:-:S02]  /*3250*/  UIMAD UR26, UR18, 0x38, URZ ;  /* 0x00000038121a78a4 */ /* 0x000fc4000f8e023f */
[----:B------:R-:W-:Y:S02]  /*3260*/  USHF.L.U32 UR25, UR18, 0x6, URZ ;  /* 0x0000000612197899 */ /* 0x000fe4000800063f */
[----:B------:R-:W-:Y:S01]  /*3270*/  UIMAD UR24, UR18, 0x48, URZ ;  /* 0x00000048121878a4 */ /* 0x000fe2000f8e023f */
[----:B---3--:R-:W-:Y:S01]  /*3280*/  IADD3 R4, P4, R6, UR12, RZ ;  /* 0x0000000c06047c10 */ /* 0x008fe2000ff9e0ff */
[----:B------:R-:W-:-:S04]  /*3290*/  DEPBAR.LE SB0, 0x1 ;  /* 0x000080400000791a */ /* 0x000fc80000000000 */
[----:B--2---:R-:W-:Y:S01]  /*32a0*/  SHF.R.S32.HI R0, RZ, 0x1f, R3 ;  /* 0x0000001fff007819 */ /* 0x004fe20000011403 */
[----:B------:R-:W-:Y:S01]  /*32b0*/  UIMAD UR23, UR18, 0x50, URZ ;  /* 0x00000050121778a4 */ /* 0x000fe2000f8e023f */
[C---:B------:R-:W-:Y:S01]  /*32c0*/  @!P2 LEA R6, P3, R3.reuse, UR12, 0x2 ;  /* 0x0000000c0306ac11 */ /* 0x040fe2000f8610ff */
[----:B------:R-:W-:Y:S01]  /*32d0*/  UIMAD UR22, UR18, 0x58, URZ ;  /* 0x00000058121678a4 */ /* 0x000fe2000f8e023f */
[----:B------:R-:W-:Y:S01]  /*32e0*/  SHF.L.U64.HI R5, R248, 0x2, R8 ;  /* 0x00000002f8057819 */ /* 0x000fe20000010208 */
[----:B------:R-:W-:Y:S01]  /*32f0*/  UIMAD UR21, UR18, 0x60, URZ ;  /* 0x00000060121578a4 */ /* 0x000fe2000f8e023f */
[----:B------:R-:W-:Y:S01]  /*3300*/  @!P2 LEA.HI.X R7, R3, UR11, R0, 0x2, P3 ;  /* 0x0000000b0307ac11 */ /* 0x000fe200098f1400 */
[----:B------:R-:W-:Y:S01]  /*3310*/  UIMAD UR20, UR18, 0x68, URZ ;  /* 0x00000068121478a4 */ /* 0x000fe2000f8e023f */
[----:B------:R-:W-:Y:S01]  /*3320*/  IADD3.X R5, R5, UR11, RZ, P4, !PT ;  /* 0x0000000b05057c10 */ /* 0x000fe2000a7fe4ff */
[----:B------:R-:W-:Y:S02]  /*3330*/  UIMAD UR19, UR18, 0x70, URZ ;  /* 0x00000070121378a4 */ /* 0x000fe4000f8e023f */
[----:B------:R-:W5:Y:S01]  /*3340*/  @!P2 LDG.E R238, desc[UR8][R6.64] ;  /* 0x0000000806eea981 */ /* 0x000f62000c1e1900 */
[----:B------:R-:W-:-:S03]  /*3350*/  ULDC UR5, c[0x0][0x2ec] ;  /* 0x0000bb0000057ab9 */ /* 0x000fc60000000800 */
[----:B------:R-:W5:Y:S04]  /*3360*/  @!P5 LDG.E R239, desc[UR8][R4.64] ;  /* 0x0000000804efd981 */ /* 0x000f68000c1e1900 */
[----:B------:R-:W5:Y:S04]  /*3370*/  @!P6 LDG.E R240, desc[UR8][R4.64+0x20] ;  /* 0x0000200804f0e981 */ /* 0x000f68000c1e1900 */
[----:B------:R1:W5:Y:S01]  /*3380*/  @!P1 LDG.E R237, desc[UR8][R4.64+0x100] ;  /* 0x0001000804ed9981 */ /* 0x000362000c1e1900 */
[----:B------:R-:W-:Y:S01]  /*3390*/  BAR.SYNC.DEFER_BLOCKING 0x0 ;  /* 0x0000000000007b1d */ /* 0x000fe20000010000 */
[----:B------:R-:W-:-:S02]  /*33a0*/  VIADD R3, R248, 0x1 ;  /* 0x00000001f8037836 */ /* 0x000fc40000000000 */
[----:B------:R-:W-:-:S03]  /*33b0*/  IMAD.U32 R0, RZ, RZ, UR37 ;  /* 0x00000025ff007e24 */ /* 0x000fc6000f8e00ff */
[----:B------:R2:W3:Y:S04]  /*33c0*/  LDSM.16.M88.4 R116, [R149+0x8000] ;  /* 0x008000009574783b */ /* 0x0004e80000000200 */
[----:B------:R2:W4:Y:S04]  /*33d0*/  LDSM.16.M88.4 R120, [R149+0x8400] ;  /* 0x008400009578783b */ /* 0x0005280000000200 */
[----:B------:R2:W2:Y:S04]  /*33e0*/  LDSM.16.M88.4 R124, [R149+0x8800] ;  /* 0x00880000957c783b */ /* 0x0004a80000000200 */
[----:B------:R2:W2:Y:S04]  /*33f0*/  LDSM.16.M88.4 R128, [R149+0x8c00] ;  /* 0x008c00009580783b */ /* 0x0004a80000000200 */
[----:B------:R2:W2:Y:S04]  /*3400*/  LDSM.16.M88.4 R132, [R150+0x8000] ;  /* 0x008000009684783b */ /* 0x0004a80000000200 */
[----:B------:R2:W2:Y:S04]  /*3410*/  LDSM.16.M88.4 R136, [R150+0x8400] ;  /* 0x008400009688783b */ /* 0x0004a80000000200 */
[----:B------:R2:W2:Y:S04]  /*3420*/  LDSM.16.M88.4 R140, [R150+0x8800] ;  /* 0x00880000968c783b */ /* 0x0004a80000000200 */
[----:B------:R2:W2:Y:S01]  /*3430*/  LDSM.16.M88.4 R144, [R150+0x8c00] ;  /* 0x008c00009690783b */ /* 0x0004a20000000200 */
[----:B------:R-:W-:Y:S01]  /*3440*/  IADD3 R245, R3, UR7, -R0 ;  /* 0x0000000703f57c10 */ /* 0x000fe2000fffe800 */
[----:B------:R-:W-:-:S02]  /*3450*/  VIADD R0, R248, 0xffffff80 ;  /* 0xffffff80f8007836 */ /* 0x000fc40000000000 */
[----:B-1----:R-:W-:-:S03]  /*3460*/  VIADD R4, R156, 0x1000 ;  /* 0x000010009c047836 */ /* 0x002fc60000000000 */
[----:B------:R-:W-:Y:S02]  /*3470*/  SHF.R.S32.HI R3, RZ, 0x1f, R0 ;  /* 0x0000001fff037819 */ /* 0x000fe40000011400 */
[----:B------:R-:W-:Y:S02]  /*3480*/  SEL R148, R148, R161, !P0 ;  /* 0x000000a194947207 */ /* 0x000fe40004000000 */
[----:B------:R-:W-:Y:S02]  /*3490*/  SHF.L.U64.HI R242, R0, 0x2, R3 ;  /* 0x0000000200f27819 */ /* 0x000fe40000010203 */
[----:B------:R-:W-:Y:S01]  /*34a0*/  SEL R3, R4, R156, !P0 ;  /* 0x0000009c04037207 */ /* 0x000fe20004000000 */
[----:B------:R-:W-:Y:S01]  /*34b0*/  IMAD.SHL.U32 R241, R0, 0x4, RZ ;  /* 0x0000000400f17824 */ /* 0x000fe200078e00ff */
[----:B------:R-:W-:Y:S02]  /*34c0*/  SHF.L.U64.HI R243, R248, 0x2, R8 ;  /* 0x00000002f8f37819 */ /* 0x000fe40000010208 */
[----:B------:R-:W-:-:S02]  /*34d0*/  LEA R148, R148, UR4, 0x1 ;  /* 0x0000000494947c11 */ /* 0x000fc4000f8e08ff */
[----:B------:R-:W-:Y:S01]  /*34e0*/  LEA R3, R3, UR4, 0x1 ;  /* 0x0000000403037c11 */ /* 0x000fe2000f8e08ff */
[----:B------:R-:W-:Y:S02]  /*34f0*/  USHF.L.U32 UR29, UR18, 0x5, URZ ;  /* 0x00000005121d7899 */ /* 0x000fe4000800063f */
[----:B------:R-:W-:Y:S02]  /*3500*/  UIMAD UR28, UR18, 0x28, URZ ;  /* 0x00000028121c78a4 */ /* 0x000fe4000f8e023f */
[----:B------:R-:W-:Y:S02]  /*3510*/  UIMAD UR18, UR18, 0x78, URZ ;  /* 0x00000078121278a4 */ /* 0x000fe4000f8e023f */
[----:B---34-:R-:W-:-:S12]  /*3520*/  UIADD3 UR34, UR34, -UR7, URZ ;  /* 0x8000000722227290 */ /* 0x018fd8000fffe03f */
.L_x_74:
        /* <DEDUP_REMOVED lines=48> */
[----:B------:R-:W-:Y:S01]  /*3830*/  @!P0 ISETP.GE.AND P2, PT, R0, R162, PT ;  /* 0x000000a20000820c */ /* 0x000fe20003f46270 */
[C---:B---3--:R-:W-:Y:S05]  /*3840*/  HMMA.16816.F32 R8, R112.reuse, R108, R8 ;  /* 0x0000006c7008723c */ /* 0x048fea0000001808 */
[----:B------:R-:W-:Y:S01]  /*3850*/  @!P0 VIADDMNMX R103, R100, R165, UR7, PT ;  /* 0x0000000764678e46 */ /* 0x000fe2000b8001a5 */
[-C--:B------:R-:W-:Y:S05]  /*3860*/  HMMA.16816.F32 R12, R112, R110.reuse, R12 ;  /* 0x0000006e700c723c */ /* 0x080fea000000180c */
[----:B------:R-:W-:Y:S01]  /*3870*/  FMUL.FTZ R109, R240, 1.4426950216293334961 ;  /* 0x3fb8aa3bf06d7820 */ /* 0x000fe20000410000 */
[----:B------:R-:W-:Y:S01]  /*3880*/  FMUL.FTZ R108, R237, 1.4426950216293334961 ;  /* 0x3fb8aa3bed6c7820 */ /* 0x000fe20000410000 */
[----:B------:R-:W-:Y:S01]  /*3890*/  @!P0 VIADDMNMX R102, R100, R252, UR7, PT ;  /* 0x0000000764668e46 */ /* 0x000fe2000b8001fc */
[C---:B------:R-:W-:Y:S04]  /*38a0*/  HMMA.16816.F32 R16, R104.reuse, R110, R16 ;  /* 0x0000006e6810723c */ /* 0x040fe80000001810 */
[----:B------:R-:W-:Y:S02]  /*38b0*/  @!P0 FSEL R4, R4, -INF , !P2 ;  /* 0xff80000004048808 */ /* 0x000fe40005000000 */
[C---:B------:R-:W-:Y:S02]  /*38c0*/  @!P0 ISETP.GE.AND P2, PT, R164.reuse, R162, PT ;  /* 0x000000a2a400820c */ /* 0x040fe40003f46270 */
[----:B------:R-:W-:Y:S02]  /*38d0*/  FSEL R109, R109, RZ, P1 ;  /* 0x000000ff6d6d7208 */ /* 0x000fe40000800000 */
[-C--:B------:R-:W-:Y:S01]  /*38e0*/  @!P0 ISETP.GE.AND P1, PT, R164, R103.reuse, PT ;  /* 0x00000067a400820c */ /* 0x080fe20003f26270 */
[--C-:B------:R-:W-:Y:S01]  /*38f0*/  FFMA.FTZ R4, R4, UR5, -R163.reuse ;  /* 0x0000000504047c23 */ /* 0x100fe200080108a3 */
[----:B------:R-:W-:Y:S02]  /*3900*/  @!P0 FSEL R5, R5, -INF , !P2 ;  /* 0xff80000005058808 */ /* 0x000fe40005000000 */
[----:B------:R-:W-:Y:S01]  /*3910*/  @!P0 ISETP.GE.AND P2, PT, R0, R103, PT ;  /* 0x000000670000820c */ /* 0x000fe20003f46270 */
[----:B------:R-:W-:Y:S01]  /*3920*/  MUFU.EX2 R236, R4 ;  /* 0x0000000400ec7308 */ /* 0x000fe20000000800 */
[----:B------:R-:W-:Y:S01]  /*3930*/  @!P0 FSEL R7, R7, -INF , !P1 ;  /* 0xff80000007078808 */ /* 0x000fe20004800000 */
[----:B------:R-:W-:Y:S01]  /*3940*/  FFMA.FTZ R5, R5, UR5, -R163 ;  /* 0x0000000505057c23 */ /* 0x000fe200080108a3 */
[----:B------:R-:W-:Y:S02]  /*3950*/  @!P0 FSEL R6, R6, -INF , !P2 ;  /* 0xff80000006068808 */ /* 0x000fe40005000000 */
[----:B------:R-:W-:Y:S01]  /*3960*/  FSETP.NEU.FTZ.AND P1, PT, R237, -INF , PT ;  /* 0xff800000ed00780b */ /* 0x000fe20003f3d000 */
[--C-:B------:R-:W-:Y:S01]  /*3970*/  FFMA.FTZ R7, R7, UR5, -R109.reuse ;  /* 0x0000000507077c23 */ /* 0x100fe2000801086d */
[-C--:B------:R-:W-:Y:S03]  /*3980*/  @!P0 ISETP.GE.AND P2, PT, R0, R102.reuse, PT ;  /* 0x000000660000820c */ /* 0x080fe60003f46270 */
[----:B------:R-:W1:Y:S01]  /*3990*/  MUFU.EX2 R235, R5 ;  /* 0x0000000500eb7308 */ /* 0x000e620000000800 */
[----:B------:R-:W-:Y:S01]  /*39a0*/  FFMA.FTZ R6, R6, UR5, -R109 ;  /* 0x0000000506067c23 */ /* 0x000fe2000801086d */
[----:B------:R-:W-:Y:S02]  /*39b0*/  @!P0 VIADDMNMX R100, R100, R251, UR7, PT ;  /* 0x0000000764648e46 */ /* 0x000fe4000b8001fb */
[----:B------:R-:W-:Y:S02]  /*39c0*/  FSEL R108, R108, RZ, P1 ;  /* 0x000000ff6c6c7208 */ /* 0x000fe40000800000 */
[----:B------:R-:W-:Y:S04]  /*39d0*/  @!P0 ISETP.GE.AND P1, PT, R164, R102, PT ;  /* 0x00000066a400820c */ /* 0x000fe80003f26270 */
        /* <DEDUP_REMOVED lines=193> */
[-C--:B------:R-:W-:Y:S01]  /*45f0*/  @!P0 ISETP.GE.AND P1, PT, R12, R103.reuse, PT ;  /* 0x000000670c00820c */ /* 0x080fe20003f26270 */
        /* <DEDUP_REMOVED lines=15> */
[-C--:B------:R-:W-:Y:S01]  /*46f0*/  @!P0 ISETP.GE.AND P1, PT, R9, R103.reuse, PT ;  /* 0x000000670900820c */ /* 0x080fe20003f26270 */
        /* <DEDUP_REMOVED lines=25> */
[-C--:B------:R-:W-:Y:S01]  /*4890*/  @!P0 ISETP.GE.AND P4, PT, R4, R103.reuse, PT ;  /* 0x000000670400820c */ /* 0x080fe20003f86270 */
        /* <DEDUP_REMOVED lines=140> */
[----:B------:R-:W-:Y:S01]  /*5160*/  FADD.FTZ R6, -R164, R6 ;  /* 0x00000006a4067221 */ /* 0x000fe20000010100 */
[-C--:B------:R-:W-:Y:S05]  /*5170*/  HMMA.16816.F32 R36, R100, R140.reuse, R36 ;  /* 0x0000008c6424723c */ /* 0x080fea0000001824 */
[C---:B------:R-:W-:Y:S01]  /*5180*/  FADD.FTZ R5, -R165.reuse, R20 ;  /* 0x00000014a5057221 */ /* 0x040fe20000010100 */
[C---:B------:R-:W-:Y:S05]  /*5190*/  HMMA.16816.F32 R40, R104.reuse, R140, R40 ;  /* 0x0000008c6828723c */ /* 0x040fea0000001828 */
[C---:B------:R-:W-:Y:S01]  /*51a0*/  FADD.FTZ R21, -R165.reuse, R21 ;  /* 0x00000015a5157221 */ /* 0x040fe20000010100 */
[-C--:B------:R-:W-:Y:S05]  /*51b0*/  HMMA.16816.F32 R44, R104, R142.reuse, R44 ;  /* 0x0000008e682c723c */ /* 0x080fea000000182c */
[----:B------:R-:W-:Y:S01]  /*51c0*/  FMUL.FTZ R5, R232, R5 ;  /* 0x00000005e8057220 */ /* 0x000fe20000410000 */
[C---:B------:R-:W-:Y:S05]  /*51d0*/  HMMA.16816.F32 R48, R100.reuse, R142, R48 ;  /* 0x0000008e6430723c */ /* 0x040fea0000001830 */
[C---:B------:R-:W-:Y:S01]  /*51e0*/  FADD.FTZ R32, -R165.reuse, R32 ;  /* 0x00000020a5207221 */ /* 0x040fe20000010100 */
[-C--:B------:R-:W-:Y:S05]  /*51f0*/  HMMA.16816.F32 R52, R100, R144.reuse, R52 ;  /* 0x000000906434723c */ /* 0x080fea0000001834 */
[----:B------:R-:W-:Y:S01]  /*5200*/  FADD.FTZ R37, -R165, R37 ;  /* 0x00000025a5257221 */ /* 0x000fe20000010100 */
[C---:B------:R-:W-:Y:S05]  /*5210*/  HMMA.16816.F32 R56, R104.reuse, R144, R56 ;  /* 0x000000906838723c */ /* 0x040fea0000001838 */
[----:B------:R-:W-:Y:S01]  /*5220*/  FMUL.FTZ R37, R227, R37 ;  /* 0x00000025e3257220 */ /* 0x000fe20000410000 */
[-C--:B------:R-:W-:Y:S05]  /*5230*/  HMMA.16816.F32 R60, R104, R146.reuse, R60 ;  /* 0x00000092683c723c */ /* 0x080fea000000183c */
[----:B------:R-:W-:Y:S01]  /*5240*/  FADD.FTZ R7, -R164, R7 ;  /* 0x00000007a4077221 */ /* 0x000fe20000010100 */
[----:B------:R-:W-:Y:S05]  /*5250*/  HMMA.16816.F32 R64, R100, R146, R64 ;  /* 0x000000926440723c */ /* 0x000fea0000001840 */
[C---:B------:R-:W-:Y:S02]  /*5260*/  FADD.FTZ R20, -R165.reuse, R48 ;  /* 0x00000030a5147221 */ /* 0x040fe40000010100 */
[----:B------:R-:W-:Y:S01]  /*5270*/  FMUL.FTZ R101, R236, R4 ;  /* 0x00000004ec657220 */ /* 0x000fe20000410000 */
[C---:B------:R-:W-:Y:S03]  /*5280*/  FADD.FTZ R4, -R165.reuse, R16 ;  /* 0x00000010a5047221 */ /* 0x040fe60000010100 */
[----:B------:R-:W-:Y:S01]  /*5290*/  FADD.FTZ R16, -R165, R17 ;  /* 0x00000011a5107221 */ /* 0x000fe20000010100 */
[----:B------:R-:W-:Y:S01]  /*52a0*/  F2FP.F16.F32.PACK_AB R0, R0, R101 ;  /* 0x000000650000723e */ /* 0x000fe200000000ff */
[----:B------:R-:W-:Y:S01]  /*52b0*/  FMUL.FTZ R4, R234, R4 ;  /* 0x00000004ea047220 */ /* 0x000fe20000410000 */
[----:B------:R-:W-:Y:S01]  /*52c0*/  FMUL.FTZ R100, R231, R21 ;  /* 0x00000015e7647220 */ /* 0x000fe20000410000 */
[----:B------:R-:W-:Y:S01]  /*52d0*/  FMUL.FTZ R16, R233, R16 ;  /* 0x00000010e9107220 */ /* 0x000fe20000410000 */
[C---:B------:R-:W-:Y:S01]  /*52e0*/  FADD.FTZ R21, -R165.reuse, R33 ;  /* 0x00000021a5157221 */ /* 0x040fe20000010100 */
        /* <DEDUP_REMOVED lines=24> */
[----:B------:R-:W-:Y:S01]  /*5470*/  ULOP3.LUT UR10, UR6, 0x1, URZ, 0xc0, !UPT ;  /* 0x00000001060a7892 */ /* 0x000fe2000f8ec03f */
[----:B------:R-:W-:Y:S03]  /*5480*/  UMOV UR15, 0xffffe000 ;  /* 0xffffe000000f7882 */ /* 0x000fe60000000000 */
[----:B------:R-:W-:Y:S03]  /*5490*/  UISETP.NE.U32.AND UP0, UPT, UR10, 0x1, UPT ;  /* 0x000000010a00788c */ /* 0x000fe6000bf05070 */
[----:B------:R-:W2:Y:S01]  /*54a0*/  LDC R20, c[0x0][0x244] ;  /* 0x00009100ff147b82 */ /* 0x000ea20000000800 */
[----:B------:R-:W-:Y:S06]  /*54b0*/  USEL UR10, UR15, 0x2000, !UP0 ;  /* 0x000020000f0a7887 */ /* 0x000fec000c000000 */
[----:B------:R-:W-:Y:S01]  /*54c0*/  VIADD R220, R220, UR10 ;  /* 0x0000000adcdc7c36 */ /* 0x000fe20008000000 */
[----:B------:R-:W-:Y:S01]  /*54d0*/  IADD3 R148, R148, UR10, RZ ;  /* 0x0000000a94947c10 */ /* 0x000fe2000fffe0ff */
[C---:B-1----:R-:W-:Y:S05]  /*54e0*/  IMAD.U32 R4, R17.reuse, -0x80, RZ ;  /* 0xffffff8011047824 */ /* 0x042fea00078e00ff */
[C---:B------:R-:W-:Y:S04]  /*54f0*/  LEA R5, P0, R4.reuse, R218, 0x1 ;  /* 0x000000da04057211 */ /* 0x040fe800078008ff */
[----:B------:R-:W-:Y:S01]  /*5500*/  LEA.HI.X.SX32 R4, R4, R219, 0x1, P0 ;  /* 0x000000db04047211 */ /* 0x000fe200000f0eff */
[----:B------:R-:W-:Y:S03]  /*5510*/  IMAD.MOV.U32 R218, RZ, RZ, R5 ;  /* 0x000000ffffda7224 */ /* 0x000fe600078e0005 */
[----:B------:R-:W-:Y:S02]  /*5520*/  MOV R219, R4 ;  /* 0x0000000400db7202 */ /* 0x000fe40000000f00 */
        /* <DEDUP_REMOVED lines=8> */
.L_x_72:
[----:B------:R2:W-:Y:S01]  /*55b0*/  STS [R209+0x8000], R0 ;  /* 0x00800000d1007388 */ /* 0x0005e20000000800 */
[----:B------:R-:W-:Y:S01]  /*55c0*/  FMUL.FTZ R6, R194, R6 ;  /* 0x00000006c2067220 */ /* 0x000fe20000410000 */
[----:B-1----:R-:W-:Y:S01]  /*55d0*/  FMUL.FTZ R4, R193, R7 ;  /* 0x00000007c1047220 */ /* 0x002fe20000410000 */
        /* <DEDUP_REMOVED lines=15> */
[----:B------:R-:W-:Y:S01]  /*56d0*/  FADD.FTZ R10, -R110, R10 ;  /* 0x0000000a6e0a7221 */ /* 0x000fe20000010100 */
[----:B------:R-:W-:Y:S01]  /*56e0*/  FMUL.FTZ R8, R202, R8 ;  /* 0x00000008ca087220 */ /* 0x000fe20000410000 */
[----:B------:R-:W-:Y:S01]  /*56f0*/  FADD.FTZ R14, -R110, R14 ;  /* 0x0000000e6e0e7221 */ /* 0x000fe20000010100 */
[----:B------:R-:W-:Y:S01]  /*5700*/  FMUL.FTZ R9, R201, R9 ;  /* 0x00000009c9097220 */ /* 0x000fe20000410000 */
[----:B------:R-:W-:Y:S01]  /*5710*/  FMUL.FTZ R10, R214, R10 ;  /* 0x0000000ad60a7220 */ /* 0x000fe20000410000 */
[C---:B------:R-:W-:Y:S01]  /*5720*/  FADD.FTZ R22, -R164.reuse, R22 ;  /* 0x00000016a4167221 */ /* 0x040fe20000010100 */
[----:B------:R-:W-:Y:S01]  /*5730*/  FADD.FTZ R23, -R164, R23 ;  /* 0x00000017a4177221 */ /* 0x000fe20000010100 */
[----:B--2---:R-:W-:Y:S01]  /*5740*/  FMUL.FTZ R0, R185, R19 ;  /* 0x00000013b9007220 */ /* 0x004fe20000410000 */
        /* <DEDUP_REMOVED lines=11> */
[----:B-1----:R-:W-:Y:S01]  /*5800*/  FADD.FTZ R4, -R111, R56 ;  /* 0x000000386f047221 */ /* 0x002fe20000010100 */
[C---:B------:R-:W-:Y:S01]  /*5810*/  FADD.FTZ R35, -R164.reuse, R35 ;  /* 0x00000023a4237221 */ /* 0x040fe20000010100 */
[C---:B------:R-:W-:Y:S01]  /*5820*/  FADD.FTZ R17, -R164.reuse, R54 ;  /* 0x00000036a4117221 */ /* 0x040fe20000010100 */
[----:B------:R-:W-:Y:S01]  /*5830*/  FADD.FTZ R7, -R164, R55 ;  /* 0x00000037a4077221 */ /* 0x000fe20000010100 */
[----:B------:R-:W-:Y:S01]  /*5840*/  FMUL.FTZ R4, R170, R4 ;  /* 0x00000004aa047220 */ /* 0x000fe20000410000 */
[C---:B------:R-:W-:Y:S01]  /*5850*/  FADD.FTZ R6, -R164.reuse, R66 ;  /* 0x00000042a4067221 */ /* 0x040fe20000010100 */
[----:B------:R-:W-:Y:S01]  /*5860*/  FADD.FTZ R5, -R164, R67 ;  /* 0x00000043a4057221 */ /* 0x000fe20000010100 */
[----:B------:R-:W-:Y:S01]  /*5870*/  F2FP.F16.F32.PACK_AB R23, R23, R22 ;  /* 0x000000161717723e */ /* 0x000fe200000000ff */
[----:B------:R-:W-:Y:S01]  /*5880*/  FMUL.FTZ R34, R175, R34 ;  /* 0x00000022af227220 */ /* 0x000fe20000410000 */
[----:B------:R-:W-:Y:S01]  /*5890*/  F2FP.F16.F32.PACK_AB R12, R12, R4 ;  /* 0x000000040c0c723e */ /* 0x000fe200000000ff */
[----:B------:R-:W-:Y:S01]  /*58a0*/  FADD.FTZ R4, -R110, R11 ;  /* 0x0000000b6e047221 */ /* 0x000fe20000010100 */
        /* <DEDUP_REMOVED lines=12> */
[----:B--2---:R-:W-:Y:S01]  /*5970*/  F2FP.F16.F32.PACK_AB R0, R9, R8 ;  /* 0x000000080900723e */ /* 0x004fe200000000ff */
        /* <DEDUP_REMOVED lines=154> */
[----:B------:R-:W1:Y:S08]  /*6320*/  LDC R6, c[0x0][0x420] ;  /* 0x00010800ff067b82 */ /* 0x000e700000000800 */
[----:B------:R-:W2:Y:S01]  /*6330*/  LDC R7, c[0x0][0x424] ;  /* 0x00010900ff077b82 */ /* 0x000ea20000000800 */
[----:B-1----:R-:W-:Y:S05]  /*6340*/  IMAD.U32 R4, R6, -0x80, RZ ;  /* 0xffffff8006047824 */ /* 0x002fea00078e00ff */
[C---:B------:R-:W-:Y:S04]  /*6350*/  LEA R5, P0, R4.reuse, R216, 0x1 ;  /* 0x000000d804057211 */ /* 0x040fe800078008ff */
[----:B------:R-:W-:Y:S01]  /*6360*/  LEA.HI.X.SX32 R4, R4, R217, 0x1, P0 ;  /* 0x000000d904047211 */ /* 0x000fe200000f0eff */
[----:B------:R-:W-:Y:S04]  /*6370*/  IMAD.MOV.U32 R216, RZ, RZ, R5 ;  /* 0x000000ffffd87224 */ /* 0x000fe800078e0005 */
[----:B------:R-:W-:Y:S01]  /*6380*/  IMAD.MOV.U32 R217, RZ, RZ, R4 ;  /* 0x000000ffffd97224 */ /* 0x000fe200078e0004 */
[C---:B------:R-:W-:Y:S04]  /*6390*/  LEA R4, P0, R6.reuse, R216, 0x7 ;  /* 0x000000d806047211 */ /* 0x040fe800078038ff */
[----:B------:R-:W-:Y:S01]  /*63a0*/  @!PT LDS RZ, [RZ] ;  /* 0x00000000fffff984 */ /* 0x000fe20000000800 */
[----:B------:R-:W-:Y:S01]  /*63b0*/  @!PT LDS RZ, [RZ] ;  /* 0x00000000fffff984 */ /* 0x000fe20000000800 */
[----:B------:R-:W-:Y:S01]  /*63c0*/  @!PT LDS RZ, [RZ] ;  /* 0x00000000fffff984 */ /* 0x000fe20000000800 */
[----:B------:R1:W-:Y:S01]  /*63d0*/  LDGSTS.E.BYPASS.LTC128B.128 [R59+0x4000], desc[UR8][R216.64] ;  /* 0x04000000d83b7fae */ /* 0x0003e2000b901d48 */
[----:B--2---:R-:W-:Y:S05]  /*63e0*/  LEA.HI.X R5, R6, R217, R7, 0x7, P0 ;  /* 0x000000d906057211 */ /* 0x004fea00000f3c07 */
[----:B------:R1:W-:Y:S04]  /*63f0*/  LDGSTS.E.BYPASS.LTC128B.128 [R59+0x5000], desc[UR8][R4.64] ;  /* 0x05000000043b7fae */ /* 0x0003e8000b901d48 */
[----:B------:R-:W0:Y:S02]  /*6400*/  LDGDEPBAR ;  /* 0x00000000000079af */ /* 0x000e240000000000 */
.L_x_73:
[----:B------:R-:W-:Y:S01]  /*6410*/  LDSM.16.M88.4 R16, [R151] ;  /* 0x000000009710783b */ /* 0x000fe20000000200 */
[----:B------:R-:W-:Y:S01]  /*6420*/  IMAD.U32 R58, RZ, RZ, UR24 ;  /* 0x00000018ff3a7e24 */ /* 0x000fe2000f8e00ff */
[----:B------:R-:W-:Y:S01]  /*6430*/  MOV R55, UR21 ;  /* 0x0000001500377c02 */ /* 0x000fe20008000f00 */
[----:B------:R-:W-:Y:S01]  /*6440*/  IMAD.U32 R57, RZ, RZ, UR23 ;  /* 0x00000017ff397e24 */ /* 0x000fe2000f8e00ff */
[----:B------:R-:W1:Y:S01]  /*6450*/  LDSM.16.MT88.4 R20, [R0+0x6000] ;  /* 0x006000000014783b */ /* 0x000e620000004200 */
[----:B------:R-:W-:Y:S01]  /*6460*/  IMAD.U32 R56, RZ, RZ, UR22 ;  /* 0x00000016ff387e24 */ /* 0x000fe2000f8e00ff */
[----:B------:R-:W-:Y:S01]  /*6470*/  ULOP3.LUT UR10, UR6, 0x1, URZ, 0xc0, !UPT ;  /* 0x00000001060a7892 */ /* 0x000fe2000f8ec03f */
[----:B------:R-:W-:Y:S01]  /*6480*/  IMAD.U32 R54, RZ, RZ, UR20 ;  /* 0x00000014ff367e24 */ /* 0x000fe2000f8e00ff */
[----:B------:R-:W2:Y:S01]  /*6490*/  LDSM.16.M88.4 R12, [R151+0x2000] ;  /* 0x00200000970c783b */ /* 0x000ea20000000200 */
        /* <DEDUP_REMOVED lines=208> */
[----:B------:R-:W-:Y:S01]  /*71a0*/  BAR.SYNC.DEFER_BLOCKING 0x0 ;  /* 0x0000000000007b1d */ /* 0x000fe20000010000 */
[----:B------:R-:W-:Y:S01]  /*71b0*/  F2FP.F16.F32.PACK_AB R68, R69, R68 ;  /* 0x000000444544723e */ /* 0x000fe200000000ff */
[----:B------:R-:W-:Y:S01]  /*71c0*/  UISETP.NE.AND UP0, UPT, UR36, -0x1, UPT ;  /* 0xffffffff2400788c */ /* 0x000fe2000bf05270 */
[----:B------:R-:W-:Y:S01]  /*71d0*/  F2FP.F16.F32.PACK_AB R70, R71, R70 ;  /* 0x000000464746723e */ /* 0x000fe200000000ff */
[----:B------:R-:W-:Y:S01]  /*71e0*/  USHF.L.U32 UR18, UR33, 0x7, URZ ;  /* 0x0000000721127899 */ /* 0x000fe2000800063f */
[----:B------:R-:W-:Y:S01]  /*71f0*/  F2FP.F16.F32.PACK_AB R80, R81, R80 ;  /* 0x000000505150723e */ /* 0x000fe200000000ff */
        /* <DEDUP_REMOVED lines=19> */
[----:B------:R1:W-:Y:S01]  /*7330*/  STS [R249], R9 ;  /* 0x00000009f9007388 */ /* 0x0003e20000000800 */
[----:B------:R-:W-:Y:S01]  /*7340*/  F2FP.F16.F32.PACK_AB R8, R8, R86 ;  /* 0x000000560808723e */ /* 0x000fe200000000ff */
[----:B------:R-:W-:Y:S01]  /*7350*/  @UP0 UIADD3 UR5, UR35, UR36, URZ ;  /* 0x0000002423050290 */ /* 0x000fe2000fffe03f */
[----:B------:R-:W-:Y:S01]  /*7360*/  F2FP.F16.F32.PACK_AB R5, R5, R96 ;  /* 0x000000600505723e */ /* 0x000fe200000000ff */
[----:B------:R-:W-:Y:S01]  /*7370*/  @UP0 ULDC.64 UR10, c[0x0][0x450] ;  /* 0x00011400000a0ab9 */ /* 0x000fe20000000a00 */
[----:B------:R-:W-:Y:S01]  /*7380*/  F2FP.F16.F32.PACK_AB R4, R4, R98 ;  /* 0x000000620404723e */ /* 0x000fe200000000ff */
[----:B------:R-:W-:Y:S01]  /*7390*/  STS [R249+0x200], R8 ;  /* 0x00020008f9007388 */ /* 0x000fe20000000800 */
[----:B------:R-:W-:Y:S01]  /*73a0*/  F2FP.F16.F32.PACK_AB R7, R7, R88 ;  /* 0x000000580707723e */ /* 0x000fe200000000ff */
[----:B------:R-:W-:Y:S01]  /*73b0*/  @UP0 UIMAD.WIDE.U32 UR12, UR5, UR10, URZ ;  /* 0x0000000a050c02a5 */ /* 0x000fe2000f8e003f */
[----:B------:R-:W-:Y:S01]  /*73c0*/  F2FP.F16.F32.PACK_AB R6, R6, R90 ;  /* 0x0000005a0606723e */ /* 0x000fe200000000ff */
[----:B------:R-:W-:Y:S01]  /*73d0*/  STS [R250], R5 ;  /* 0x00000005fa007388 */ /* 0x000fe20000000800 */
[----:B------:R-:W-:Y:S01]  /*73e0*/  F2FP.F16.F32.PACK_AB R3, R3, R92 ;  /* 0x0000005c0303723e */ /* 0x000fe200000000ff */
[----:B------:R-:W-:Y:S01]  /*73f0*/  @UP0 UIMAD UR5, UR5, UR11, URZ ;  /* 0x0000000b050502a4 */ /* 0x000fe2000f8e023f */
[----:B------:R-:W-:Y:S01]  /*7400*/  F2FP.F16.F32.PACK_AB R0, R0, R94 ;  /* 0x0000005e0000723e */ /* 0x000fe200000000ff */
[----:B------:R-:W-:Y:S01]  /*7410*/  STS [R250+0x200], R4 ;  /* 0x00020004fa007388 */ /* 0x000fe20000000800 */
[----:B------:R-:W-:Y:S01]  /*7420*/  F2FP.F16.F32.PACK_AB R72, R73, R72 ;  /* 0x000000484948723e */ /* 0x000fe200000000ff */
[----:B------:R-:W-:Y:S01]  /*7430*/  @UP0 UIADD3 UR20, UR13, UR5, URZ ;  /* 0x000000050d140290 */ /* 0x000fe2000fffe03f */
[----:B------:R-:W-:Y:S01]  /*7440*/  F2FP.F16.F32.PACK_AB R74, R75, R74 ;  /* 0x0000004a4b4a723e */ /* 0x000fe200000000ff */
[----:B------:R-:W-:Y:S01]  /*7450*/  STS [R249+0x1000], R7 ;  /* 0x00100007f9007388 */ /* 0x000fe20000000800 */
[----:B------:R-:W-:Y:S01]  /*7460*/  F2FP.F16.F32.PACK_AB R76, R77, R76 ;  /* 0x0000004c4d4c723e */ /* 0x000fe200000000ff */
[----:B------:R-:W-:Y:S01]  /*7470*/  @UP0 UMOV UR19, UR12 ;  /* 0x0000000c00130c82 */ /* 0x000fe20008000000 */
[----:B------:R-:W-:Y:S01]  /*7480*/  F2FP.F16.F32.PACK_AB R78, R79, R78 ;  /* 0x0000004e4f4e723e */ /* 0x000fe200000000ff */
[----:B------:R-:W-:Y:S01]  /*7490*/  STS [R249+0x1200], R6 ;  /* 0x00120006f9007388 */ /* 0x000fe20000000800 */
[----:B------:R-:W-:Y:S01]  /*74a0*/  PLOP3.LUT P0, PT, PT, PT, UP0, 0x80, 0x0 ;  /* 0x000000000000781c */ /* 0x000fe20003f0f008 */
[----:B-1----:R-:W1:Y:S02]  /*74b0*/  S2R R9, SR_TID.X ;  /* 0x0000000000097919 */ /* 0x002e640000002100 */
        /* <DEDUP_REMOVED lines=8> */
[----:B-1----:R-:W-:-:S03]  /*7540*/  SHF.R.S32.HI R3, RZ, 0x1f, R9 ;  /* 0x0000001fff037819 */ /* 0x002fc60000011409 */
[----:B------:R2:W-:Y:S04]  /*7550*/  STS [R250+0x3000], R76 ;  /* 0x0030004cfa007388 */ /* 0x0005e80000000800 */
        /* <DEDUP_REMOVED lines=15> */
.L_x_75:
[----:B------:R-:W-:Y:S01]  /*7650*/  @UP0 UIADD3 UR5, UR35, UR36, URZ ;  /* 0x0000002423050290 */ /* 0x000fe2000fffe03f */
[----:B------:R-:W-:Y:S01]  /*7660*/  LEA.HI R3, R3, R9, RZ, 0x2 ;  /* 0x0000000903037211 */ /* 0x000fe200078f10ff */
[----:B------:R-:W-:Y:S02]  /*7670*/  @UP0 ULDC.64 UR12, c[0x0][0x458] ;  /* 0x00011600000c0ab9 */ /* 0x000fe40000000a00 */
[----:B------:R-:W-:Y:S01]  /*7680*/  @UP0 UIMAD.WIDE.U32 UR14, UR5, UR12, URZ ;  /* 0x0000000c050e02a5 */ /* 0x000fe2000f8e003f */
[----:B--2---:R-:W-:Y:S01]  /*7690*/  LOP3.LUT R0, R3, 0xfffffffc, RZ, 0xc0, !PT ;  /* 0xfffffffc03007812 */ /* 0x004fe200078ec0ff */
[----:B------:R-:W-:-:S04]  /*76a0*/  @UP0 UIMAD UR5, UR5, UR13, URZ ;  /* 0x0000000d050502a4 */ /* 0x000fc8000f8e023f */
[----:B------:R-:W-:Y:S01]  /*76b0*/  @UP0 UIADD3 UR15, UR15, UR5, URZ ;  /* 0x000000050f0f0290 */ /* 0x000fe2000fffe03f */
[----:B------:R-:W-:Y:S01]  /*76c0*/  IMAD.IADD R0, R9, 0x1, -R0 ;  /* 0x0000000109007824 */ /* 0x000fe200078e0a00 */
[----:B------:R-:W-:Y:S10]  /*76d0*/  @P0 BRA `(.L_x_76) ;  /* 0x0000000000300947 */ /* 0x000ff40003800000 */
        /* <DEDUP_REMOVED lines=12> */
.L_x_76:
[----:B------:R-:W-:Y:S01]  /*77a0*/  BAR.SYNC.DEFER_BLOCKING 0x0 ;  /* 0x0000000000007b1d */ /* 0x000fe20000010000 */
[----:B------:R-:W-:Y:S01]  /*77b0*/  IMAD.SHL.U32 R4, R0, 0x8, RZ ;  /* 0x0000000800047824 */ /* 0x000fe200078e00ff */
[----:B------:R-:W-:Y:S01]  /*77c0*/  USHF.R.S32.HI UR5, URZ, 0x1f, UR18 ;  /* 0x0000001f3f057899 */ /* 0x000fe20008011412 */
[----:B------:R-:W-:Y:S01]  /*77d0*/  IMAD.U32 R0, RZ, RZ, UR10 ;  /* 0x0000000aff007e24 */ /* 0x000fe2000f8e00ff */
[----:B------:R-:W-:Y:S02]  /*77e0*/  UIMAD UR7, UR33, -0x80, UR7 ;  /* 0xffffff80210778a4 */ /* 0x000fe4000f8e0207 */
[----:B------:R-:W-:Y:S01]  /*77f0*/  UIMAD UR6, UR5, UR10, URZ ;  /* 0x0000000a050672a4 */ /* 0x000fe2000f8e023f */
[--C-:B------:R-:W-:Y:S01]  /*7800*/  SHF.R.S32.HI R5, RZ, 0x1f, R4.reuse ;  /* 0x0000001fff057819 */ /* 0x100fe20000011404 */
[----:B------:R-:W-:Y:S01]  /*7810*/  USHF.R.S32.HI UR21, URZ, 0x1f, UR59 ;  /* 0x0000001f3f157899 */ /* 0x000fe2000801143b */
[----:B------:R-:W-:Y:S01]  /*7820*/  BSSY B0, `(.L_x_77) ;  /* 0x000001f000007945 */ /* 0x000fe20003800000 */
[----:B------:R-:W-:Y:S01]  /*7830*/  UIMAD UR6, UR18, UR11, UR6 ;  /* 0x0000000b120672a4 */ /* 0x000fe2000f8e0206 */
[----:B------:R-:W-:Y:S01]  /*7840*/  IMAD.WIDE.U32 R6, R0, UR18, R4 ;  /* 0x0000001200067c25 */ /* 0x000fe2000f8e0004 */
[----:B------:R-:W-:Y:S01]  /*7850*/  SHF.R.S32.HI R0, RZ, 0x2, R3 ;  /* 0x00000002ff007819 */ /* 0x000fe20000011403 */
[----:B------:R-:W-:-:S03]  /*7860*/  ULDC.64 UR16, c[0x0][0x468] ;  /* 0x00011a0000107ab9 */ /* 0x000fc60000000a00 */
[----:B------:R-:W-:Y:S01]  /*7870*/  IMAD.U32 R3, RZ, RZ, UR6 ;  /* 0x00000006ff037e24 */ /* 0x000fe2000f8e00ff */
[----:B------:R-:W-:Y:S01]  /*7880*/  IADD3 R6, P0, R6, UR19, RZ ;  /* 0x0000001306067c10 */ /* 0x000fe2000ff1e0ff */
[----:B------:R-:W-:Y:S01]  /*7890*/  UIMAD UR6, UR21, UR16, URZ ;  /* 0x00000010150672a4 */ /* 0x000fe2000f8e023f */
[C---:B------:R-:W-:Y:S02]  /*78a0*/  ISETP.GE.AND P2, PT, R0.reuse, UR7, PT ;  /* 0x0000000700007c0c */ /* 0x040fe4000bf46270 */
[----:B------:R-:W-:Y:S01]  /*78b0*/  IADD3.X R7, R7, UR20, R3, P0, !PT ;  /* 0x0000001407077c10 */ /* 0x000fe200087fe403 */
[----:B------:R-:W-:Y:S01]  /*78c0*/  IMAD.U32 R3, RZ, RZ, UR16 ;  /* 0x00000010ff037e24 */ /* 0x000fe2000f8e00ff */
[----:B------:R-:W-:Y:S01]  /*78d0*/  UIMAD UR17, UR59, UR17, UR6 ;  /* 0x000000113b1172a4 */ /* 0x000fe2000f8e0206 */
[----:B------:R1:W2:Y:S01]  /*78e0*/  LDS.128 R20, [R59+0x7000] ;  /* 0x007000003b147984 */ /* 0x0002a20000000c00 */
[----:B------:R-:W-:Y:S01]  /*78f0*/  IADD3 R8, R0, 0x40, RZ ;  /* 0x0000004000087810 */ /* 0x000fe20007ffe0ff */
[----:B------:R-:W-:Y:S01]  /*7900*/  IMAD.WIDE.U32 R6, R3, UR59, R6 ;  /* 0x0000003b03067c25 */ /* 0x000fe2000f8e0006 */
[----:B------:R-:W-:Y:S01]  /*7910*/  SHF.R.S32.HI R28, RZ, 0x1f, R0 ;  /* 0x0000001fff1c7819 */ /* 0x000fe20000011400 */
[----:B------:R1:W3:Y:S01]  /*7920*/  LDS.128 R24, [R59+0x9000] ;  /* 0x009000003b187984 */ /* 0x0002e20000000c00 */
[----:B------:R-:W-:-:S02]  /*7930*/  ISETP.GE.AND P1, PT, R8, UR7, PT ;  /* 0x0000000708007c0c */ /* 0x000fc4000bf26270 */
[----:B------:R-:W-:Y:S01]  /*7940*/  IADD3 R12, R7, UR17, RZ ;  /* 0x00000011070c7c10 */ /* 0x000fe2000fffe0ff */
[----:B------:R-:W-:Y:S10]  /*7950*/  @P2 BRA `(.L_x_78) ;  /* 0x00000000002c2947 */ /* 0x000ff40003800000 */
[----:B------:R-:W4:Y:S01]  /*7960*/  LDS.128 R16, [R59+0x6000] ;  /* 0x006000003b107984 */ /* 0x000f220000000c00 */
        /* <DEDUP_REMOVED lines=9> */
[----:B----4-:R4:W-:Y:S04]  /*7a00*/  STG.E.128 desc[UR8][R10.64], R16 ;  /* 0x000000100a007986 */ /* 0x0109e8000c101d08 */
.L_x_78:
[----:B------:R-:W-:Y:S05]  /*7a10*/  BSYNC B0 ;  /* 0x0000000000007941 */ /* 0x000fea0003800000 */
.L_x_77:
[----:B------:R-:W-:Y:S04]  /*7a20*/  BSSY B0, `(.L_x_79) ;  /* 0x000000d000007945 */ /* 0x000fe80003800000 */
[----:B------:R-:W-:Y:S05]  /*7a30*/  @P1 BRA `(.L_x_80) ;  /* 0x00000000002c1947 */ /* 0x000fea0003800000 */
[----:B------:R-:W-:Y:S01]  /*7a40*/  IADD3 R3, P0, R0, 0x40, RZ ;  /* 0x0000004000037810 */ /* 0x000fe20007f1e0ff */
[----:B------:R-:W-:-:S03]  /*7a50*/  ULDC.64 UR6, c[0x0][0x3f0] ;  /* 0x0000fc0000067ab9 */ /* 0x000fc60000000a00 */
[----:B------:R-:W-:-:S05]  /*7a60*/  IADD3.X R7, RZ, R28, RZ, P0, !PT ;  /* 0x0000001cff077210 */ /* 0x000fca00007fe4ff */
[----:B----4-:R-:W-:Y:S01]  /*7a70*/  IMAD R10, R7, UR10, RZ ;  /* 0x0000000a070a7c24 */ /* 0x010fe2000f8e02ff */
[----:B------:R-:W-:-:S03]  /*7a80*/  MOV R7, R12 ;  /* 0x0000000c00077202 */ /* 0x000fc60000000f00 */
[----:B------:R-:W-:-:S04]  /*7a90*/  IMAD.WIDE.U32 R8, R3, UR10, R6 ;  /* 0x0000000a03087c25 */ /* 0x000fc8000f8e0006 */
[----:B------:R-:W-:Y:S01]  /*7aa0*/  IMAD R3, R3, UR11, R10 ;  /* 0x0000000b03037c24 */ /* 0x000fe2000f8e020a */
[----:B------:R-:W-:-:S04]  /*7ab0*/  LEA R6, P0, R8, UR6, 0x1 ;  /* 0x0000000608067c11 */ /* 0x000fc8000f8008ff */
[----:B------:R-:W-:-:S04]  /*7ac0*/  IADD3 R3, R3, R9, RZ ;  /* 0x0000000903037210 */ /* 0x000fc80007ffe0ff */
[----:B------:R-:W-:-:S05]  /*7ad0*/  LEA.HI.X R7, R8, UR7, R3, 0x1, P0 ;  /* 0x0000000708077c11 */ /* 0x000fca00080f0c03 */
[----:B--2---:R2:W-:Y:S02]  /*7ae0*/  STG.E.128 desc[UR8][R6.64], R20 ;  /* 0x0000001406007986 */ /* 0x0045e4000c101d08 */
.L_x_80:
[----:B------:R-:W-:Y:S05]  /*7af0*/  BSYNC B0 ;  /* 0x0000000000007941 */ /* 0x000fea0003800000 */
.L_x_79:
[----:B------:R1:W1:Y:S01]  /*7b00*/  LDS.128 R12, [R59+0x8000] ;  /* 0x008000003b0c7984 */ /* 0x0002620000000c00 */
        /* <DEDUP_REMOVED lines=26> */
.L_x_82:
[----:B------:R-:W-:Y:S05]  /*7cb0*/  BSYNC B0 ;  /* 0x0000000000007941 */ /* 0x000fea0003800000 */
.L_x_81:
        /* <DEDUP_REMOVED lines=12> */
[----:B---3--:R2:W-:Y:S02]  /*7d80*/  STG.E.128 desc[UR8][R4.64], R24 ;  /* 0x0000001804007986 */ /* 0x0085e4000c101d08 */
.L_x_71:
[----:B------:R-:W-:Y:S05]  /*7d90*/  BSYNC B1 ;  /* 0x0000000000017941 */ /* 0x000fea0003800000 */
.L_x_57:
        /* <DEDUP_REMOVED lines=11> */
.L_x_83:
[----:B------:R-:W-:Y:S05]  /*7e50*/  EXIT ;  /* 0x000000000000794d */ /* 0x000fea0003800000 */
.L_x_85:
        /* <DEDUP_REMOVED lines=10> */
.L_x_690:


//--------------------- .text._ZN5flash44flash_bwd_dq_dk_dv_loop_seqk_parallel_kernelI23Flash_bwd_kernel_traitsILi32ELi128ELi128ELi8ELi4ELi4ELi4ELb1ELb0EN7cutlass6half_tE19Flash_kernel_traitsILi32ELi128ELi128ELi8ES3_EELb0ELb1ELb0ELb1ELb0ELb0ELb0EEEvNS_16Flash_bwd_paramsE --------------------------
	.section	.text._ZN5flash44flash_bwd_dq_dk_dv_loop_seqk_parallel_kernelI23Flash_bwd_kernel_traitsILi32ELi128ELi128ELi8ELi4ELi4ELi4ELb1ELb0EN7cutlass6half_tE19Flash_kernel_traitsILi32ELi128ELi128ELi8ES3_EELb0ELb1ELb0ELb1ELb0ELb0ELb0EEEvNS_16Flash_bwd_paramsE,"ax",@progbits
	.align	128
        .global         _ZN5flash44flash_bwd_dq_dk_dv_loop_seqk_parallel_kernelI23Flash_bwd_kernel_traitsILi32ELi128ELi128ELi8ELi4ELi4ELi4ELb1ELb0EN7cutlass6half_tE19Flash_kernel_traitsILi32ELi128ELi128ELi8ES3_EELb0ELb1ELb0ELb1ELb0ELb0ELb0EEEvNS_16Flash_bwd_paramsE
        .type           _ZN5flash44flash_bwd_dq_dk_dv_loop_seqk_parallel_kernelI23Flash_bwd_kernel_traitsILi32ELi128ELi128ELi8ELi4ELi4ELi4ELb1ELb0EN7cutlass6half_tE19Flash_kernel_traitsILi32ELi128ELi128ELi8ES3_EELb0ELb1ELb0ELb1ELb0ELb0ELb0EEEvNS_16Flash_bwd_paramsE,@function
        .size           _ZN5flash44flash_bwd_dq_dk_dv_loop_seqk_parallel_kernelI23Flash_bwd_kernel_traitsILi32ELi128ELi128ELi8ELi4ELi4ELi4ELb1ELb0EN7cutlass6half_tE19Flash_kernel_traitsILi32ELi128ELi128ELi8ES3_EELb0ELb1ELb0ELb1ELb0ELb0ELb0EEEvNS_16Flash_bwd_paramsE,(.L_x_691 - _ZN5flash44flash_bwd_dq_dk_dv_loop_seqk_parallel_kernelI23Flash_bwd_kernel_traitsILi32ELi128ELi128ELi8ELi4ELi4ELi4ELb1ELb0EN7cutlass6half_tE19Flash_kernel_traitsILi32ELi128ELi128ELi8ES3_EELb0ELb1ELb0ELb1ELb0ELb0ELb0EEEvNS_16Flash_bwd_paramsE)
        .other          _ZN5flash44flash_bwd_dq_dk_dv_loop_seqk_parallel_kernelI23Flash_bwd_kernel_traitsILi32ELi128ELi128ELi8ELi4ELi4ELi4ELb1ELb0EN7cutlass6half_tE19Flash_kernel_traitsILi32ELi128ELi128ELi8ES3_EELb0ELb1ELb0ELb1ELb0ELb0ELb0EEEvNS_16Flash_bwd_paramsE,@"STO_CUDA_ENTRY STV_DEFAULT"
_ZN5flash44flash_bwd_dq_dk_dv_loop_seqk_parallel_kernelI23Flash_bwd_kernel_traitsILi32ELi128ELi128ELi8ELi4ELi4ELi4ELb1ELb0EN7cutlass6half_tE19Flash_kernel_traitsILi32ELi128ELi128ELi8ES3_EELb0ELb1ELb0ELb1ELb0ELb0ELb0EEEvNS_16Flash_bwd_paramsE:
.text._ZN5flash44flash_bwd_dq_dk_dv_loop_seqk_parallel_kernelI23Flash_bwd_kernel_traitsILi32ELi128ELi128ELi8ELi4ELi4ELi4ELb1ELb0EN7cutlass6half_tE19Flash_kernel_traitsILi32ELi128ELi128ELi8ES3_EELb0ELb1ELb0ELb1ELb0ELb0ELb0EEEvNS_16Flash_bwd_paramsE:
[----:B------:R-:W1:Y:S08]  /*0000*/  LDC R1, c[0x0][0x28] ;  /* 0x00000a00ff017b82 */ /* 0x000e700000000800 */
[----:B------:R-:W2:Y:S01]  /*0010*/  S2UR UR37, SR_CTAID.X ;  /* 0x00000000002579c3 */ /* 0x000ea20000002500 */
[----:B------:R-:W-:Y:S01]  /*0020*/  ULDC UR4, c[0x0][0x2c8] ;  /* 0x0000b20000047ab9 */ /* 0x000fe20000000800 */
[----:B-1----:R-:W-:Y:S01]  /*0030*/  VIADD R1, R1, 0xffffff80 ;  /* 0xffffff8001017836 */ /* 0x002fe20000000000 */
[----:B------:R-:W-:-:S04]  /*0040*/  UIADD3 UR5, UR4, 0x7f, URZ ;  /* 0x0000007f04057890 */ /* 0x000fc8000fffe03f */
[----:B------:R-:W-:-:S04]  /*0050*/  USHF.R.S32.HI UR4, URZ, 0x1f, UR5 ;  /* 0x0000001f3f047899 */ /* 0x000fc80008011405 */
[----:B------:R-:W-:-:S04]  /*0060*/  ULEA.HI UR4, UR4, UR5, URZ, 0x7 ;  /* 0x0000000504047291 */ /* 0x000fc8000f8f383f */
[----:B------:R-:W-:-:S06]  /*0070*/  USHF.R.S32.HI UR6, URZ, 0x7, UR4 ;  /* 0x000000073f067899 */ /* 0x000fcc0008011404 */
[----:B------:R-:W-:Y:S01]  /*0080*/  MOV R0, UR6 ;  /* 0x0000000600007c02 */ /* 0x000fe20008000f00 */
[----:B--2---:R-:W-:-:S04]  /*0090*/  UISETP.GE.AND UP0, UPT, UR37, UR6, UPT ;  /* 0x000000062500728c */ /* 0x004fc8000bf06270 */
[----:B------:R1:W-:Y:S02]  /*00a0*/  STL [R1+0x50], R0 ;  /* 0x0000500001007387 */ /* 0x0003e40000100800 */
[----:B------:R-:W-:-:S13]  /*00b0*/  PLOP3.LUT P0, PT, PT, PT, UP0, 0x80, 0x0 ;  /* 0x000000000000781c */ /* 0x000fda0003f0f008 */
[----:B------:R-:W-:Y:S05]  /*00c0*/  @P0 EXIT ;  /* 0x000000000000094d */ /* 0x000fea0003800000 */
[----:B------:R-:W2:Y:S01]  /*00d0*/  S2R R19, SR_TID.X ;  /* 0x0000000000137919 */ /* 0x000ea20000002100 */
[----:B------:R-:W3:Y:S01]  /*00e0*/  S2UR UR47, SR_CTAID.Y ;  /* 0x00000000002f79c3 */ /* 0x000ee20000002600 */
[----:B------:R-:W-:Y:S01]  /*00f0*/  UMOV UR5, 0x400 ;  /* 0x0000040000057882 */ /* 0x000fe20000000000 */
[----:B------:R-:W-:Y:S01]  /*0100*/  IMAD.MOV.U32 R202, RZ, RZ, -0x10 ;  /* 0xfffffff0ffca7424 */ /* 0x000fe200078e00ff */
[----:B------:R-:W-:Y:S01]  /*0110*/  ULDC.64 UR8, c[0x0][0x208] ;  /* 0x0000820000087ab9 */ /* 0x000fe20000000a00 */
[----:B------:R-:W-:Y:S01]  /*0120*/  IMAD.MOV.U32 R155, RZ, RZ, 0x20 ;  /* 0x00000020ff9b7424 */ /* 0x000fe200078e00ff */
[----:B------:R-:W-:Y:S01]  /*0130*/  UMOV UR61, 0xffffe000 ;  /* 0xffffe000003d7882 */ /* 0x000fe20000000000 */
[----:B------:R-:W-:Y:S02]  /*0140*/  IMAD.MOV.U32 R152, RZ, RZ, 0x40 ;  /* 0x00000040ff987424 */ /* 0x000fe400078e00ff */
[----:B------:R-:W-:Y:S08]  /*0150*/  S2UR UR58, SR_CTAID.Z ;  /* 0x00000000003a79c3 */ /* 0x000ff00000002700 */
[----:B------:R-:W4:Y:S01]  /*0160*/  S2UR UR4, SR_CgaCtaId ;  /* 0x00000000000479c3 */ /* 0x000f220000008800 */
[----:B---3--:R-:W-:Y:S01]  /*0170*/  USHF.L.U32 UR6, UR47, 0x7, URZ ;  /* 0x000000072f067899 */ /* 0x008fe2000800063f */
[----:B--2---:R-:W-:-:S04]  /*0180*/  SHF.R.S32.HI R7, RZ, 0x1f, R19 ;  /* 0x0000001fff077819 */ /* 0x004fc80000011413 */
[CC--:B------:R-:W-:Y:S02]  /*0190*/  LEA.HI R6, R7.reuse, R19.reuse, RZ, 0x4 ;  /* 0x0000001307067211 */ /* 0x0c0fe400078f20ff */
[CC--:B------:R-:W-:Y:S02]  /*01a0*/  LEA.HI R149, R7.reuse, R19.reuse, RZ, 0x3 ;  /* 0x0000001307957211 */ /* 0x0c0fe400078f18ff */
[----:B------:R-:W-:Y:S01]  /*01b0*/  SHF.R.S32.HI R2, RZ, 0x4, R6 ;  /* 0x00000004ff027819 */ /* 0x000fe20000011406 */
[----:B----4-:R-:W-:Y:S01]  /*01c0*/  ULEA UR4, UR4, UR5, 0x18 ;  /* 0x0000000504047291 */ /* 0x010fe2000f8ec03f */
[----:B------:R-:W-:Y:S01]  /*01d0*/  LEA.HI R8, R7, R19, RZ, 0x2 ;  /* 0x0000001307087211 */ /* 0x000fe200078f10ff */
[----:B------:R-:W-:Y:S01]  /*01e0*/  USHF.R.S32.HI UR5, URZ, 0x1f, UR58 ;  /* 0x0000001f3f057899 */ /* 0x000fe2000801143a */
[----:B-1----:R-:W-:Y:S02]  /*01f0*/  LEA.HI R0, R6, R2, RZ, 0x1 ;  /* 0x0000000206007211 */ /* 0x002fe400078f08ff */
[----:B------:R-:W-:-:S02]  /*0200*/  LOP3.LUT R4, R149, 0xfffffff8, RZ, 0xc0, !PT ;  /* 0xfffffff895047812 */ /* 0x000fc400078ec0ff */
[----:B------:R-:W-:Y:S02]  /*0210*/  LOP3.LUT R0, R0, 0xfffffffe, RZ, 0xc0, !PT ;  /* 0xfffffffe00007812 */ /* 0x000fe400078ec0ff */
[----:B------:R-:W-:Y:S01]  /*0220*/  SHF.R.S32.HI R3, RZ, 0x3, R149 ;  /* 0x00000003ff037819 */ /* 0x000fe20000011495 */
[----:B------:R-:W-:Y:S01]  /*0230*/  IMAD.IADD R9, R19, 0x1, -R4 ;  /* 0x0000000113097824 */ /* 0x000fe200078e0a04 */
[----:B------:R-:W-:Y:S01]  /*0240*/  LOP3.LUT R5, R8, 0xfffffffc, RZ, 0xc0, !PT ;  /* 0xfffffffc08057812 */ /* 0x000fe200078ec0ff */
[----:B------:R-:W-:Y:S01]  /*0250*/  IMAD.IADD R15, R2, 0x1, -R0 ;  /* 0x00000001020f7824 */ /* 0x000fe200078e0a00 */
[----:B------:R-:W-:Y:S01]  /*0260*/  LEA.HI R17, R7, R19, RZ, 0x5 ;  /* 0x0000001307117211 */ /* 0x000fe200078f28ff */
[----:B------:R-:W-:Y:S01]  /*0270*/  IMAD.SHL.U32 R0, R3, 0x40, RZ ;  /* 0x0000004003007824 */ /* 0x000fe200078e00ff */
[----:B------:R-:W-:Y:S01]  /*0280*/  LEA.HI R14, R9, R9, RZ, 0x1 ;  /* 0x00000009090e7211 */ /* 0x000fe200078f08ff */
[----:B------:R-:W-:Y:S01]  /*0290*/  IMAD.IADD R13, R19, 0x1, -R5 ;  /* 0x00000001130d7824 */ /* 0x000fe200078e0a05 */
[----:B------:R-:W-:-:S02]  /*02a0*/  LEA.HI R3, R7, R19, RZ, 0x7 ;  /* 0x0000001307037211 */ /* 0x000fc400078f38ff */
[----:B------:R-:W-:Y:S01]  /*02b0*/  LOP3.LUT R0, R0, 0xc0, RZ, 0xc0, !PT ;  /* 0x000000c000007812 */ /* 0x000fe200078ec0ff */
[----:B------:R-:W-:Y:S01]  /*02c0*/  IMAD.SHL.U32 R16, R13, 0x8, RZ ;  /* 0x000000080d107824 */ /* 0x000fe200078e00ff */
[----:B------:R-:W-:Y:S02]  /*02d0*/  LOP3.LUT R2, R14, 0x3fffffe, RZ, 0xc0, !PT ;  /* 0x03fffffe0e027812 */ /* 0x000fe400078ec0ff */
[----:B------:R-:W-:Y:S02]  /*02e0*/  SHF.R.S32.HI R11, RZ, 0x7, R3 ;  /* 0x00000007ff0b7819 */ /* 0x000fe40000011403 */
[----:B------:R-:W-:Y:S01]  /*02f0*/  SHF.R.U32.HI R4, RZ, 0x3, R0 ;  /* 0x00000003ff047819 */ /* 0x000fe20000011600 */
[----:B------:R-:W-:Y:S01]  /*0300*/  IMAD.IADD R2, R9, 0x1, -R2 ;  /* 0x0000000109027824 */ /* 0x000fe200078e0a02 */
[----:B------:R-:W-:Y:S01]  /*0310*/  LOP3.LUT R3, R0, 0x18, R16, 0xf8, !PT ;  /* 0x0000001800037812 */ /* 0x000fe200078ef810 */
[----:B------:R-:W-:Y:S01]  /*0320*/  IMAD R0, R11, 0x8, R15 ;  /* 0x000000080b007824 */ /* 0x000fe200078e020f */
[----:B------:R1:W-:Y:S01]  /*0330*/  STL [R1+0x10], R16 ;  /* 0x0000101001007387 */ /* 0x0003e20000100800 */
[----:B------:R-:W-:-:S02]  /*0340*/  SHF.R.S32.HI R21, RZ, 0x5, R17 ;  /* 0x00000005ff157819 */ /* 0x000fc40000011411 */
[----:B------:R-:W-:Y:S01]  /*0350*/  LOP3.LUT R12, R3, R4, RZ, 0x3c, !PT ;  /* 0x00000004030c7212 */ /* 0x000fe200078e3cff */
[----:B------:R-:W-:Y:S01]  /*0360*/  IMAD R20, R0, 0x8, R2 ;  /* 0x0000000800147824 */ /* 0x000fe200078e0202 */
[----:B------:R-:W-:Y:S02]  /*0370*/  LOP3.LUT R3, R6, 0xfffffff0, RZ, 0xc0, !PT ;  /* 0xfffffff006037812 */ /* 0x000fe400078ec0ff */
[----:B------:R-:W-:-:S03]  /*0380*/  SHF.R.S32.HI R0, RZ, 0x1f, R8 ;  /* 0x0000001fff007819 */ /* 0x000fc60000011408 */
[----:B------:R-:W-:-:S05]  /*0390*/  IMAD.IADD R2, R19, 0x1, -R3 ;  /* 0x0000000113027824 */ /* 0x000fca00078e0a03 */
[----:B------:R-:W-:-:S04]  /*03a0*/  SHF.R.S32.HI R10, RZ, 0x1f, R2 ;  /* 0x0000001fff0a7819 */ /* 0x000fc80000011402 */
[----:B------:R-:W-:Y:S02]  /*03b0*/  LEA.HI R10, R10, R2, RZ, 0x3 ;  /* 0x000000020a0a7211 */ /* 0x000fe400078f18ff */
[----:B-1----:R-:W-:-:S04]  /*03c0*/  SHF.R.S32.HI R16, RZ, 0x2, R8 ;  /* 0x00000002ff107819 */ /* 0x002fc80000011408 */
[-C--:B------:R-:W-:Y:S02]  /*03d0*/  LEA.HI R4, R8, R16.reuse, RZ, 0x1 ;  /* 0x0000001008047211 */ /* 0x080fe400078f08ff */
[----:B------:R-:W-:Y:S02]  /*03e0*/  LEA.HI R3, R0, R16, RZ, 0x3 ;  /* 0x0000001000037211 */ /* 0x000fe400078f18ff */
[----:B------:R-:W-:Y:S02]  /*03f0*/  LOP3.LUT R4, R4, 0x7fffffe, RZ, 0xc0, !PT ;  /* 0x07fffffe04047812 */ /* 0x000fe400078ec0ff */
[----:B------:R-:W-:Y:S02]  /*0400*/  LEA.HI R0, R2, R2, RZ, 0x1 ;  /* 0x0000000202007211 */ /* 0x000fe400078f08ff */
[----:B------:R-:W-:Y:S01]  /*0410*/  LOP3.LUT R3, R3, 0xfffffff8, RZ, 0xc0, !PT ;  /* 0xfffffff803037812 */ /* 0x000fe200078ec0ff */
[----:B------:R-:W-:Y:S01]  /*0420*/  IMAD.IADD R6, R16, 0x1, -R4 ;  /* 0x0000000110067824 */ /* 0x000fe200078e0a04 */
[----:B------:R-:W-:-:S02]  /*0430*/  SHF.R.S32.HI R8, RZ, 0x1, R0 ;  /* 0x00000001ff087819 */ /* 0x000fc40000011400 */
[----:B------:R-:W-:Y:S02]  /*0440*/  SHF.R.S32.HI R7, RZ, 0x1f, R0 ;  /* 0x0000001fff077819 */ /* 0x000fe40000011400 */
[----:B------:R-:W-:Y:S01]  /*0450*/  LOP3.LUT R5, R0, 0x7fffffe, RZ, 0xc0, !PT ;  /* 0x07fffffe00057812 */ /* 0x000fe200078ec0ff */
[----:B------:R-:W-:Y:S01]  /*0460*/  IMAD.IADD R0, R16, 0x1, -R3 ;  /* 0x0000000110007824 */ /* 0x000fe200078e0a03 */
[----:B------:R-:W-:Y:S01]  /*0470*/  LOP3.LUT R4, R10, 0xfffffff8, RZ, 0xc0, !PT ;  /* 0xfffffff80a047812 */ /* 0x000fe200078ec0ff */
[----:B------:R-:W-:Y:S02]  /*0480*/  IMAD R3, R21, 0x8, R6 ;  /* 0x0000000815037824 */ /* 0x000fe400078e0206 */
[----:B------:R-:W-:Y:S01]  /*0490*/  IMAD.IADD R18, R2, 0x1, -R5 ;  /* 0x0000000102127824 */ /* 0x000fe200078e0a05 */
[----:B------:R-:W-:Y:S01]  /*04a0*/  SHF.R.S32.HI R5, RZ, 0x1f, R17 ;  /* 0x0000001fff057819 */ /* 0x000fe20000011411 */
[----:B------:R-:W-:Y:S01]  /*04b0*/  IMAD.U32 R3, R3, 0x20, R12 ;  /* 0x0000002003037824 */ /* 0x000fe200078e000c */
[----:B------:R-:W-:Y:S01]  /*04c0*/  LOP3.LUT P5, RZ, R0, 0x2, RZ, 0xc0, !PT ;  /* 0x0000000200ff7812 */ /* 0x000fe200078ac0ff */
[----:B------:R-:W-:Y:S01]  /*04d0*/  IMAD.IADD R16, R2, 0x1, -R4 ;  /* 0x0000000102107824 */ /* 0x000fe200078e0a04 */
[----:B------:R-:W-:Y:S01]  /*04e0*/  LEA.HI R4, R7, R8, RZ, 0x2 ;  /* 0x0000000807047211 */ /* 0x000fe200078f10ff */
[----:B------:R-:W-:Y:S01]  /*04f0*/  IMAD.SHL.U32 R7, R13, 0x2, RZ ;  /* 0x000000020d077824 */ /* 0x000fe200078e00ff */
[C---:B------:R-:W-:Y:S01]  /*0500*/  LOP3.LUT R2, R0.reuse, 0x1, RZ, 0xc0, !PT ;  /* 0x0000000100027812 */ /* 0x040fe200078ec0ff */
[----:B------:R1:W-:Y:S01]  /*0510*/  STL [R1+0x38], R3 ;  /* 0x0000380301007387 */ /* 0x0003e20000100800 */
[----:B------:R-:W-:Y:S01]  /*0520*/  LOP3.LUT P4, RZ, R0, 0x4, RZ, 0xc0, !PT ;  /* 0x0000000400ff7812 */ /* 0x000fe2000788c0ff */
[----:B------:R-:W-:Y:S01]  /*0530*/  IMAD R208, R11, 0x2000, R7 ;  /* 0x000020000bd07824 */ /* 0x000fe200078e0207 */
[----:B------:R-:W-:-:S02]  /*0540*/  ISETP.NE.U32.AND P6, PT, R2, 0x1, PT ;  /* 0x000000010200780c */ /* 0x000fc40003fc5070 */
[----:B------:R-:W-:Y:S02]  /*0550*/  LEA.HI R2, R5, R21, RZ, 0x2 ;  /* 0x0000001505027211 */ /* 0x000fe400078f10ff */
[----:B------:R-:W-:Y:S02]  /*0560*/  SEL R202, R202, 0x10, !P6 ;  /* 0x00000010caca7807 */ /* 0x000fe40007000000 */
[----:B------:R-:W-:Y:S02]  /*0570*/  SEL R204, R155, 0xffffffe0, !P5 ;  /* 0xffffffe09bcc7807 */ /* 0x000fe40006800000 */
[----:B-1----:R-:W-:Y:S02]  /*0580*/  LOP3.LUT R3, R4, 0xfffffffc, RZ, 0xc0, !PT ;  /* 0xfffffffc04037812 */ /* 0x002fe400078ec0ff */
[----:B------:R-:W-:-:S03]  /*0590*/  LOP3.LUT R4, R17, 0xffffffe0, RZ, 0xc0, !PT ;  /* 0xffffffe011047812 */ /* 0x000fc600078ec0ff */
[----:B------:R-:W-:Y:S01]  /*05a0*/  IMAD.IADD R12, R8, 0x1, -R3 ;  /* 0x00000001080c7824 */ /* 0x000fe200078e0a03 */
[----:B------:R-:W-:Y:S01]  /*05b0*/  LOP3.LUT R3, R2, 0xfffffffc, RZ, 0xc0, !PT ;  /* 0xfffffffc02037812 */ /* 0x000fe200078ec0ff */
[----:B------:R-:W-:Y:S01]  /*05c0*/  IMAD.IADD R6, R19, 0x1, -R4 ;  /* 0x0000000113067824 */ /* 0x000fe200078e0a04 */
[----:B------:R-:W-:Y:S01]  /*05d0*/  SHF.R.S32.HI R2, RZ, 0x1, R14 ;  /* 0x00000001ff027819 */ /* 0x000fe2000001140e */
[----:B------:R-:W-:Y:S01]  /*05e0*/  IMAD.SHL.U32 R4, R9, 0x40, RZ ;  /* 0x0000004009047824 */ /* 0x000fe200078e00ff */
[----:B------:R-:W-:Y:S01]  /*05f0*/  LEA.HI R9, R0, R0, RZ, 0x1 ;  /* 0x0000000000097211 */ /* 0x000fe200078f08ff */
[----:B------:R-:W-:Y:S01]  /*0600*/  IMAD.IADD R161, R21, 0x1, -R3 ;  /* 0x0000000115a17824 */ /* 0x000fe200078e0a03 */
[----:B------:R-:W-:Y:S01]  /*0610*/  SHF.R.S32.HI R5, RZ, 0x1f, R6 ;  /* 0x0000001fff057819 */ /* 0x000fe20000011406 */
[----:B------:R1:W-:Y:S01]  /*0620*/  STL [R1+0x4c], R6 ;  /* 0x00004c0601007387 */ /* 0x0003e20000100800 */
[----:B------:R-:W-:Y:S01]  /*0630*/  LOP3.LUT R8, R4, 0x1c0, RZ, 0xc0, !PT ;  /* 0x000001c004087812 */ /* 0x000fe200078ec0ff */
[----:B------:R-:W-:Y:S01]  /*0640*/  IMAD.SHL.U32 R19, R19, 0x2, RZ ;  /* 0x0000000213137824 */ /* 0x000fe200078e00ff */
[----:B------:R-:W-:-:S02]  /*0650*/  LOP3.LUT R3, R9, 0x3fffffe, RZ, 0xc0, !PT ;  /* 0x03fffffe09037812 */ /* 0x000fc400078ec0ff */
[----:B------:R-:W-:Y:S01]  /*0660*/  LEA.HI R4, R5, R6, RZ, 0x2 ;  /* 0x0000000605047211 */ /* 0x000fe200078f10ff */
[C---:B------:R-:W-:Y:S01]  /*0670*/  IMAD.SHL.U32 R5, R2.reuse, 0x40, RZ ;  /* 0x0000004002057824 */ /* 0x040fe200078e00ff */
[----:B------:R-:W-:Y:S01]  /*0680*/  LOP3.LUT P0, RZ, R2, 0x2, RZ, 0xc0, !PT ;  /* 0x0000000202ff7812 */ /* 0x000fe2000780c0ff */
[----:B------:R-:W-:-:S03]  /*0690*/  IMAD.SHL.U32 R2, R161, 0x10, RZ ;  /* 0x00000010a1027824 */ /* 0x000fc600078e00ff */
[----:B------:R-:W-:Y:S02]  /*06a0*/  R2P PR, R16, 0x6 ;  /* 0x0000000610007804 */ /* 0x000fe40000000000 */
[----:B------:R-:W-:Y:S02]  /*06b0*/  LEA.HI.SX32 R14, R4, R2, 0x1e ;  /* 0x00000002040e7211 */ /* 0x000fe400078ff2ff */
[----:B------:R-:W-:Y:S02]  /*06c0*/  LOP3.LUT R4, R8, 0x30, R2, 0xf8, !PT ;  /* 0x0000003008047812 */ /* 0x000fe400078ef802 */
[----:B------:R-:W-:Y:S01]  /*06d0*/  LOP3.LUT R2, R5, 0xc0, RZ, 0xc0, !PT ;  /* 0x000000c005027812 */ /* 0x000fe200078ec0ff */
[----:B------:R-:W-:Y:S01]  /*06e0*/  STL [R1+0x40], R14 ;  /* 0x0000400e01007387 */ /* 0x000fe20000100800 */
[--C-:B------:R-:W-:Y:S02]  /*06f0*/  LOP3.LUT R4, R4, 0x8, R149.reuse, 0xf8, !PT ;  /* 0x0000000804047812 */ /* 0x100fe400078ef895 */
[----:B------:R-:W-:-:S02]  /*0700*/  LOP3.LUT R149, R2, 0x8, R149, 0xf8, !PT ;  /* 0x0000000802957812 */ /* 0x000fc400078ef895 */
[----:B------:R-:W-:Y:S02]  /*0710*/  SHF.R.U32.HI R2, RZ, 0x3, R2 ;  /* 0x00000003ff027819 */ /* 0x000fe40000011602 */
[----:B-1----:R-:W-:Y:S01]  /*0720*/  SHF.R.S32.HI R6, RZ, 0x3, R10 ;  /* 0x00000003ff067819 */ /* 0x002fe2000001140a */
[C---:B------:R-:W-:Y:S01]  /*0730*/  IMAD.IADD R10, R0.reuse, 0x1, -R3 ;  /* 0x00000001000a7824 */ /* 0x040fe200078e0a03 */
[----:B------:R-:W-:Y:S01]  /*0740*/  LOP3.LUT R149, R149, R2, RZ, 0x3c, !PT ;  /* 0x0000000295957212 */ /* 0x000fe200078e3cff */
[----:B------:R-:W-:Y:S01]  /*0750*/  IMAD.SHL.U32 R3, R0, 0x40, RZ ;  /* 0x0000004000037824 */ /* 0x000fe200078e00ff */
[----:B------:R-:W-:Y:S01]  /*0760*/  SHF.R.U32.HI R2, RZ, 0x3, R8 ;  /* 0x00000003ff027819 */ /* 0x000fe20000011608 */
[----:B------:R-:W-:Y:S01]  /*0770*/  IMAD.SHL.U32 R0, R161, 0x400, RZ ;  /* 0x00000400a1007824 */ /* 0x000fe200078e00ff */
[----:B------:R-:W-:Y:S01]  /*0780*/  SEL R152, R152, 0xffffffc0, !P2 ;  /* 0xffffffc098987807 */ /* 0x000fe20005000000 */
[C---:B------:R-:W-:Y:S01]  /*0790*/  IMAD R18, R6.reuse, 0x8, R18 ;  /* 0x0000000806127824 */ /* 0x040fe200078e0212 */
[----:B------:R-:W-:Y:S01]  /*07a0*/  LOP3.LUT R3, R3, 0x1c0, RZ, 0xc0, !PT ;  /* 0x000001c003037812 */ /* 0x000fe200078ec0ff */
[--C-:B------:R-:W-:Y:S01]  /*07b0*/  IMAD R13, R6, 0x200, R0.reuse ;  /* 0x00000200060d7824 */ /* 0x100fe200078e0200 */
[----:B------:R-:W-:Y:S01]  /*07c0*/  LOP3.LUT R5, R4, R2, RZ, 0x3c, !PT ;  /* 0x0000000204057212 */ /* 0x000fe200078e3cff */
[----:B------:R-:W-:Y:S01]  /*07d0*/  IMAD.SHL.U32 R4, R16, 0x40, RZ ;  /* 0x0000004010047824 */ /* 0x000fe200078e00ff */
[----:B------:R-:W-:Y:S01]  /*07e0*/  LEA.HI R3, R3, R3, RZ, 0x1d ;  /* 0x0000000303037211 */ /* 0x000fe200078fe8ff */
[----:B------:R-:W-:Y:S01]  /*07f0*/  IMAD.SHL.U32 R6, R15, 0x8, RZ ;  /* 0x000000080f067824 */ /* 0x000fe200078e00ff */
[----:B------:R-:W-:Y:S01]  /*0800*/  SEL R150, R155, 0xffffffe0, !P0 ;  /* 0xffffffe09b967807 */ /* 0x000fe20004000000 */
[----:B------:R-:W-:Y:S01]  /*0810*/  IMAD.U32 R149, R20, 0x20, R149 ;  /* 0x0000002014957824 */ /* 0x000fe200078e0095 */
[----:B------:R-:W-:Y:S01]  /*0820*/  IADD3 R208, R3, R208, R0 ;  /* 0x000000d003d07210 */ /* 0x000fe20007ffe000 */
[----:B------:R-:W-:Y:S01]  /*0830*/  VIADD R0, R14, 0xffffff80 ;  /* 0xffffff800e007836 */ /* 0x000fe20000000000 */
[----:B------:R-:W-:Y:S01]  /*0840*/  LOP3.LUT R4, R4, 0x1c0, RZ, 0xc0, !PT ;  /* 0x000001c004047812 */ /* 0x000fe200078ec0ff */
[----:B------:R-:W-:Y:S01]  /*0850*/  IMAD R3, R161, 0x200, R7 ;  /* 0x00000200a1037824 */ /* 0x000fe200078e0207 */
[----:B------:R-:W-:-:S02]  /*0860*/  LOP3.LUT R6, R6, 0x8, RZ, 0xc0, !PT ;  /* 0x0000000806067812 */ /* 0x000fc400078ec0ff */
[----:B------:R-:W-:Y:S01]  /*0870*/  SHF.R.S32.HI R2, RZ, 0x1f, R0 ;  /* 0x0000001fff027819 */ /* 0x000fe20000011400 */
[----:B------:R-:W-:Y:S01]  /*0880*/  IMAD R10, R10, 0x20, R3 ;  /* 0x000000200a0a7824 */ /* 0x000fe200078e0203 */
[----:B------:R-:W-:Y:S02]  /*0890*/  LOP3.LUT R3, R19, 0x6, RZ, 0xc0, !PT ;  /* 0x0000000613037812 */ /* 0x000fe400078ec0ff */
[----:B------:R-:W-:Y:S02]  /*08a0*/  SHF.L.U64.HI R0, R0, 0x2, R2 ;  /* 0x0000000200007819 */ /* 0x000fe40000010202 */
[----:B------:R-:W-:Y:S01]  /*08b0*/  SHF.R.U32.HI R151, RZ, 0x3, R4 ;  /* 0x00000003ff977819 */ /* 0x000fe20000011604 */
[----:B------:R-:W-:Y:S01]  /*08c0*/  IMAD R2, R11, 0x40, R3 ;  /* 0x000000400b027824 */ /* 0x000fe200078e0203 */
[----:B------:R-:W-:Y:S01]  /*08d0*/  LEA R208, R208, UR4, 0x1 ;  /* 0x00000004d0d07c11 */ /* 0x000fe2000f8e08ff */
[----:B------:R1:W-:Y:S01]  /*08e0*/  STL [R1+0x3c], R0 ;  /* 0x00003c0001007387 */ /* 0x0003e20000100800 */
[----:B------:R-:W-:Y:S01]  /*08f0*/  IMAD R3, R15, 0x200, R5 ;  /* 0x000002000f037824 */ /* 0x000fe200078e0205 */
[----:B------:R-:W-:Y:S01]  /*0900*/  LOP3.LUT R151, R151, R4, R6, 0x1e, !PT ;  /* 0x0000000497977212 */ /* 0x000fe200078e1e06 */
[----:B------:R-:W-:Y:S01]  /*0910*/  IMAD.U32 R4, RZ, RZ, UR5 ;  /* 0x00000005ff047e24 */ /* 0x000fe2000f8e00ff */
[----:B------:R2:W-:Y:S01]  /*0920*/  STL [R1+0x54], R2 ;  /* 0x0000540201007387 */ /* 0x0005e20000100800 */
[----:B------:R-:W-:Y:S01]  /*0930*/  USHF.R.S32.HI UR5, URZ, 0x1f, UR47 ;  /* 0x0000001f3f057899 */ /* 0x000fe2000801142f */
[----:B------:R-:W-:Y:S01]  /*0940*/  VIADD R203, R208, 0x40 ;  /* 0x00000040d0cb7836 */ /* 0x000fe20000000000 */
[----:B------:R-:W-:Y:S01]  /*0950*/  LEA R149, R149, UR4, 0x1 ;  /* 0x0000000495957c11 */ /* 0x000fe2000f8e08ff */
[----:B------:R-:W-:Y:S01]  /*0960*/  IMAD.IADD R151, R13, 0x1, R151 ;  /* 0x000000010d977824 */ /* 0x000fe200078e0297 */
[----:B------:R-:W-:Y:S01]  /*0970*/  LOP3.LUT P0, RZ, R12, 0x2, RZ, 0xc0, !PT ;  /* 0x000000020cff7812 */ /* 0x000fe2000780c0ff */
[----:B------:R-:W-:-:S02]  /*0980*/  @P4 VIADD R203, R208, 0xffffffc0 ;  /* 0xffffffc0d0cb4836 */ /* 0x000fc40000000000 */
[----:B------:R-:W-:Y:S01]  /*0990*/  IMAD.IADD R207, R208, 0x1, R202 ;  /* 0x00000001d0cf7824 */ /* 0x000fe200078e02ca */
[----:B------:R-:W-:Y:S01]  /*09a0*/  SEL R155, R155, 0xffffffe0, !P0 ;  /* 0xffffffe09b9b7807 */ /* 0x000fe20004000000 */
[--C-:B------:R-:W-:Y:S02]  /*09b0*/  IMAD.IADD R202, R202, 0x1, R203.reuse ;  /* 0x00000001caca7824 */ /* 0x100fe400078e02cb */
[--C-:B------:R-:W-:Y:S02]  /*09c0*/  IMAD.IADD R209, R208, 0x1, R204.reuse ;  /* 0x00000001d0d17824 */ /* 0x100fe400078e02cc */
[----:B------:R-:W-:Y:S02]  /*09d0*/  IMAD.IADD R206, R207, 0x1, R204 ;  /* 0x00000001cfce7824 */ /* 0x000fe400078e02cc */
[----:B------:R-:W-:Y:S02]  /*09e0*/  IMAD.IADD R205, R204, 0x1, R203 ;  /* 0x00000001cccd7824 */ /* 0x000fe400078e02cb */
[----:B------:R-:W-:-:S02]  /*09f0*/  IMAD.IADD R150, R150, 0x1, R149 ;  /* 0x0000000196967824 */ /* 0x000fc400078e0295 */
[----:B------:R-:W-:Y:S02]  /*0a00*/  IMAD.IADD R204, R204, 0x1, R202 ;  /* 0x00000001cccc7824 */ /* 0x000fe400078e02ca */
[----:B-1----:R-:W-:Y:S02]  /*0a10*/  IMAD.SHL.U32 R0, R11, 0x8, RZ ;  /* 0x000000080b007824 */ /* 0x002fe400078e00ff */
[----:B--2---:R-:W-:-:S03]  /*0a20*/  IMAD.SHL.U32 R2, R12, 0x40, RZ ;  /* 0x000000400c027824 */ /* 0x004fc600078e00ff */
[----:B------:R-:W-:Y:S02]  /*0a30*/  LOP3.LUT R7, R0, 0x8, RZ, 0xc0, !PT ;  /* 0x0000000800077812 */ /* 0x000fe400078ec0ff */
[----:B------:R-:W-:Y:S01]  /*0a40*/  SHF.R.S32.HI R0, RZ, 0x1, R9 ;  /* 0x00000001ff007819 */ /* 0x000fe20000011409 */
[----:B------:R-:W-:Y:S01]  /*0a50*/  IMAD.SHL.U32 R9, R15, 0x10, RZ ;  /* 0x000000100f097824 */ /* 0x000fe200078e00ff */
[----:B------:R-:W-:Y:S02]  /*0a60*/  LOP3.LUT R2, R2, 0xc0, RZ, 0xc0, !PT ;  /* 0x000000c002027812 */ /* 0x000fe400078ec0ff */
[C---:B------:R-:W-:Y:S01]  /*0a70*/  LOP3.LUT P3, RZ, R0.reuse, 0x2, RZ, 0xc0, !PT ;  /* 0x0000000200ff7812 */ /* 0x040fe2000786c0ff */
[----:B------:R-:W-:Y:S01]  /*0a80*/  IMAD.SHL.U32 R0, R0, 0x40, RZ ;  /* 0x0000004000007824 */ /* 0x000fe200078e00ff */
[----:B------:R-:W-:Y:S02]  /*0a90*/  SHF.R.U32.HI R5, RZ, 0x3, R2 ;  /* 0x00000003ff057819 */ /* 0x000fe40000011602 */
[----:B------:R-:W-:-:S02]  /*0aa0*/  LOP3.LUT R9, R7, 0x10, R9, 0xf8, !PT ;  /* 0x0000001007097812 */ /* 0x000fc400078ef809 */
[----:B------:R-:W-:Y:S02]  /*0ab0*/  LOP3.LUT R0, R0, 0xc0, RZ, 0xc0, !PT ;  /* 0x000000c000007812 */ /* 0x000fe400078ec0ff */
[C---:B------:R-:W-:Y:S02]  /*0ac0*/  LOP3.LUT R6, R5.reuse, R2, R6, 0x1e, !PT ;  /* 0x0000000205067212 */ /* 0x040fe400078e1e06 */
[----:B------:R-:W-:Y:S02]  /*0ad0*/  SHF.R.U32.HI R8, RZ, 0x3, R0 ;  /* 0x00000003ff087819 */ /* 0x000fe40000011600 */
[----:B------:R-:W-:Y:S02]  /*0ae0*/  LOP3.LUT R2, R5, R9, R2, 0x1e, !PT ;  /* 0x0000000905027212 */ /* 0x000fe400078e1e02 */
[----:B------:R-:W-:Y:S01]  /*0af0*/  LOP3.LUT R8, R8, R0, R7, 0x1e, !PT ;  /* 0x0000000008087212 */ /* 0x000fe200078e1e07 */
[----:B------:R-:W-:-:S04]  /*0b00*/  IMAD.SHL.U32 R0, R18, 0x20, RZ ;  /* 0x0000002012007824 */ /* 0x000fc800078e00ff */
[----:B------:R-:W-:Y:S02]  /*0b10*/  IMAD R161, R161, 0x200, R0 ;  /* 0x00000200a1a17824 */ /* 0x000fe400078e0200 */
[----:B------:R-:W-:Y:S02]  /*0b20*/  IMAD.IADD R156, R0, 0x1, R2 ;  /* 0x00000001009c7824 */ /* 0x000fe400078e0202 */
[----:B------:R-:W-:Y:S01]  /*0b30*/  IMAD.U32 R0, RZ, RZ, UR6 ;  /* 0x00000006ff007e24 */ /* 0x000fe2000f8e00ff */
[----:B------:R-:W-:Y:S01]  /*0b40*/  USHF.R.S32.HI UR6, URZ, 0x1f, UR58 ;  /* 0x0000001f3f067899 */ /* 0x000fe2000801143a */
[----:B------:R-:W-:Y:S02]  /*0b50*/  IMAD.IADD R8, R8, 0x1, R10 ;  /* 0x0000000108087824 */ /* 0x000fe400078e020a */
[----:B------:R-:W-:Y:S01]  /*0b60*/  IMAD.U32 R2, RZ, RZ, UR5 ;  /* 0x00000005ff027e24 */ /* 0x000fe2000f8e00ff */
[----:B------:R-:W-:Y:S01]  /*0b70*/  UIADD3 UR5, UR4, 0x8000, URZ ;  /* 0x0000800004057890 */ /* 0x000fe2000fffe03f */
[----:B------:R-:W-:Y:S01]  /*0b80*/  IMAD.IADD R161, R161, 0x1, R6 ;  /* 0x00000001a1a17824 */ /* 0x000fe200078e0206 */
[----:B------:R-:W-:Y:S01]  /*0b90*/  LEA R2, R3, UR4, 0x1 ;  /* 0x0000000403027c11 */ /* 0x000fe2000f8e08ff */
[----:B------:R-:W-:Y:S01]  /*0ba0*/  IMAD.U32 R0, RZ, RZ, UR6 ;  /* 0x00000006ff007e24 */ /* 0x000fe2000f8e00ff */
[----:B------:R-:W-:-:S02]  /*0bb0*/  UIADD3 UR6, UR4, 0x6000, URZ ;  /* 0x0000600004067890 */ /* 0x000fc4000fffe03f */
[----:B------:R-:W-:-:S04]  /*0bc0*/  LEA R151, R151, UR5, 0x1 ;  /* 0x0000000597977c11 */ /* 0x000fc8000f8e08ff */
[----:B------:R-:W-:Y:S01]  /*0bd0*/  LEA R4, R8, UR6, 0x1 ;  /* 0x0000000608047c11 */ /* 0x000fe2000f8e08ff */
[C---:B------:R-:W-:Y:S02]  /*0be0*/  VIADD R157, R151.reuse, 0x20 ;  /* 0x00000020979d7836 */ /* 0x040fe40000000000 */
[C---:B------:R-:W-:Y:S02]  /*0bf0*/  @P1 VIADD R157, R151.reuse, 0xffffffe0 ;  /* 0xffffffe0979d1836 */ /* 0x040fe40000000000 */
[C---:B------:R-:W-:Y:S01]  /*0c00*/  VIADD R0, R4.reuse, 0x20 ;  /* 0x0000002004007836 */ /* 0x040fe20000000000 */
[----:B------:R1:W-:Y:S01]  /*0c10*/  STL [R1+0x44], R4 ;  /* 0x0000440401007387 */ /* 0x0003e20000100800 */
[----:B------:R-:W-:Y:S02]  /*0c20*/  @P3 VIADD R0, R4, 0xffffffe0 ;  /* 0xffffffe004003836 */ /* 0x000fe40000000000 */
[----:B------:R-:W-:Y:S02]  /*0c30*/  IMAD.IADD R153, R151, 0x1, R152 ;  /* 0x0000000197997824 */ /* 0x000fe400078e0298 */
[----:B------:R-:W-:Y:S01]  /*0c40*/  IMAD.IADD R152, R152, 0x1, R157 ;  /* 0x0000000198987824 */ /* 0x000fe200078e029d */
[----:B------:R1:W-:Y:S01]  /*0c50*/  STL [R1+0x48], R0 ;  /* 0x0000480001007387 */ /* 0x0003e20000100800 */
[----:B------:R-:W-:-:S02]  /*0c60*/  VIADD R160, R157, 0x2000 ;  /* 0x000020009da07836 */ /* 0x000fc40000000000 */
[C---:B------:R-:W-:Y:S02]  /*0c70*/  VIADD R159, R157.reuse, 0x4000 ;  /* 0x000040009d9f7836 */ /* 0x040fe40000000000 */
[----:B------:R-:W-:-:S07]  /*0c80*/  VIADD R158, R157, 0x6000 ;  /* 0x000060009d9e7836 */ /* 0x000fce0000000000 */
.L_x_130:
        /* <DEDUP_REMOVED lines=16> */
[----:B-123--:R-:W-:Y:S01]  /*0d90*/  IMAD.U32 R4, RZ, RZ, UR6 ;  /* 0x00000006ff047e24 */ /* 0x00efe2000f8e00ff */
[----:B------:R-:W-:Y:S01]  /*0da0*/  UISETP.NE.U32.AND UP0, UPT, UR12, URZ, UPT ;  /* 0x0000003f0c00728c */ /* 0x000fe2000bf05070 */
[----:B------:R-:W-:Y:S01]  /*0db0*/  IMAD.U32 R6, RZ, RZ, UR10 ;  /* 0x0000000aff067e24 */ /* 0x000fe2000f8e00ff */
[----:B------:R-:W-:-:S02]  /*0dc0*/  @UP4 UIADD3.X UR11, UR5, UR11, URZ, UP1, !UPT ;  /* 0x0000000b050b4290 */ /* 0x000fc40008ffe43f */
[----:B------:R-:W-:Y:S01]  /*0dd0*/  UIADD3.X UR14, UR5, UR13, URZ, UP2, !UPT ;  /* 0x0000000d050e7290 */ /* 0x000fe200097fe43f */
[----:B------:R-:W-:Y:S01]  /*0de0*/  IMAD.U32 R5, RZ, RZ, UR7 ;  /* 0x00000007ff057e24 */ /* 0x000fe2000f8e00ff */
[----:B------:R-:W-:Y:S01]  /*0df0*/  UISETP.NE.AND.EX UP2, UPT, UR13, URZ, UPT, UP0 ;  /* 0x0000003f0d00728c */ /* 0x000fe2000bf45300 */
[----:B------:R-:W-:Y:S02]  /*0e00*/  ULDC.U8 UR17, c[0x0][0x3c2] ;  /* 0x0000f08000117ab9 */ /* 0x000fe40000000000 */
[----:B------:R-:W-:Y:S01]  /*0e10*/  ULDC.64 UR12, c[0x0][0x2f8] ;  /* 0x0000be00000c7ab9 */ /* 0x000fe20000000a00 */
[----:B------:R-:W-:Y:S01]  /*0e20*/  UISETP.NE.AND UP1, UPT, UR17, URZ, UPT ;  /* 0x0000003f1100728c */ /* 0x000fe2000bf25270 */
[----:B------:R-:W-:Y:S01]  /*0e30*/  IMAD.U32 R7, RZ, RZ, UR11 ;  /* 0x0000000bff077e24 */ /* 0x000fe2000f8e00ff */
[----:B------:R-:W-:Y:S01]  /*0e40*/  UISETP.EQ.U32.AND UP4, UPT, UR12, URZ, UPT ;  /* 0x0000003f0c00728c */ /* 0x000fe2000bf82070 */
[----:B------:R-:W-:-:S03]  /*0e50*/  PLOP3.LUT P3, PT, PT, PT, UP2, 0x80, 0x0 ;  /* 0x000000000000781c */ /* 0x000fc60003f6f028 */
[----:B------:R-:W-:Y:S01]  /*0e60*/  UISETP.EQ.OR.EX UP4, UPT, UR13, URZ, !UP1, UP4 ;  /* 0x0000003f0d00728c */ /* 0x000fe2000cf82740 */
[----:B------:R-:W2:Y:S01]  /*0e70*/  @P1 LDG.E R8, desc[UR8][R6.64] ;  /* 0x0000000806081981 */ /* 0x000ea2000c1e1900 */
[----:B------:R-:W-:-:S04]  /*0e80*/  UIADD3 UR6, UP0, UR16, UR12, URZ ;  /* 0x0000000c10067290 */ /* 0x000fc8000ff1e03f */
[----:B------:R-:W-:Y:S01]  /*0e90*/  PLOP3.LUT P2, PT, PT, PT, UP4, 0x80, 0x0 ;  /* 0x000000000000781c */ /* 0x000fe20003f4f048 */
[----:B------:R-:W-:Y:S01]  /*0ea0*/  UIADD3.X UR5, UR5, UR13, URZ, UP0, !UPT ;  /* 0x0000000d05057290 */ /* 0x000fe200087fe43f */
[----:B------:R1:W3:Y:S02]  /*0eb0*/  @P0 LDG.E R6, desc[UR8][R4.64] ;  /* 0x0000000804060981 */ /* 0x0002e4000c1e1900 */
[----:B-1----:R-:W-:Y:S02]  /*0ec0*/  IMAD.U32 R4, RZ, RZ, UR15 ;  /* 0x0000000fff047e24 */ /* 0x002fe4000f8e00ff */
[----:B------:R-:W-:-:S05]  /*0ed0*/  IMAD.U32 R5, RZ, RZ, UR14 ;  /* 0x0000000eff057e24 */ /* 0x000fca000f8e00ff */
[----:B----4-:R-:W4:Y:S04]  /*0ee0*/  @P3 LDG.E R7, desc[UR8][R4.64] ;  /* 0x0000000804073981 */ /* 0x010f28000c1e1900 */
[----:B------:R1:W5:Y:S02]  /*0ef0*/  @P3 LDG.E R0, desc[UR8][R4.64+0x4] ;  /* 0x0000040804003981 */ /* 0x000364000c1e1900 */
        /* <DEDUP_REMOVED lines=10> */
[----:B------:R-:W-:Y:S02]  /*0fa0*/  USHF.L.U32 UR34, UR37, 0x7, URZ ;  /* 0x0000000725227899 */ /* 0x000fe4000800063f */
[----:B------:R-:W-:-:S03]  /*0fb0*/  @!UP3 USEL UR6, UR5, URZ, UP0 ;  /* 0x0000003f0506b287 */ /* 0x000fc60008000000 */
[----:B------:R-:W-:Y:S01]  /*0fc0*/  ULDC UR5, c[0x0][0x2c8] ;  /* 0x0000b20000057ab9 */ /* 0x000fe20000000800 */
[----:B--2---:R-:W-:Y:S02]  /*0fd0*/  @P1 R2UR UR35, R8 ;  /* 0x00000000082312ca */ /* 0x004fe400000e0000 */
[----:B---3--:R-:W-:Y:S02]  /*0fe0*/  @P0 R2UR UR10, R6 ;  /* 0x00000000060a02ca */ /* 0x008fe400000e0000 */
[----:B------:R-:W-:-:S04]  /*0ff0*/  ISETP.NE.U32.AND P0, PT, RZ, UR12, PT ;  /* 0x0000000cff007c0c */ /* 0x000fc8000bf05070 */
[----:B------:R-:W-:-:S07]  /*1000*/  ISETP.NE.AND.EX P0, PT, RZ, UR13, PT, P0 ;  /* 0x0000000dff007c0c */ /* 0x000fce000bf05300 */
        /* <DEDUP_REMOVED lines=11> */
.L_x_86:
        /* <DEDUP_REMOVED lines=14> */
[----:B------:R-:W-:Y:S01]  /*11a0*/  ULDC UR60, c[0x0][0x2d4] ;  /* 0x0000b500003c7ab9 */ /* 0x000fe20000000800 */
[----:B------:R-:W-:-:S02]  /*11b0*/  USHF.L.U32 UR14, UR47, 0x7, URZ ;  /* 0x000000072f0e7899 */ /* 0x000fc4000800063f */
[----:B------:R-:W-:Y:S02]  /*11c0*/  UIMAD UR27, UR47, UR7, UR6 ;  /* 0x000000072f1b72a4 */ /* 0x000fe4000f8e0206 */
[----:B------:R-:W-:Y:S01]  /*11d0*/  USHF.R.S32.HI UR39, URZ, 0x1f, UR60 ;  /* 0x0000001f3f277899 */ /* 0x000fe2000801143c */
[----:B------:R-:W-:Y:S01]  /*11e0*/  @!UP1 ULDC.64 UR6, c[0x0][0x418] ;  /* 0x0001060000069ab9 */ /* 0x000fe20000000a00 */
[----:B------:R-:W-:Y:S01]  /*11f0*/  ULDC.64 UR30, c[0x0][0x240] ;  /* 0x00009000001e7ab9 */ /* 0x000fe20000000a00 */
[----:B------:R-:W-:Y:S01]  /*1200*/  ULDC UR24, c[0x0][0x2dc] ;  /* 0x0000b70000187ab9 */ /* 0x000fe20000000800 */
[----:B------:R-:W-:Y:S01]  /*1210*/  ULDC UR45, c[0x0][0x270] ;  /* 0x00009c00002d7ab9 */ /* 0x000fe20000000800 */
[----:B------:R-:W-:Y:S02]  /*1220*/  USEL UR32, UR14, URZ, UP2 ;  /* 0x0000003f0e207287 */ /* 0x000fe40009000000 */
[----:B------:R-:W-:Y:S01]  /*1230*/  @!UP1 UIMAD.WIDE.U32 UR40, UR47, UR6, URZ ;  /* 0x000000062f2892a5 */ /* 0x000fe2000f8e003f */
[----:B-1----:R-:W-:Y:S01]  /*1240*/  IABS R6, R7 ;  /* 0x0000000700067213 */ /* 0x002fe20000000000 */
[----:B------:R-:W-:Y:S01]  /*1250*/  UIMAD.WIDE.U32 UR14, UR11, UR30, URZ ;  /* 0x0000001e0b0e72a5 */ /* 0x000fe2000f8e003f */
[----:B------:R-:W-:Y:S01]  /*1260*/  ISETP.NE.AND P3, PT, R7, RZ, PT ;  /* 0x000000ff0700720c */ /* 0x000fe20003f65270 */
[----:B------:R-:W-:Y:S01]  /*1270*/  UIMAD UR21, UR11, UR31, URZ ;  /* 0x0000001f0b1572a4 */ /* 0x000fe2000f8e023f */
[----:B------:R-:W1:Y:S01]  /*1280*/  I2F.RP R4, R6 ;  /* 0x0000000600047306 */ /* 0x000e620000209400 */
[----:B------:R-:W-:-:S02]  /*1290*/  USEL UR57, UR16, UR14, !UP1 ;  /* 0x0000000e10397287 */ /* 0x000fc4000c800000 */
[----:B------:R-:W-:Y:S02]  /*12a0*/  UIADD3 UR49, UR17, UR27, URZ ;  /* 0x0000001b11317290 */ /* 0x000fe4000fffe03f */
[----:B--2---:R-:W-:Y:S02]  /*12b0*/  UIMAD.WIDE.U32 UR28, UR5, UR12, URZ ;  /* 0x0000000c051c72a5 */ /* 0x004fe4000f8e003f */
[----:B------:R-:W-:Y:S02]  /*12c0*/  @UP1 UIADD3 UR49, UR15, UR21, URZ ;  /* 0x000000150f311290 */ /* 0x000fe4000fffe03f */
[----:B------:R-:W-:Y:S02]  /*12d0*/  UIMAD UR51, UR5, UR13, UR29 ;  /* 0x0000000d053372a4 */ /* 0x000fe4000f8e021d */
[----:B------:R-:W-:Y:S01]  /*12e0*/  @!UP1 UIMAD UR5, UR59, UR6, URZ ;  /* 0x000000063b0592a4 */ /* 0x000fe2000f8e023f */
[----:B------:R-:W-:Y:S01]  /*12f0*/  @UP1 ULDC.64 UR12, c[0x0][0x420] ;  /* 0x00010800000c1ab9 */ /* 0x000fe20000000a00 */
[----:B------:R-:W-:Y:S01]  /*1300*/  ULDC.U8 UR22, c[0x0][0x3d8] ;  /* 0x0000f60000167ab9 */ /* 0x000fe20000000000 */
[----:B-1----:R-:W1:Y:S01]  /*1310*/  MUFU.RCP R4, R4 ;  /* 0x0000000400047308 */ /* 0x002e620000001000 */
[----:B------:R-:W-:-:S02]  /*1320*/  @!UP1 UIMAD UR33, UR47, UR7, UR5 ;  /* 0x000000072f2192a4 */ /* 0x000fc4000f8e0205 */
[----:B------:R-:W-:Y:S02]  /*1330*/  UIADD3 UR5, UR36, 0x7f, URZ ;  /* 0x0000007f24057890 */ /* 0x000fe4000fffe03f */
[----:B------:R-:W-:Y:S02]  /*1340*/  @UP1 UIMAD.WIDE.U32 UR42, UR11, UR12, URZ ;  /* 0x0000000c0b2a12a5 */ /* 0x000fe4000f8e003f */
[----:B------:R-:W-:Y:S02]  /*1350*/  USHF.R.S32.HI UR19, URZ, 0x1f, UR5 ;  /* 0x0000001f3f137899 */ /* 0x000fe40008011405 */
[----:B------:R-:W-:Y:S02]  /*1360*/  @UP1 UIMAD UR52, UR11, UR13, UR43 ;  /* 0x0000000d0b3412a4 */ /* 0x000fe4000f8e022b */
[----:B------:R-:W-:Y:S02]  /*1370*/  ULEA.HI UR19, UR19, UR5, URZ, 0x7 ;  /* 0x0000000513137291 */ /* 0x000fe4000f8f383f */
[----:B------:R-:W-:-:S02]  /*1380*/  UIMAD UR5, UR39, UR47, URZ ;  /* 0x0000002f270572a4 */ /* 0x000fc4000f8e023f */
[----:B------:R-:W-:Y:S01]  /*1390*/  UIMAD.WIDE UR6, UR24, UR45, URZ ;  /* 0x0000002d180672a5 */ /* 0x000fe2000f8e023f */
[----:B-1----:R-:W-:Y:S01]  /*13a0*/  VIADD R4, R4, 0xffffffe ;  /* 0x0ffffffe04047836 */ /* 0x002fe20000000000 */
[----:B------:R-:W-:Y:S02]  /*13b0*/  UIMAD.WIDE.U32 UR12, UR47, UR60, URZ ;  /* 0x0000003c2f0c72a5 */ /* 0x000fe4000f8e003f */
[----:B------:R-:W-:Y:S01]  /*13c0*/  UIMAD UR5, UR59, UR60, UR5 ;  /* 0x0000003c3b0572a4 */ /* 0x000fe2000f8e0205 */
[----:B------:R-:W1:Y:S01]  /*13d0*/  F2I.FTZ.U32.TRUNC.NTZ R5, R4 ;  /* 0x0000000400057305 */ /* 0x000e62000021f000 */
[----:B------:R-:W-:Y:S02]  /*13e0*/  UIMAD.WIDE.U32 UR16, UR6, UR12, URZ ;  /* 0x0000000c061072a5 */ /* 0x000fe4000f8e003f */
[----:B------:R-:W-:Y:S02]  /*13f0*/  UIMAD UR14, UR7, UR12, URZ ;  /* 0x0000000c070e72a4 */ /* 0x000fe4000f8e023f */
[----:B------:R-:W-:-:S02]  /*1400*/  UIADD3 UR5, UR13, UR5, URZ ;  /* 0x000000050d057290 */ /* 0x000fc4000fffe03f */
[----:B------:R-:W-:Y:S02]  /*1410*/  UIMAD.WIDE.U32 UR12, UR6, UR11, URZ ;  /* 0x0000000b060c72a5 */ /* 0x000fe4000f8e003f */
[----:B------:R-:W-:Y:S02]  /*1420*/  ULOP3.LUT UR15, UR19, 0xffffff80, URZ, 0xc0, !UPT ;  /* 0xffffff80130f7892 */ /* 0x000fe4000f8ec03f */
[----:B------:R-:W-:Y:S02]  /*1430*/  UISETP.NE.AND UP3, UPT, UR22, URZ, UPT ;  /* 0x0000003f1600728c */ /* 0x000fe4000bf65270 */
[----:B------:R-:W-:Y:S01]  /*1440*/  USHF.L.U64.HI UR18, UR47, 0x7, UR59 ;  /* 0x000000072f127899 */ /* 0x000fe2000801023b */
[----:B-1----:R-:W-:Y:S01]  /*1450*/  IMAD.MOV R0, RZ, RZ, -R5 ;  /* 0x000000ffff007224 */ /* 0x002fe200078e0a05 */
[----:B------:R-:W-:Y:S01]  /*1460*/  UIMAD UR5, UR6, UR5, UR14 ;  /* 0x00000005060572a4 */ /* 0x000fe2000f8e020e */
[----:B------:R-:W-:Y:S01]  /*1470*/  IMAD.MOV.U32 R4, RZ, RZ, RZ ;  /* 0x000000ffff047224 */ /* 0x000fe200078e00ff */
[----:B------:R-:W-:Y:S01]  /*1480*/  USEL UR56, UR16, UR12, !UP1 ;  /* 0x0000000c10387287 */ /* 0x000fe2000c800000 */
[----:B------:R-:W-:Y:S01]  /*1490*/  IMAD R0, R0, R6, RZ ;  /* 0x0000000600007224 */ /* 0x000fe200078e02ff */
[----:B------:R-:W-:-:S02]  /*14a0*/  UIADD3 UR16, UR15, -0x80, URZ ;  /* 0xffffff800f107890 */ /* 0x000fc4000fffe03f */
[----:B------:R-:W-:Y:S01]  /*14b0*/  UISETP.NE.AND UP0, UPT, UR38, -0x1, UPT ;  /* 0xffffffff2600788c */ /* 0x000fe2000bf05270 */
[----:B------:R-:W-:Y:S01]  /*14c0*/  IMAD.HI.U32 R0, R5, R0, R4 ;  /* 0x0000000005007227 */ /* 0x000fe200078e0004 */
[----:B------:R-:W-:Y:S02]  /*14d0*/  USEL UR18, UR18, URZ, UP2 ;  /* 0x0000003f12127287 */ /* 0x000fe40009000000 */
[----:B------:R-:W-:Y:S02]  /*14e0*/  UIADD3 UR48, UR17, UR5, URZ ;  /* 0x0000000511307290 */ /* 0x000fe4000fffe03f */
[----:B------:R-:W-:Y:S01]  /*14f0*/  UIADD3 UR5, UP2, UR16, UR32, URZ ;  /* 0x0000002010057290 */ /* 0x000fe2000ff5e03f */
[----:B------:R-:W-:Y:S01]  /*1500*/  IMAD.HI.U32 R0, R0, R3, RZ ;  /* 0x0000000300007227 */ /* 0x000fe200078e00ff */
[----:B------:R-:W-:Y:S02]  /*1510*/  USHF.R.S32.HI UR21, URZ, 0x1f, UR16 ;  /* 0x0000001f3f157899 */ /* 0x000fe40008011410 */
[----:B------:R-:W-:-:S02]  /*1520*/  UIMAD UR14, UR7, UR11, URZ ;  /* 0x0000000b070e72a4 */ /* 0x000fc4000f8e023f */
[----:B------:R-:W-:Y:S01]  /*1530*/  IADD3 R4, -R0, RZ, RZ ;  /* 0x000000ff00047210 */ /* 0x000fe20007ffe1ff */
[----:B------:R-:W-:Y:S01]  /*1540*/  @!UP1 UIADD3 UR52, UR41, UR33, URZ ;  /* 0x0000002129349290 */ /* 0x000fe2000fffe03f */
[----:B------:R-:W-:Y:S01]  /*1550*/  ULDC UR39, c[0x0][0x2c4] ;  /* 0x0000b10000277ab9 */ /* 0x000fe20000000800 */
[----:B------:R-:W-:Y:S02]  /*1560*/  UIMAD UR7, UR7, UR5, URZ ;  /* 0x00000005070772a4 */ /* 0x000fe4000f8e023f */
[C---:B------:R-:W-:Y:S01]  /*1570*/  IMAD R3, R6.reuse, R4, R3 ;  /* 0x0000000406037224 */ /* 0x040fe200078e0203 */
[----:B------:R-:W-:Y:S02]  /*1580*/  UIMAD.WIDE.U32 UR32, UR6, UR5, URZ ;  /* 0x00000005062072a5 */ /* 0x000fe4000f8e003f */
[----:B------:R-:W-:Y:S02]  /*1590*/  UIADD3.X UR12, UR21, UR18, URZ, UP2, !UPT ;  /* 0x00000012150c7290 */ /* 0x000fe400097fe43f */
[----:B------:R-:W-:Y:S01]  /*15a0*/  ISETP.GT.U32.AND P1, PT, R6, R3, PT ;  /* 0x000000030600720c */ /* 0x000fe20003f24070 */
[----:B------:R-:W-:Y:S01]  /*15b0*/  @UP3 UIMAD UR5, UR47, UR39, URZ ;  /* 0x000000272f0532a4 */ /* 0x000fe2000f8e023f */
[----:B------:R-:W-:Y:S01]  /*15c0*/  ULDC.U8 UR23, c[0x0][0x480] ;  /* 0x0001200000177ab9 */ /* 0x000fe20000000000 */
[----:B------:R-:W-:-:S02]  /*15d0*/  @UP0 UIADD3 UR20, UR35, UR38, URZ ;  /* 0x0000002623140290 */ /* 0x000fc4000fffe03f */
[----:B------:R-:W-:Y:S02]  /*15e0*/  @UP0 UIADD3 UR26, UR35, UR38, URZ ;  /* 0x00000026231a0290 */ /* 0x000fe4000fffe03f */
[----:B------:R-:W-:Y:S02]  /*15f0*/  UIMAD UR17, UR6, UR12, UR7 ;  /* 0x0000000c061172a4 */ /* 0x000fe4000f8e0207 */
[----:B------:R-:W-:Y:S02]  /*1600*/  UIMAD UR50, UR58, UR24, URZ ;  /* 0x000000183a3272a4 */ /* 0x000fe4000f8e023f */
[----:B------:R-:W-:Y:S02]  /*1610*/  UISETP.NE.AND UP4, UPT, UR23, URZ, UPT ;  /* 0x0000003f1700728c */ /* 0x000fe4000bf85270 */
[----:B------:R-:W-:Y:S01]  /*1620*/  @!P1 IMAD.IADD R3, R3, 0x1, -R6 ;  /* 0x0000000103039824 */ /* 0x000fe200078e0a06 */
[----:B------:R-:W-:Y:S01]  /*1630*/  @UP3 USEL UR6, UR5, UR11, !UP1 ;  /* 0x0000000b05063287 */ /* 0x000fe2000c800000 */
[----:B------:R-:W-:Y:S01]  /*1640*/  @!P1 VIADD R0, R0, 0x1 ;  /* 0x0000000100009836 */ /* 0x000fe20000000000 */
[----:B------:R-:W-:Y:S01]  /*1650*/  PLOP3.LUT P1, PT, PT, PT, UP0, 0x80, 0x0 ;  /* 0x000000000000781c */ /* 0x000fe20003f2f008 */
[----:B------:R-:W-:Y:S01]  /*1660*/  @UP0 ULDC.64 UR24, c[0x0][0x248] ;  /* 0x0000920000180ab9 */ /* 0x000fe20000000a00 */
[----:B------:R-:W-:Y:S01]  /*1670*/  ISETP.GE.U32.AND P0, PT, R3, R6, PT ;  /* 0x000000060300720c */ /* 0x000fe20003f06070 */
[----:B------:R-:W-:Y:S01]  /*1680*/  @UP0 ULDC.64 UR22, c[0x0][0x250] ;  /* 0x0000940000160ab9 */ /* 0x000fe20000000a00 */
[----:B------:R-:W-:Y:S01]  /*1690*/  LOP3.LUT R3, R7, UR58, RZ, 0x3c, !PT ;  /* 0x0000003a07037c12 */ /* 0x000fe2000f8e3cff */
[----:B------:R-:W-:Y:S01]  /*16a0*/  @UP1 UIADD3 UR48, UR13, UR14, URZ ;  /* 0x0000000e0d301290 */ /* 0x000fe2000fffe03f */
[----:B------:R-:W-:-:S02]  /*16b0*/  @UP3 ULDC UR5, c[0x0][0x2e4] ;  /* 0x0000b90000053ab9 */ /* 0x000fc40000000800 */
[----:B------:R-:W-:Y:S01]  /*16c0*/  ISETP.GE.AND P2, PT, R3, RZ, PT ;  /* 0x000000ff0300720c */ /* 0x000fe20003f46270 */
[----:B------:R-:W-:Y:S02]  /*16d0*/  @UP0 UIMAD.WIDE.U32 UR14, UR20, UR24, URZ ;  /* 0x00000018140e02a5 */ /* 0x000fe4000f8e003f */
[----:B------:R-:W-:Y:S02]  /*16e0*/  @UP0 UIMAD.WIDE.U32 UR12, UR26, UR22, URZ ;  /* 0x000000161a0c02a5 */ /* 0x000fe4000f8e003f */
[----:B------:R-:W-:Y:S02]  /*16f0*/  @UP3 UIMAD UR44, UR58, UR5, UR6 ;  /* 0x000000053a2c32a4 */ /* 0x000fe4000f8e0206 */
[----:B------:R-:W-:Y:S01]  /*1700*/  @P0 IADD3 R0, R0, 0x1, RZ ;  /* 0x0000000100000810 */ /* 0x000fe20007ffe0ff */
[----:B------:R-:W-:Y:S01]  /*1710*/  @!UP3 UIMAD UR5, UR47, UR45, UR58 ;  /* 0x0000002d2f05b2a4 */ /* 0x000fe2000f8e023a */
[----:B------:R-:W-:Y:S01]  /*1720*/  PLOP3.LUT P0, PT, PT, PT, UP3, 0x80, 0x0 ;  /* 0x000000000000781c */ /* 0x000fe20003f0f038 */
[----:B------:R-:W-:-:S02]  /*1730*/  @UP0 UIMAD UR20, UR20, UR25, URZ ;  /* 0x00000019141402a4 */ /* 0x000fc4000f8e023f */
[----:B------:R-:W-:Y:S01]  /*1740*/  @UP0 UIMAD UR7, UR26, UR23, URZ ;  /* 0x000000171a0702a4 */ /* 0x000fe2000f8e023f */
[----:B------:R-:W-:Y:S01]  /*1750*/  IMAD.MOV.U32 R3, RZ, RZ, R0 ;  /* 0x000000ffff037224 */ /* 0x000fe200078e0000 */
[----:B------:R-:W-:Y:S02]  /*1760*/  USEL UR54, UR28, URZ, UP4 ;  /* 0x0000003f1c367287 */ /* 0x000fe4000a000000 */
[----:B------:R-:W-:Y:S02]  /*1770*/  USEL UR53, UR51, URZ, UP4 ;  /* 0x0000003f33357287 */ /* 0x000fe4000a000000 */
[----:B------:R-:W-:Y:S01]  /*1780*/  @!UP3 UIMAD UR44, UR5, UR39, URZ ;  /* 0x00000027052cb2a4 */ /* 0x000fe2000f8e023f */
[----:B------:R-:W-:Y:S01]  /*1790*/  @!P2 IADD3 R3, -R3, RZ, RZ ;  /* 0x000000ff0303a210 */ /* 0x000fe20007ffe1ff */
[----:B------:R-:W-:Y:S01]  /*17a0*/  USHF.R.S32.HI UR29, URZ, 0x1f, UR34 ;  /* 0x0000001f3f1d7899 */ /* 0x000fe20008011422 */
[----:B------:R-:W-:Y:S01]  /*17b0*/  @!P3 LOP3.LUT R3, RZ, R7, RZ, 0x33, !PT ;  /* 0x00000007ff03b212 */ /* 0x000fe200078e33ff */
[----:B------:R-:W-:-:S02]  /*17c0*/  USHF.R.S32.HI UR55, URZ, 0x1f, UR50 ;  /* 0x0000001f3f377899 */ /* 0x000fc40008011432 */
[----:B------:R-:W-:Y:S02]  /*17d0*/  USHF.R.S32.HI UR45, URZ, 0x7, UR19 ;  /* 0x000000073f2d7899 */ /* 0x000fe40008011413 */
[----:B------:R-:W-:Y:S02]  /*17e0*/  @UP0 UIADD3 UR46, UR13, UR7, URZ ;  /* 0x000000070d2e0290 */ /* 0x000fe4000fffe03f */
        /* <DEDUP_REMOVED lines=17> */
.L_x_88:
        /* <DEDUP_REMOVED lines=13> */
.L_x_89:
        /* <DEDUP_REMOVED lines=11> */
.L_x_90:
[----:B------:R-:W-:Y:S02]  /*1a80*/  ULDC UR5, c[0x0][0x270] ;  /* 0x00009c0000057ab9 */ /* 0x000fe40000000800 */
[----:B------:R-:W-:-:S04]  /*1a90*/  UIMAD UR5, UR47, UR5, UR58 ;  /* 0x000000052f0572a4 */ /* 0x000fc8000f8e023a */
[----:B------:R-:W-:-:S12]  /*1aa0*/  UIMAD UR5, UR5, UR60, URZ ;  /* 0x0000003c050572a4 */ /* 0x000fd8000f8e023f */
.L_x_91:
[----:B------:R-:W1:Y:S01]  /*1ab0*/  S2R R15, SR_TID.X ;  /* 0x00000000000f7919 */ /* 0x000e620000002100 */
[----:B------:R-:W2:Y:S01]  /*1ac0*/  LDC.64 R12, c[0x0][0x420] ;  /* 0x00010800ff0c7b82 */ /* 0x000ea20000000a00 */
[----:B------:R-:W-:Y:S01]  /*1ad0*/  ULDC UR7, c[0x0][0x270] ;  /* 0x00009c0000077ab9 */ /* 0x000fe20000000800 */
[----:B------:R-:W-:Y:S01]  /*1ae0*/  ULDC UR6, c[0x0][0x2dc] ;  /* 0x0000b70000067ab9 */ /* 0x000fe20000000800 */
[----:B------:R-:W3:Y:S01]  /*1af0*/  S2R R16, SR_TID.X ;  /* 0x0000000000107919 */ /* 0x000ee20000002100 */
[----:B------:R-:W4:Y:S04]  /*1b00*/  LDL.64 R4, [R1+0x10] ;  /* 0x0000100001047983 */ /* 0x000f280000100a00 */
[----:B------:R1:W4:Y:S01]  /*1b10*/  LDL.64 R18, [R1+0x10] ;  /* 0x0000100001127983 */ /* 0x0003220000100a00 */
[----:B------:R-:W-:-:S02]  /*1b20*/  UIMAD UR19, UR6, UR7, URZ ;  /* 0x00000007061372a4 */ /* 0x000fc4000f8e023f */
[----:B------:R-:W-:Y:S01]  /*1b30*/  UIADD3 UR33, UR16, UR5, URZ ;  /* 0x0000000510217290 */ /* 0x000fe2000fffe03f */
[----:B------:R-:W5:Y:S01]  /*1b40*/  S2R R9, SR_TID.X ;  /* 0x0000000000097919 */ /* 0x000f620000002100 */
[----:B------:R-:W-:Y:S02]  /*1b50*/  UIADD3 UR5, -UR10, UR36, UR34 ;  /* 0x000000240a057290 */ /* 0x000fe4000fffe122 */
[----:B------:R-:W-:Y:S01]  /*1b60*/  USHF.R.S32.HI UR13, URZ, 0x1f, UR58 ;  /* 0x0000001f3f0d7899 */ /* 0x000fe2000801143a */
[----:B------:R-:W2:Y:S01]  /*1b70*/  S2R R10, SR_TID.X ;  /* 0x00000000000a7919 */ /* 0x000ea20000002100 */
[----:B------:R-:W-:Y:S01]  /*1b80*/  ULDC UR11, c[0x0][0x398] ;  /* 0x0000e600000b7ab9 */ /* 0x000fe20000000800 */
[----:B------:R-:W-:Y:S01]  /*1b90*/  ULDC.64 UR14, c[0x0][0x428] ;  /* 0x00010a00000e7ab9 */ /* 0x000fe20000000a00 */
[----:B------:R-:W-:Y:S01]  /*1ba0*/  ULDC.64 UR40, c[0x0][0x2b0] ;  /* 0x0000ac0000287ab9 */ /* 0x000fe20000000a00 */
[----:B------:R-:W-:Y:S01]  /*1bb0*/  ULDC.64 UR42, c[0x0][0x478] ;  /* 0x00011e00002a7ab9 */ /* 0x000fe20000000a00 */
[----:B-1----:R-:W-:Y:S01]  /*1bc0*/  SHF.R.S32.HI R15, RZ, 0x1f, R15 ;  /* 0x0000001fff0f7819 */ /* 0x002fe2000001140f */
[----:B------:R-:W-:-:S03]  /*1bd0*/  ULDC.64 UR6, c[0x0][0x258] ;  /* 0x0000960000067ab9 */ /* 0x000fc60000000a00 */
[----:B---3--:R-:W-:Y:S02]  /*1be0*/  LEA.HI R15, R15, R16, RZ, 0x2 ;  /* 0x000000100f0f7211 */ /* 0x008fe400078f10ff */
[----:B------:R-:W3:Y:S02]  /*1bf0*/  LDL R16, [R1+0x4c] ;  /* 0x00004c0001107983 */ /* 0x000ee40000100800 */
[----:B------:R-:W-:-:S04]  /*1c00*/  SHF.R.S32.HI R15, RZ, 0x2, R15 ;  /* 0x00000002ff0f7819 */ /* 0x000fc8000001140f */
[----:B------:R-:W-:Y:S02]  /*1c10*/  SHF.R.S32.HI R14, RZ, 0x1f, R15 ;  /* 0x0000001fff0e7819 */ /* 0x000fe4000001140f */
[----:B------:R-:W-:Y:S02]  /*1c20*/  IADD3 R0, P0, R15, UR16, RZ ;  /* 0x000000100f007c10 */ /* 0x000fe4000ff1e0ff */
[----:B-----5:R-:W-:Y:S01]  /*1c30*/  SHF.R.S32.HI R9, RZ, 0x1f, R9 ;  /* 0x0000001fff097819 */ /* 0x020fe20000011409 */
[----:B------:R-:W-:Y:S02]  /*1c40*/  USHF.L.U32 UR26, UR19, 0x7, URZ ;  /* 0x00000007131a7899 */ /* 0x000fe4000800063f */
[----:B------:R-:W-:Y:S01]  /*1c50*/  UIADD3 UR5, UR5, -UR11, URZ ;  /* 0x8000000b05057290 */ /* 0x000fe2000fffe03f */
[----:B--2---:R-:W-:Y:S01]  /*1c60*/  LEA.HI R9, R9, R10, RZ, 0x5 ;  /* 0x0000000a09097211 */ /* 0x004fe200078f28ff */
[----:B------:R-:W-:Y:S02]  /*1c70*/  UIMAD UR18, UR13, UR14, URZ ;  /* 0x0000000e0d1272a4 */ /* 0x000fe4000f8e023f */
[----:B------:R-:W-:Y:S01]  /*1c80*/  UIMAD UR11, UR13, UR6, URZ ;  /* 0x000000060d0b72a4 */ /* 0x000fe2000f8e023f */
[----:B------:R-:W-:Y:S01]  /*1c90*/  IMAD.U32 R8, RZ, RZ, UR6 ;  /* 0x00000006ff087e24 */ /* 0x000fe2000f8e00ff */
[----:B------:R-:W-:Y:S01]  /*1ca0*/  UIADD3 UR13, UP2, UP1, UR32, UR26, UR50 ;  /* 0x0000001a200d7290 */ /* 0x000fe2000f95e032 */
[----:B------:R-:W-:Y:S01]  /*1cb0*/  SHF.R.S32.HI R9, RZ, 0x5, R9 ;  /* 0x00000005ff097819 */ /* 0x000fe20000011409 */
[----:B------:R-:W-:-:S02]  /*1cc0*/  USHF.R.S32.HI UR17, URZ, 0x1f, UR5 ;  /* 0x0000001f3f117899 */ /* 0x000fc40008011405 */
[----:B------:R-:W-:Y:S02]  /*1cd0*/  UIMAD UR20, UR58, UR7, UR11 ;  /* 0x000000073a1472a4 */ /* 0x000fe4000f8e020b */
[----:B------:R-:W-:-:S04]  /*1ce0*/  ULEA.HI UR17, UR17, UR5, URZ, 0x7 ;  /* 0x0000000511117291 */ /* 0x000fc8000f8f383f */
[----:B------:R-:W-:Y:S02]  /*1cf0*/  USHF.R.S32.HI UR17, URZ, 0x7, UR17 ;  /* 0x000000073f117899 */ /* 0x000fe40008011411 */
[----:B------:R-:W-:Y:S01]  /*1d00*/  UIMAD UR15, UR58, UR15, UR18 ;  /* 0x0000000f3a0f72a4 */ /* 0x000fe2000f8e0212 */
[----:B------:R-:W-:Y:S01]  /*1d10*/  BSSY B1, `(.L_x_87) ;  /* 0x000071f000017945 */ /* 0x000fe20003800000 */
[----:B----4-:R-:W-:Y:S01]  /*1d20*/  IMAD.MOV.U32 R18, RZ, RZ, R4 ;  /* 0x000000ffff127224 */ /* 0x010fe200078e0004 */
[----:B------:R-:W-:-:S04]  /*1d30*/  IADD3.X R4, R14, UR21, RZ, P0, !PT ;  /* 0x000000150e047c10 */ /* 0x000fc800087fe4ff */
[--C-:B------:R-:W-:Y:S01]  /*1d40*/  SHF.R.S32.HI R19, RZ, 0x1f, R18.reuse ;  /* 0x0000001fff137819 */ /* 0x100fe20000011412 */
[----:B------:R-:W-:Y:S02]  /*1d50*/  IMAD R6, R4, UR30, RZ ;  /* 0x0000001e04067c24 */ /* 0x000fe4000f8e02ff */
[----:B------:R-:W-:-:S04]  /*1d60*/  IMAD.WIDE.U32 R4, R0, UR30, R18 ;  /* 0x0000001e00047c25 */ /* 0x000fc8000f8e0012 */
[----:B------:R-:W-:Y:S01]  /*1d70*/  IMAD R0, R0, UR31, R6 ;  /* 0x0000001f00007c24 */ /* 0x000fe2000f8e0206 */
[----:B------:R-:W-:Y:S02]  /*1d80*/  IADD3 R6, P2, R4, UR57, RZ ;  /* 0x0000003904067c10 */ /* 0x000fe4000ff5e0ff */
[----:B------:R-:W-:Y:S01]  /*1d90*/  IADD3 R4, P0, R18, UR12, RZ ;  /* 0x0000000c12047c10 */ /* 0x000fe2000ff1e0ff */
[----:B------:R-:W-:Y:S01]  /*1da0*/  USHF.R.S32.HI UR12, URZ, 0x1f, UR26 ;  /* 0x0000001f3f0c7899 */ /* 0x000fe2000801141a */
[----:B------:R-:W-:Y:S01]  /*1db0*/  IADD3.X R7, R5, UR49, R0, P2, !PT ;  /* 0x0000003105077c10 */ /* 0x000fe200097fe400 */
[----:B------:R-:W-:Y:S01]  /*1dc0*/  IMAD R0, R12, UR21, RZ ;  /* 0x000000150c007c24 */ /* 0x000fe2000f8e02ff */
[----:B------:R-:W-:Y:S01]  /*1dd0*/  IADD3.X R5, R19, UR52, RZ, P0, !PT ;  /* 0x0000003413057c10 */ /* 0x000fe200087fe4ff */
[----:B------:R-:W-:Y:S01]  /*1de0*/  UIADD3.X UR6, UR51, UR12, UR55, UP2, UP1 ;  /* 0x0000000c33067290 */ /* 0x000fe200097e2437 */
[----:B------:R-:W-:Y:S01]  /*1df0*/  IMAD.WIDE.U32 R6, R8, UR58, R6 ;  /* 0x0000003a08067c25 */ /* 0x000fe2000f8e0006 */
[----:B------:R-:W-:-:S03]  /*1e00*/  UIADD3 UR7, UP2, UP1, UR54, UR13, UR56 ;  /* 0x0000000d36077290 */ /* 0x000fc6000f95e038 */
[----:B------:R-:W-:Y:S02]  /*1e10*/  IMAD R0, R13, UR16, R0 ;  /* 0x000000100d007c24 */ /* 0x000fe4000f8e0200 */
[----:B------:R-:W-:Y:S01]  /*1e20*/  IMAD.WIDE.U32 R4, R12, UR16, R4 ;  /* 0x000000100c047c25 */ /* 0x000fe2000f8e0004 */
[----:B------:R-:W-:Y:S01]  /*1e30*/  UIADD3.X UR11, UR53, UR6, UR48, UP2, UP1 ;  /* 0x00000006350b7290 */ /* 0x000fe200097e2430 */
[----:B------:R1:W-:Y:S01]  /*1e40*/  STL [R1+0x14], R19 ;  /* 0x0000141301007387 */ /* 0x0003e20000100800 */
[----:B------:R-:W-:Y:S01]  /*1e50*/  ULDC.64 UR12, c[0x0][0x3e0] ;  /* 0x0000f800000c7ab9 */ /* 0x000fe20000000a00 */
[----:B---3--:R-:W-:Y:S02]  /*1e60*/  IMAD R8, R9, UR19, R16 ;  /* 0x0000001309087c24 */ /* 0x008fe4000f8e0210 */
[----:B------:R-:W-:-:S03]  /*1e70*/  IMAD.IADD R5, R5, 0x1, R0 ;  /* 0x0000000105057824 */ /* 0x000fc600078e0200 */
[C---:B------:R-:W-:Y:S01]  /*1e80*/  IADD3 R0, P0, R8.reuse, UR7, RZ ;  /* 0x0000000708007c10 */ /* 0x040fe2000ff1e0ff */
[----:B------:R-:W-:Y:S01]  /*1e90*/  ULDC.64 UR6, c[0x0][0x400] ;  /* 0x0001000000067ab9 */ /* 0x000fe20000000a00 */
[----:B------:R-:W-:Y:S02]  /*1ea0*/  UISETP.LT.AND UP1, UPT, URZ, UR17, UPT ;  /* 0x000000113f00728c */ /* 0x000fe4000bf21270 */
[----:B------:R-:W-:Y:S01]  /*1eb0*/  LEA.HI.X.SX32 R8, R8, UR11, 0x1, P0 ;  /* 0x0000000b08087c11 */ /* 0x000fe200080f0eff */
[----:B------:R-:W-:Y:S01]  /*1ec0*/  IMAD.U32 R9, RZ, RZ, UR14 ;  /* 0x0000000eff097e24 */ /* 0x000fe2000f8e00ff */
[C---:B------:R-:W-:Y:S01]  /*1ed0*/  LEA R225, P0, R0.reuse, UR6, 0x2 ;  /* 0x0000000600e17c11 */ /* 0x040fe2000f8010ff */
[----:B------:R-:W-:Y:S01]  /*1ee0*/  USEL UR17, URZ, UR17, !UP1 ;  /* 0x000000113f117287 */ /* 0x000fe2000c800000 */
[----:B------:R-:W-:Y:S02]  /*1ef0*/  VIADD R7, R7, UR20 ;  /* 0x0000001407077c36 */ /* 0x000fe40008000000 */
[----:B------:R-:W-:Y:S01]  /*1f00*/  LEA.HI.X R224, R0, UR7, R8, 0x2, P0 ;  /* 0x0000000700e07c11 */ /* 0x000fe200080f1408 */
[----:B------:R-:W-:Y:S01]  /*1f10*/  IMAD.WIDE.U32 R4, R9, UR58, R4 ;  /* 0x0000003a09047c25 */ /* 0x000fe2000f8e0004 */
[----:B------:R-:W-:Y:S01]  /*1f20*/  ULDC.64 UR6, c[0x0][0x210] ;  /* 0x0000840000067ab9 */ /* 0x000fe20000000a00 */
[----:B------:R-:W-:Y:S01]  /*1f30*/  UISETP.GT.AND UP1, UPT, UR45, UR17, UPT ;  /* 0x000000112d00728c */ /* 0x000fe2000bf24270 */
[----:B------:R-:W-:Y:S01]  /*1f40*/  LEA R220, P0, R6, UR6, 0x1 ;  /* 0x0000000606dc7c11 */ /* 0x000fe2000f8008ff */
[----:B------:R-:W-:-:S02]  /*1f50*/  VIADD R5, R5, UR15 ;  /* 0x0000000f05057c36 */ /* 0x000fc40008000000 */
[-C--:B------:R-:W-:Y:S01]  /*1f60*/  IMAD R0, R14, R12.reuse, RZ ;  /* 0x0000000c0e007224 */ /* 0x080fe200078e02ff */
[----:B------:R-:W-:Y:S01]  /*1f70*/  LEA.HI.X R221, R6, UR7, R7, 0x1, P0 ;  /* 0x0000000706dd7c11 */ /* 0x000fe200080f0c07 */
[----:B------:R-:W-:Y:S01]  /*1f80*/  UIADD3 UR14, UR16, UR44, URZ ;  /* 0x0000002c100e7290 */ /* 0x000fe2000fffe03f */
[----:B------:R-:W-:Y:S01]  /*1f90*/  PLOP3.LUT P0, PT, PT, PT, UP1, 0x80, 0x0 ;  /* 0x000000000000781c */ /* 0x000fe20003f0f018 */
[C---:B------:R-:W-:Y:S02]  /*1fa0*/  IMAD R0, R15.reuse, R13, R0 ;  /* 0x0000000d0f007224 */ /* 0x040fe400078e0200 */
[----:B------:R-:W-:Y:S01]  /*1fb0*/  IMAD.WIDE.U32 R4, R15, R12, R4 ;  /* 0x0000000c0f047225 */ /* 0x000fe200078e0004 */
[----:B------:R-:W-:Y:S02]  /*1fc0*/  UIMAD.WIDE UR14, UR14, 0x4, UR40 ;  /* 0x000000040e0e78a5 */ /* 0x000fe4000f8e0228 */
[----:B------:R-:W-:Y:S01]  /*1fd0*/  UIMAD.WIDE UR20, UR33, 0x4, UR42 ;  /* 0x00000004211478a5 */ /* 0x000fe2000f8e022a */
[----:B------:R-:W-:Y:S01]  /*1fe0*/  IMAD.IADD R0, R5, 0x1, R0 ;  /* 0x0000000105007824 */ /* 0x000fe200078e0200 */
[----:B------:R-:W-:Y:S01]  /*1ff0*/  LEA R218, P2, R4, UR12, 0x1 ;  /* 0x0000000c04da7c11 */ /* 0x000fe2000f8408ff */
[----:B------:R-:W-:-:S02]  /*2000*/  UIADD3 UR7, UR45, -0x1, URZ ;  /* 0xffffffff2d077890 */ /* 0x000fc4000fffe03f */
[----:B------:R-:W-:Y:S01]  /*2010*/  UMOV UR12, UR15 ;  /* 0x0000000f000c7c82 */ /* 0x000fe20008000000 */
[----:B------:R-:W-:Y:S01]  /*2020*/  LEA.HI.X R219, R4, UR13, R0, 0x1, P2 ;  /* 0x0000000d04db7c11 */ /* 0x000fe200090f0c00 */
[----:B------:R-:W-:Y:S01]  /*2030*/  UMOV UR13, UR14 ;  /* 0x0000000e000d7c82 */ /* 0x000fe20008000000 */
[----:B------:R-:W-:Y:S01]  /*2040*/  UMOV UR15, UR20 ;  /* 0x00000014000f7c82 */ /* 0x000fe20008000000 */
[----:B------:R-:W-:Y:S01]  /*2050*/  UMOV UR14, UR21 ;  /* 0x00000015000e7c82 */ /* 0x000fe20008000000 */
[----:B-1----:R-:W-:Y:S05]  /*2060*/  @P0 BRA `(.L_x_92) ;  /* 0x0000000400fc0947 */ /* 0x002fea0003800000 */
        /* <DEDUP_REMOVED lines=19> */
.L_x_93:
        /* <DEDUP_REMOVED lines=19> */
.L_x_94:
        /* <DEDUP_REMOVED lines=32> */
.L_x_96:
[----:B------:R-:W-:Y:S05]  /*24d0*/  BSYNC B0 ;  /* 0x0000000000007941 */ /* 0x000fea0003800000 */
.L_x_95:
        /* <DEDUP_REMOVED lines=14> */
.L_x_98:
[----:B------:R-:W-:Y:S05]  /*25c0*/  BSYNC B0 ;  /* 0x0000000000007941 */ /* 0x000fea0003800000 */
.L_x_97:
        /* <DEDUP_REMOVED lines=23> */
[----:B-1----:R-:W-:-:S04]  /*2740*/  LEA R8, P1, R6, UR6, 0x1 ;  /* 0x0000000606087c11 */ /* 0x002fc8000f8208ff */
[----:B------:R-:W-:-:S05]  /*2750*/  LEA.HI.X R9, R6, UR7, R0, 0x1, P1 ;  /* 0x0000000706097c11 */ /* 0x000fca00088f0c00 */
[----:B------:R2:W-:Y:S04]  /*2760*/  STG.E.128 desc[UR8][R8.64], RZ ;  /* 0x000000ff08007986 */ /* 0x0005e8000c101d08 */
.L_x_100:
[----:B------:R-:W-:Y:S05]  /*2770*/  BSYNC B0 ;  /* 0x0000000000007941 */ /* 0x000fea0003800000 */
.L_x_99:
        /* <DEDUP_REMOVED lines=14> */
.L_x_92:
[----:B------:R-:W2:Y:S01]  /*2860*/  LDL R7, [R1+0x38] ;  /* 0x0000380001077983 */ /* 0x000ea20000100800 */
        /* <DEDUP_REMOVED lines=19> */
[----:B------:R-:W-:-:S10]  /*29a0*/  IMAD R10, R3, UR21, R0 ;  /* 0x00000015030a7c24 */ /* 0x000fd4000f8e0200 */
[----:B------:R-:W-:Y:S01]  /*29b0*/  @P0 BAR.SYNC.DEFER_BLOCKING 0x0 ;  /* 0x0000000000000b1d */ /* 0x000fe20000010000 */
[----:B------:R-:W-:Y:S01]  /*29c0*/  UISETP.NE.AND UP0, UPT, UR11, 0x1, UPT ;  /* 0x000000010b00788c */ /* 0x000fe2000bf05270 */
[----:B------:R-:W-:Y:S01]  /*29d0*/  ISETP.GE.AND P4, PT, R6, UR5, PT ;  /* 0x0000000506007c0c */ /* 0x000fe2000bf86270 */
[----:B------:R-:W-:Y:S01]  /*29e0*/  IMAD.WIDE.U32 R4, R3, UR20, R4 ;  /* 0x0000001403047c25 */ /* 0x000fe2000f8e0004 */
[----:B------:R-:W-:-:S03]  /*29f0*/  ISETP.GE.AND P5, PT, R15, UR5, PT ;  /* 0x000000050f007c0c */ /* 0x000fc6000bfa6270 */
[----:B------:R-:W-:Y:S01]  /*2a00*/  PLOP3.LUT P0, PT, PT, PT, UP0, 0x80, 0x0 ;  /* 0x000000000000781c */ /* 0x000fe20003f0f008 */
[----:B------:R-:W-:Y:S01]  /*2a10*/  IMAD.IADD R10, R5, 0x1, R10 ;  /* 0x00000001050a7824 */ /* 0x000fe200078e020a */
[C---:B--2---:R-:W-:Y:S01]  /*2a20*/  LEA R0, R7.reuse, UR4, 0x1 ;  /* 0x0000000407007c11 */ /* 0x044fe2000f8e08ff */
[----:B------:R-:W-:-:S04]  /*2a30*/  VIADD R6, R7, 0x1000 ;  /* 0x0000100007067836 */ /* 0x000fc80000000000 */
[----:B------:R1:W-:Y:S01]  /*2a40*/  @P1 STS [R0+0x8000], RZ ;  /* 0x008000ff00001388 */ /* 0x0003e20000000800 */
[----:B------:R-:W-:-:S03]  /*2a50*/  SEL R165, R6, R7, !P0 ;  /* 0x0000000706a57207 */ /* 0x000fc60004000000 */
        /* <DEDUP_REMOVED lines=22> */
.L_x_103:
[----:B------:R-:W-:Y:S05]  /*2bc0*/  BSYNC B0 ;  /* 0x0000000000007941 */ /* 0x000fea0003800000 */
.L_x_102:
        /* <DEDUP_REMOVED lines=22> */
.L_x_105:
[----:B------:R-:W-:Y:S05]  /*2d30*/  BSYNC B0 ;  /* 0x0000000000007941 */ /* 0x000fea0003800000 */
.L_x_104:
[----:B------:R-:W0:Y:S01]  /*2d40*/  LDGDEPBAR ;  /* 0x00000000000079af */ /* 0x000e220000000000 */
[----:B------:R-:W-:Y:S01]  /*2d50*/  BSSY B0, `(.L_x_106) ;  /* 0x0000011000007945 */ /* 0x000fe20003800000 */
[----:B------:R-:W-:Y:S02]  /*2d60*/  MOV R6, UR24 ;  /* 0x0000001800067c02 */ /* 0x000fe40008000f00 */
        /* <DEDUP_REMOVED lines=15> */
.L_x_107:
[----:B------:R-:W-:Y:S05]  /*2e60*/  BSYNC B0 ;  /* 0x0000000000007941 */ /* 0x000fea0003800000 */
.L_x_106:
[----:B------:R1:W-:Y:S01]  /*2e70*/  @P4 STS.128 [R0+0x5000], RZ ;  /* 0x005000ff00004388 */ /* 0x0003e20000000c00 */
[----:B------:R-:W-:Y:S04]  /*2e80*/  BSSY B0, `(.L_x_108) ;  /* 0x000000c000007945 */ /* 0x000fe80003800000 */
[----:B------:R-:W-:Y:S05]  /*2e90*/  @P4 BRA `(.L_x_109) ;  /* 0x0000000000284947 */ /* 0x000fea0003800000 */
[----:B------:R-:W-:Y:S02]  /*2ea0*/  ULDC UR6, c[0x0][0x2d0] ;  /* 0x0000b40000067ab9 */ /* 0x000fe40000000800 */
[----:B------:R-:W-:-:S13]  /*2eb0*/  ISETP.GE.AND P3, PT, R18, UR6, PT ;  /* 0x0000000612007c0c */ /* 0x000fda000bf66270 */
[----:B------:R1:W-:Y:S01]  /*2ec0*/  @P3 STS.128 [R0+0x5000], RZ ;  /* 0x005000ff00003388 */ /* 0x0003e20000000c00 */
[----:B------:R-:W-:Y:S05]  /*2ed0*/  @P3 BRA `(.L_x_109) ;  /* 0x0000000000183947 */ /* 0x000fea0003800000 */
[----:B---3--:R-:W-:-:S04]  /*2ee0*/  LEA R4, P3, R12, R218, 0x7 ;  /* 0x000000da0c047211 */ /* 0x008fc800078638ff */
[----:B------:R-:W-:-:S05]  /*2ef0*/  LEA.HI.X R5, R12, R219, R13, 0x7, P3 ;  /* 0x000000db0c057211 */ /* 0x000fca00018f3c0d */
[----:B------:R-:W-:Y:S01]  /*2f00*/  @!PT LDS RZ, [RZ] ;  /* 0x00000000fffff984 */ /* 0x000fe20000000800 */
[----:B------:R-:W-:Y:S01]  /*2f10*/  @!PT LDS RZ, [RZ] ;  /* 0x00000000fffff984 */ /* 0x000fe20000000800 */
[----:B------:R-:W-:Y:S01]  /*2f20*/  @!PT LDS RZ, [RZ] ;  /* 0x00000000fffff984 */ /* 0x000fe20000000800 */
[----:B------:R3:W-:Y:S04]  /*2f30*/  LDGSTS.E.BYPASS.LTC128B.128 [R0+0x5000], desc[UR8][R4.64] ;  /* 0x0500000004007fae */ /* 0x0007e8000b901d48 */
.L_x_109:
[----:B------:R-:W-:Y:S05]  /*2f40*/  BSYNC B0 ;  /* 0x0000000000007941 */ /* 0x000fea0003800000 */
.L_x_108:
[----:B------:R1:W-:Y:S01]  /*2f50*/  @P5 STS [R165], RZ ;  /* 0x000000ffa5005388 */ /* 0x0003e20000000800 */
[----:B------:R-:W-:Y:S03]  /*2f60*/  BSSY B0, `(.L_x_110) ;  /* 0x0000010000007945 */ /* 0x000fe60003800000 */
        /* <DEDUP_REMOVED lines=15> */
.L_x_111:
[----:B------:R-:W-:Y:S05]  /*3060*/  BSYNC B0 ;  /* 0x0000000000007941 */ /* 0x000fea0003800000 */
.L_x_110:
        /* <DEDUP_REMOVED lines=13> */
[----:B---3--:R-:W-:Y:S02]  /*3140*/  IMAD.U32 R5, RZ, RZ, UR30 ;  /* 0x0000001eff057e24 */ /* 0x008fe4000f8e00ff */
[----:B------:R-:W-:-:S03]  /*3150*/  IMAD.U32 R7, RZ, RZ, UR31 ;  /* 0x0000001fff077e24 */ /* 0x000fc6000f8e00ff */
[----:B------:R-:W-:-:S04]  /*3160*/  LEA R4, P3, R5, R220, 0x7 ;  /* 0x000000dc05047211 */ /* 0x000fc800078638ff */
[----:B------:R-:W-:-:S05]  /*3170*/  LEA.HI.X R5, R5, R221, R7, 0x7, P3 ;  /* 0x000000dd05057211 */ /* 0x000fca00018f3c07 */
[----:B------:R-:W-:Y:S01]  /*3180*/  @!PT LDS RZ, [RZ] ;  /* 0x00000000fffff984 */ /* 0x000fe20000000800 */
[----:B------:R-:W-:Y:S01]  /*3190*/  @!PT LDS RZ, [RZ] ;  /* 0x00000000fffff984 */ /* 0x000fe20000000800 */
[----:B------:R-:W-:Y:S01]  /*31a0*/  @!PT LDS RZ, [RZ] ;  /* 0x00000000fffff984 */ /* 0x000fe20000000800 */
[----:B------:R3:W-:Y:S04]  /*31b0*/  LDGSTS.E.BYPASS.LTC128B.128 [R165+0x1000], desc[UR8][R4.64] ;  /* 0x0100000004a57fae */ /* 0x0007e8000b901d48 */
.L_x_113:
[----:B------:R-:W-:Y:S05]  /*31c0*/  BSYNC B0 ;  /* 0x0000000000007941 */ /* 0x000fea0003800000 */
.L_x_112:
[----:B------:R-:W5:Y:S01]  /*31d0*/  LDL R12, [R1+0x40] ;  /* 0x00004000010c7983 */ /* 0x000f620000100800 */
[----:B------:R-:W-:Y:S01]  /*31e0*/  UIMAD UR6, UR29, UR24, URZ ;  /* 0x000000181d0672a4 */ /* 0x000fe2000f8e023f */
[----:B---3--:R-:W-:Y:S01]  /*31f0*/  IMAD.WIDE.U32 R4, R6, UR34, R18 ;  /* 0x0000002206047c25 */ /* 0x008fe2000f8e0012 */
[----:B------:R-:W-:Y:S01]  /*3200*/  ULDC.64 UR20, c[0x0][0x260] ;  /* 0x0000980000147ab9 */ /* 0x000fe20000000a00 */
[----:B------:R3:W-:Y:S01]  /*3210*/  @P1 STS [R0+0x6000], RZ ;  /* 0x006000ff00001388 */ /* 0x0007e20000000800 */
[----:B------:R-:W-:Y:S01]  /*3220*/  UIMAD UR6, UR34, UR25, UR6 ;  /* 0x00000019220672a4 */ /* 0x000fe2000f8e0206 */
[----:B------:R-:W-:Y:S01]  /*3230*/  BSSY B0, `(.L_x_114) ;  /* 0x0000025000007945 */ /* 0x000fe20003800000 */
[----:B------:R-:W-:Y:S01]  /*3240*/  IADD3 R4, P3, R4, UR27, RZ ;  /* 0x0000001b04047c10 */ /* 0x000fe2000ff7e0ff */
[----:B------:R3:W-:Y:S03]  /*3250*/  @P1 STS [R0+0x6004], RZ ;  /* 0x006004ff00001388 */ /* 0x0007e60000000800 */
[----:B------:R-:W-:Y:S01]  /*3260*/  IMAD.U32 R6, RZ, RZ, UR6 ;  /* 0x00000006ff067e24 */ /* 0x000fe2000f8e00ff */
[----:B------:R3:W-:Y:S04]  /*3270*/  @P1 STS.64 [R0+0x6008], RZ ;  /* 0x006008ff00001388 */ /* 0x0007e80000000a00 */
[----:B------:R-:W-:Y:S01]  /*3280*/  IADD3.X R5, R5, UR28, R6, P3, !PT ;  /* 0x0000001c05057c10 */ /* 0x000fe20009ffe406 */
[----:B------:R-:W-:-:S04]  /*3290*/  IMAD R6, R11, UR20, RZ ;  /* 0x000000140b067c24 */ /* 0x000fc8000f8e02ff */
[C---:B------:R-:W-:Y:S02]  /*32a0*/  IMAD R6, R3.reuse, UR21, R6 ;  /* 0x0000001503067c24 */ /* 0x040fe4000f8e0206 */
[----:B------:R-:W-:-:S04]  /*32b0*/  IMAD.WIDE.U32 R4, R3, UR20, R4 ;  /* 0x0000001403047c25 */ /* 0x000fc8000f8e0004 */
[----:B------:R-:W-:Y:S02]  /*32c0*/  IMAD.IADD R11, R5, 0x1, R6 ;  /* 0x00000001050b7824 */ /* 0x000fe400078e0206 */
[C---:B-----5:R-:W-:Y:S01]  /*32d0*/  VIADD R7, R12.reuse, 0x40 ;  /* 0x000000400c077836 */ /* 0x060fe20000000000 */
[C---:B------:R-:W-:Y:S02]  /*32e0*/  IADD3 R8, R12.reuse, 0x8, RZ ;  /* 0x000000080c087810 */ /* 0x040fe40007ffe0ff */
[----:B------:R-:W-:Y:S02]  /*32f0*/  IADD3 R10, R12, 0x48, RZ ;  /* 0x000000480c0a7810 */ /* 0x000fe40007ffe0ff */
[----:B------:R-:W-:Y:S02]  /*3300*/  ISETP.GE.AND P5, PT, R8, UR5, PT ;  /* 0x0000000508007c0c */ /* 0x000fe4000bfa6270 */
[----:B------:R-:W-:Y:S02]  /*3310*/  ISETP.GE.AND P4, PT, R7, UR5, PT ;  /* 0x0000000507007c0c */ /* 0x000fe4000bf86270 */
[----:B------:R-:W-:-:S02]  /*3320*/  ISETP.GE.AND P6, PT, R12, UR5, PT ;  /* 0x000000050c007c0c */ /* 0x000fc4000bfc6270 */
[----:B------:R-:W-:Y:S01]  /*3330*/  ISETP.GE.AND P3, PT, R10, UR5, PT ;  /* 0x000000050a007c0c */ /* 0x000fe2000bf66270 */
[----:B---3--:R-:W-:-:S12]  /*3340*/  @P1 BRA `(.L_x_115) ;  /* 0x00000000004c1947 */ /* 0x008fd80003800000 */
        /* <DEDUP_REMOVED lines=19> */
.L_x_115:
[----:B------:R-:W-:Y:S05]  /*3480*/  BSYNC B0 ;  /* 0x0000000000007941 */ /* 0x000fea0003800000 */
.L_x_114:
        /* <DEDUP_REMOVED lines=22> */
.L_x_117:
[----:B------:R-:W-:Y:S05]  /*35f0*/  BSYNC B0 ;  /* 0x0000000000007941 */ /* 0x000fea0003800000 */
.L_x_116:
[----:B------:R-:W0:Y:S01]  /*3600*/  LDGDEPBAR ;  /* 0x00000000000079af */ /* 0x000e220000000000 */
[----:B------:R-:W-:Y:S01]  /*3610*/  ULDC.64 UR22, c[0x0][0x3c8] ;  /* 0x0000f20000167ab9 */ /* 0x000fe20000000a00 */
[----:B-1----:R-:W-:Y:S01]  /*3620*/  IMAD.SHL.U32 R4, R12, 0x4, RZ ;  /* 0x000000040c047824 */ /* 0x002fe200078e00ff */
[----:B------:R-:W-:Y:S01]  /*3630*/  UISETP.NE.U32.AND UP1, UPT, UR22, URZ, UPT ;  /* 0x0000003f1600728c */ /* 0x000fe2000bf25070 */
[----:B------:R-:W-:Y:S01]  /*3640*/  SHF.R.S32.HI R8, RZ, 0x1f, R12 ;  /* 0x0000001fff087819 */ /* 0x000fe2000001140c */
[----:B------:R-:W-:Y:S01]  /*3650*/  IMAD.MOV.U32 R9, RZ, RZ, 0x7f800000 ;  /* 0x7f800000ff097424 */ /* 0x000fe200078e00ff */
[----:B--234-:R-:W-:Y:S01]  /*3660*/  SHF.R.S32.HI R0, RZ, 0x1f, R10 ;  /* 0x0000001fff007819 */ /* 0x01cfe2000001140a */
[----:B------:R-:W-:Y:S01]  /*3670*/  UISETP.NE.AND.EX UP1, UPT, UR23, URZ, UPT, UP1 ;  /* 0x0000003f1700728c */ /* 0x000fe2000bf25310 */
[----:B------:R-:W-:Y:S01]  /*3680*/  IADD3 R4, P2, R4, UR13, RZ ;  /* 0x0000000d04047c10 */ /* 0x000fe2000ff5e0ff */
[----:B------:R-:W-:Y:S01]  /*3690*/  IMAD.MOV.U32 R14, RZ, RZ, 0x7f800000 ;  /* 0x7f800000ff0e7424 */ /* 0x000fe200078e00ff */
[----:B------:R-:W-:Y:S01]  /*36a0*/  @!P3 LEA R6, P1, R10, UR13, 0x2 ;  /* 0x0000000d0a06bc11 */ /* 0x000fe2000f8210ff */
[----:B------:R-:W-:Y:S01]  /*36b0*/  IMAD.MOV.U32 R13, RZ, RZ, 0x7f800000 ;  /* 0x7f800000ff0d7424 */ /* 0x000fe200078e00ff */
[----:B------:R-:W-:Y:S01]  /*36c0*/  SHF.L.U64.HI R3, R12, 0x2, R8 ;  /* 0x000000020c037819 */ /* 0x000fe20000010208 */
[----:B------:R-:W-:Y:S01]  /*36d0*/  IMAD.MOV.U32 R11, RZ, RZ, 0x7f800000 ;  /* 0x7f800000ff0b7424 */ /* 0x000fe200078e00ff */
[----:B------:R-:W-:Y:S01]  /*36e0*/  @!P3 LEA.HI.X R7, R10, UR12, R0, 0x2, P1 ;  /* 0x0000000c0a07bc11 */ /* 0x000fe200088f1400 */
[----:B------:R-:W-:Y:S01]  /*36f0*/  USHF.R.S32.HI UR6, URZ, 0x1f, UR58 ;  /* 0x0000001f3f067899 */ /* 0x000fe2000801143a */
[----:B------:R-:W-:-:S02]  /*3700*/  IADD3.X R5, R3, UR12, RZ, P2, !PT ;  /* 0x0000000c03057c10 */ /* 0x000fc400097fe4ff */
[----:B------:R-:W-:Y:S01]  /*3710*/  @UP1 ULDC.64 UR24, c[0x0][0x3d0] ;  /* 0x0000f40000181ab9 */ /* 0x000fe20000000a00 */
[----:B------:R-:W2:Y:S01]  /*3720*/  @!P3 LDG.E R9, desc[UR8][R6.64] ;  /* 0x000000080609b981 */ /* 0x000ea2000c1e1900 */
[----:B------:R-:W-:Y:S01]  /*3730*/  @UP1 UIMAD UR5, UR59, UR24, URZ ;  /* 0x000000183b0512a4 */ /* 0x000fe2000f8e023f */
[----:B------:R-:W-:Y:S01]  /*3740*/  PLOP3.LUT P1, PT, PT, PT, UP1, 0x80, 0x0 ;  /* 0x000000000000781c */ /* 0x000fe20003f2f018 */
[----:B------:R-:W-:Y:S01]  /*3750*/  @UP1 UMOV UR20, UR58 ;  /* 0x0000003a00141c82 */ /* 0x000fe20008000000 */
[----:B------:R-:W3:Y:S01]  /*3760*/  @!P6 LDG.E R14, desc[UR8][R4.64] ;  /* 0x00000008040ee981 */ /* 0x000ee2000c1e1900 */
[----:B------:R-:W-:-:S04]  /*3770*/  DEPBAR.LE SB0, 0x1 ;  /* 0x000080400000791a */ /* 0x000fc80000000000 */
[----:B------:R-:W4:Y:S01]  /*3780*/  @!P5 LDG.E R13, desc[UR8][R4.64+0x20] ;  /* 0x00002008040dd981 */ /* 0x000f22000c1e1900 */
[----:B------:R-:W-:Y:S01]  /*3790*/  @UP1 UMOV UR21, UR6 ;  /* 0x0000000600151c82 */ /* 0x000fe20008000000 */
[----:B------:R-:W-:Y:S02]  /*37a0*/  @UP1 UIMAD UR5, UR47, UR25, UR5 ;  /* 0x000000192f0512a4 */ /* 0x000fe4000f8e0205 */
[----:B------:R1:W5:Y:S01]  /*37b0*/  @!P4 LDG.E R11, desc[UR8][R4.64+0x100] ;  /* 0x00010008040bc981 */ /* 0x000362000c1e1900 */
[----:B------:R-:W-:Y:S01]  /*37c0*/  @UP1 UIMAD.WIDE.U32 UR20, UR47, UR24, UR20 ;  /* 0x000000182f1412a5 */ /* 0x000fe2000f8e0014 */
[----:B------:R-:W-:Y:S03]  /*37d0*/  BAR.SYNC.DEFER_BLOCKING 0x0 ;  /* 0x0000000000007b1d */ /* 0x000fe60000010000 */
[----:B------:R-:W-:Y:S02]  /*37e0*/  @UP1 ULEA UR22, UP0, UR20, UR22, 0x2 ;  /* 0x0000001614161291 */ /* 0x000fe4000f80103f */
[----:B------:R-:W-:-:S04]  /*37f0*/  @UP1 UIADD3 UR5, UR21, UR5, URZ ;  /* 0x0000000515051290 */ /* 0x000fc8000fffe03f */
[----:B------:R-:W-:Y:S01]  /*3800*/  @UP1 ULEA.HI.X UR23, UR20, UR23, UR5, 0x2, UP0 ;  /* 0x0000001714171291 */ /* 0x000fe200080f1405 */
[----:B------:R-:W-:Y:S02]  /*3810*/  IMAD.U32 R3, RZ, RZ, UR36 ;  /* 0x00000024ff037e24 */ /* 0x000fe4000f8e00ff */
[----:B------:R-:W-:Y:S01]  /*3820*/  @UP1 ULDC UR5, c[0x0][0x2e8] ;  /* 0x0000ba0000051ab9 */ /* 0x000fe20000000800 */
[----:B-1----:R-:W-:Y:S02]  /*3830*/  IMAD.U32 R4, RZ, RZ, UR22 ;  /* 0x00000016ff047e24 */ /* 0x002fe4000f8e00ff */
[----:B------:R-:W-:Y:S01]  /*3840*/  IMAD.U32 R5, RZ, RZ, UR23 ;  /* 0x00000017ff057e24 */ /* 0x000fe2000f8e00ff */
[----:B------:R-:W1:Y:S04]  /*3850*/  LDSM.16.M88.4 R116, [R149+0x8000] ;  /* 0x008000009574783b */ /* 0x000e680000000200 */
[----:B------:R1:W2:Y:S01]  /*3860*/  @P1 LDG.E R4, desc[UR8][R4.64] ;  /* 0x0000000804041981 */ /* 0x0002a2000c1e1900 */
[----:B------:R-:W-:-:S03]  /*3870*/  IMAD.U32 R180, RZ, RZ, UR37 ;  /* 0x00000025ffb47e24 */ /* 0x000fc6000f8e00ff */
[----:B------:R-:W2:Y:S04]  /*3880*/  LDSM.16.M88.4 R120, [R149+0x8400] ;  /* 0x008400009578783b */ /* 0x000ea80000000200 */
[----:B------:R-:W2:Y:S04]  /*3890*/  LDSM.16.M88.4 R124, [R149+0x8800] ;  /* 0x00880000957c783b */ /* 0x000ea80000000200 */
[----:B------:R-:W2:Y:S04]  /*38a0*/  LDSM.16.M88.4 R128, [R149+0x8c00] ;  /* 0x008c00009580783b */ /* 0x000ea80000000200 */
[----:B------:R-:W2:Y:S04]  /*38b0*/  LDSM.16.M88.4 R132, [R150+0x8000] ;  /* 0x008000009684783b */ /* 0x000ea80000000200 */
[----:B------:R-:W2:Y:S04]  /*38c0*/  LDSM.16.M88.4 R136, [R150+0x8400] ;  /* 0x008400009688783b */ /* 0x000ea80000000200 */
[----:B------:R-:W2:Y:S01]  /*38d0*/  LDSM.16.M88.4 R140, [R150+0x8800] ;  /* 0x00880000968c783b */ /* 0x000ea20000000200 */
[----:B-1----:R-:W-:-:S03]  /*38e0*/  VIADD R5, R12, 0x1 ;  /* 0x000000010c057836 */ /* 0x002fc60000000000 */
[----:B------:R-:W1:Y:S02]  /*38f0*/  LDSM.16.M88.4 R144, [R150+0x8c00] ;  /* 0x008c00009690783b */ /* 0x000e640000000200 */
[----:B------:R-:W-:-:S05]  /*3900*/  IADD3 R3, R5, UR10, -R3 ;  /* 0x0000000a05037c10 */ /* 0x000fca000fffe803 */
[----:B------:R1:W-:Y:S04]  /*3910*/  STL [R1+0x34], R3 ;  /* 0x0000340301007387 */ /* 0x0003e80000100800 */
[----:B-1----:R-:W5:Y:S01]  /*3920*/  LDL R3, [R1+0x54] ;  /* 0x0000540001037983 */ /* 0x002f620000100800 */
[----:B------:R-:W2:Y:S01]  /*3930*/  @P1 MUFU.RCP R0, UR5 ;  /* 0x0000000500001d08 */ /* 0x000ea20008001000 */
[----:B------:R-:W-:Y:S02]  /*3940*/  VIADD R6, R156, 0x1000 ;  /* 0x000010009c067836 */ /* 0x000fe40000000000 */
[C---:B------:R-:W-:Y:S01]  /*3950*/  VIADD R148, R161.reuse, 0x1000 ;  /* 0x00001000a1947836 */ /* 0x040fe20000000000 */
[----:B------:R-:W-:Y:S01]  /*3960*/  UIADD3 UR34, UR36, 0x80, UR34 ;  /* 0x0000008024227890 */ /* 0x000fe2000fffe022 */
[----:B------:R-:W-:Y:S01]  /*3970*/  IMAD.SHL.U32 R154, R161, 0x2, RZ ;  /* 0x00000002a19a7824 */ /* 0x000fe200078e00ff */
[----:B------:R-:W-:-:S02]  /*3980*/  CS2R R94, SRZ ;  /* 0x00000000005e7805 */ /* 0x000fc4000001ff00 */
[----:B------:R-:W-:Y:S02]  /*3990*/  CS2R R92, SRZ ;  /* 0x00000000005c7805 */ /* 0x000fe4000001ff00 */
        /* <DEDUP_REMOVED lines=15> */
[----:B------:R-:W-:Y:S01]  /*3a90*/  LEA R148, R148, UR4, 0x1 ;  /* 0x0000000494947c11 */ /* 0x000fe2000f8e08ff */
[----:B------:R-:W-:Y:S01]  /*3aa0*/  UMOV UR5, URZ ;  /* 0x0000003f00057c82 */ /* 0x000fe20008000000 */
[----:B------:R-:W-:-:S02]  /*3ab0*/  UIADD3 UR18, -UR26, URZ, URZ ;  /* 0x0000003f1a127290 */ /* 0x000fc4000fffe13f */
[----:B------:R-:W-:Y:S02]  /*3ac0*/  USHF.L.U32 UR33, UR19, 0x3, URZ ;  /* 0x0000000313217899 */ /* 0x000fe4000800063f */
[----:B------:R-:W-:Y:S02]  /*3ad0*/  USHF.L.U32 UR32, UR19, 0x4, URZ ;  /* 0x0000000413207899 */ /* 0x000fe4000800063f */
[----:B------:R-:W-:Y:S02]  /*3ae0*/  UIMAD UR31, UR19, 0x18, URZ ;  /* 0x00000018131f78a4 */ /* 0x000fe4000f8e023f */
[----:B------:R-:W-:Y:S02]  /*3af0*/  USHF.L.U32 UR30, UR19, 0x5, URZ ;  /* 0x00000005131e7899 */ /* 0x000fe4000800063f */
[----:B------:R-:W-:Y:S02]  /*3b00*/  UIMAD UR29, UR19, 0x28, URZ ;  /* 0x00000028131d78a4 */ /* 0x000fe4000f8e023f */
[----:B------:R-:W-:-:S02]  /*3b10*/  UIMAD UR28, UR19, 0x30, URZ ;  /* 0x00000030131c78a4 */ /* 0x000fc4000f8e023f */
[----:B------:R-:W-:Y:S02]  /*3b20*/  UIMAD UR27, UR19, 0x38, URZ ;  /* 0x00000038131b78a4 */ /* 0x000fe4000f8e023f */
[----:B------:R-:W-:Y:S02]  /*3b30*/  USHF.L.U32 UR26, UR19, 0x6, URZ ;  /* 0x00000006131a7899 */ /* 0x000fe4000800063f */
[----:B------:R-:W-:Y:S02]  /*3b40*/  UIMAD UR25, UR19, 0x48, URZ ;  /* 0x00000048131978a4 */ /* 0x000fe4000f8e023f */
[----:B------:R-:W-:Y:S02]  /*3b50*/  UIMAD UR24, UR19, 0x50, URZ ;  /* 0x00000050131878a4 */ /* 0x000fe4000f8e023f */
[----:B------:R-:W-:Y:S02]  /*3b60*/  UIMAD UR23, UR19, 0x58, URZ ;  /* 0x00000058131778a4 */ /* 0x000fe4000f8e023f */
[----:B------:R-:W-:-:S02]  /*3b70*/  UIMAD UR22, UR19, 0x60, URZ ;  /* 0x00000060131678a4 */ /* 0x000fc4000f8e023f */
[----:B------:R-:W-:Y:S02]  /*3b80*/  UIMAD UR21, UR19, 0x68, URZ ;  /* 0x00000068131578a4 */ /* 0x000fe4000f8e023f */
[----:B------:R-:W-:Y:S02]  /*3b90*/  UIMAD UR20, UR19, 0x70, URZ ;  /* 0x00000070131478a4 */ /* 0x000fe4000f8e023f */
[----:B------:R-:W-:Y:S02]  /*3ba0*/  UIMAD UR19, UR19, 0x78, URZ ;  /* 0x00000078131378a4 */ /* 0x000fe4000f8e023f */
[----:B------:R-:W-:Y:S01]  /*3bb0*/  UIADD3 UR34, UR34, -UR10, URZ ;  /* 0x8000000a22227290 */ /* 0x000fe2000fffe03f */
[----:B------:R-:W-:Y:S01]  /*3bc0*/  ULDC UR36, c[0x0][0x2d0] ;  /* 0x0000b40000247ab9 */ /* 0x000fe20000000800 */
[----:B--2---:R-:W-:Y:S01]  /*3bd0*/  @P1 FMUL.FTZ R0, R4, R0 ;  /* 0x0000000004001220 */ /* 0x004fe20000410000 */
[----:B------:R-:W-:-:S04]  /*3be0*/  IMAD.SHL.U32 R4, R12, 0x4, RZ ;  /* 0x000000040c047824 */ /* 0x000fc800078e00ff */
[----:B------:R-:W-:Y:S01]  /*3bf0*/  @P1 R2UR UR6, R0 ;  /* 0x00000000000612ca */ /* 0x000fe200000e0000 */
[----:B------:R-:W-:Y:S01]  /*3c00*/  VIADD R0, R12, 0xffffff80 ;  /* 0xffffff800c007836 */ /* 0x000fe20000000000 */
[----:B------:R1:W-:Y:S04]  /*3c10*/  STL [R1+0x30], R4 ;  /* 0x0000300401007387 */ /* 0x0003e80000100800 */
[----:B---3--:R-:W-:Y:S04]  /*3c20*/  STL [R1+0x20], R14 ;  /* 0x0000200e01007387 */ /* 0x008fe80000100800 */
[----:B----4-:R-:W-:Y:S04]  /*3c30*/  STL [R1+0x24], R13 ;  /* 0x0000240d01007387 */ /* 0x010fe80000100800 */
[----:B-----5:R-:W-:Y:S04]  /*3c40*/  STL [R1+0x18], R11 ;  /* 0x0000180b01007387 */ /* 0x020fe80000100800 */
[----:B------:R-:W-:Y:S01]  /*3c50*/  STL [R1+0x1c], R9 ;  /* 0x00001c0901007387 */ /* 0x000fe20000100800 */
[----:B-1----:R-:W-:-:S02]  /*3c60*/  IMAD.SHL.U32 R4, R0, 0x4, RZ ;  /* 0x0000000400047824 */ /* 0x002fc400078e00ff */
[----:B------:R-:W-:Y:S01]  /*3c70*/  IMAD R180, R180, 0x80, R3 ;  /* 0x00000080b4b47824 */ /* 0x000fe200078e0203 */
[----:B------:R-:W-:-:S03]  /*3c80*/  SHF.L.U64.HI R3, R12, 0x2, R8 ;  /* 0x000000020c037819 */ /* 0x000fc60000010208 */
[C---:B------:R-:W-:Y:S02]  /*3c90*/  VIADD R0, R180.reuse, 0x9 ;  /* 0x00000009b4007836 */ /* 0x040fe40000000000 */
[----:B------:R1:W-:Y:S03]  /*3ca0*/  STL [R1+0x2c], R3 ;  /* 0x00002c0301007387 */ /* 0x0003e60000100800 */
[----:B------:R-:W-:Y:S01]  /*3cb0*/  I2FP.F32.S32 R0, R0 ;  /* 0x0000000000007245 */ /* 0x000fe20000201400 */
[----:B------:R2:W-:Y:S04]  /*3cc0*/  STL [R1+0x28], R4 ;  /* 0x0000280401007387 */ /* 0x0005e80000100800 */
[----:B------:R3:W-:Y:S01]  /*3cd0*/  STL [R1+0x8], R0 ;  /* 0x0000080001007387 */ /* 0x0007e20000100800 */
[----:B-1----:R-:W-:-:S02]  /*3ce0*/  VIADD R3, R180, 0x8 ;  /* 0x00000008b4037836 */ /* 0x002fc40000000000 */
[----:B--2---:R-:W-:-:S03]  /*3cf0*/  VIADD R4, R180, 0x1 ;  /* 0x00000001b4047836 */ /* 0x004fc60000000000 */
[----:B------:R-:W-:Y:S02]  /*3d00*/  I2FP.F32.S32 R3, R3 ;  /* 0x0000000300037245 */ /* 0x000fe40000201400 */
[----:B---3--:R-:W-:-:S03]  /*3d10*/  I2FP.F32.S32 R0, R4 ;  /* 0x0000000400007245 */ /* 0x008fc60000201400 */
[----:B------:R1:W-:Y:S04]  /*3d20*/  STL [R1+0x4], R3 ;  /* 0x0000040301007387 */ /* 0x0003e80000100800 */
[----:B------:R2:W-:Y:S04]  /*3d30*/  STL [R1], R0 ;  /* 0x0000000001007387 */ /* 0x0005e80000100800 */
[----:B------:R2:W-:Y:S01]  /*3d40*/  STL [R1+0xc], R165 ;  /* 0x00000ca501007387 */ /* 0x0005e20000100800 */
[C---:B------:R-:W-:Y:S02]  /*3d50*/  VIADD R233, R180.reuse, 0x10 ;  /* 0x00000010b4e97836 */ /* 0x040fe40000000000 */
[----:B------:R-:W-:-:S02]  /*3d60*/  VIADD R232, R180, 0x11 ;  /* 0x00000011b4e87836 */ /* 0x000fc40000000000 */
[C---:B------:R-:W-:Y:S02]  /*3d70*/  VIADD R239, R180.reuse, 0x39 ;  /* 0x00000039b4ef7836 */ /* 0x040fe40000000000 */
[C---:B------:R-:W-:Y:S02]  /*3d80*/  VIADD R238, R180.reuse, 0x38 ;  /* 0x00000038b4ee7836 */ /* 0x040fe40000000000 */
[C---:B------:R-:W-:Y:S02]  /*3d90*/  VIADD R235, R180.reuse, 0x31 ;  /* 0x00000031b4eb7836 */ /* 0x040fe40000000000 */
[C---:B------:R-:W-:Y:S02]  /*3da0*/  VIADD R234, R180.reuse, 0x30 ;  /* 0x00000030b4ea7836 */ /* 0x040fe40000000000 */
[C---:B------:R-:W-:Y:S02]  /*3db0*/  VIADD R231, R180.reuse, 0x29 ;  /* 0x00000029b4e77836 */ /* 0x040fe40000000000 */
[----:B------:R-:W-:-:S02]  /*3dc0*/  VIADD R230, R180, 0x28 ;  /* 0x00000028b4e67836 */ /* 0x000fc40000000000 */
[----:B------:R-:W-:Y:S01]  /*3dd0*/  VIADD R229, R180, 0x21 ;  /* 0x00000021b4e57836 */ /* 0x000fe20000000000 */
[----:B-1----:R-:W-:Y:S01]  /*3de0*/  SEL R3, R6, R156, !P0 ;  /* 0x0000009c06037207 */ /* 0x002fe20004000000 */
[C---:B------:R-:W-:Y:S02]  /*3df0*/  VIADD R228, R180.reuse, 0x20 ;  /* 0x00000020b4e47836 */ /* 0x040fe40000000000 */
[C---:B------:R-:W-:Y:S02]  /*3e00*/  VIADD R227, R180.reuse, 0x19 ;  /* 0x00000019b4e37836 */ /* 0x040fe40000000000 */
[----:B------:R-:W-:Y:S01]  /*3e10*/  VIADD R226, R180, 0x18 ;  /* 0x00000018b4e27836 */ /* 0x000fe20000000000 */
[----:B------:R-:W-:Y:S02]  /*3e20*/  I2FP.F32.S32 R252, R180 ;  /* 0x000000b400fc7245 */ /* 0x000fe40000201400 */
[----:B------:R-:W-:Y:S02]  /*3e30*/  I2FP.F32.S32 R251, R233 ;  /* 0x000000e900fb7245 */ /* 0x000fe40000201400 */
[----:B------:R-:W-:-:S02]  /*3e40*/  I2FP.F32.S32 R250, R232 ;  /* 0x000000e800fa7245 */ /* 0x000fc40000201400 */
[----:B------:R-:W-:Y:S02]  /*3e50*/  I2FP.F32.S32 R249, R239 ;  /* 0x000000ef00f97245 */ /* 0x000fe40000201400 */
[----:B------:R-:W-:Y:S02]  /*3e60*/  I2FP.F32.S32 R248, R238 ;  /* 0x000000ee00f87245 */ /* 0x000fe40000201400 */
[----:B------:R-:W-:Y:S02]  /*3e70*/  I2FP.F32.S32 R247, R235 ;  /* 0x000000eb00f77245 */ /* 0x000fe40000201400 */
[----:B------:R-:W-:Y:S02]  /*3e80*/  I2FP.F32.S32 R246, R234 ;  /* 0x000000ea00f67245 */ /* 0x000fe40000201400 */
[----:B------:R-:W-:Y:S02]  /*3e90*/  I2FP.F32.S32 R245, R231 ;  /* 0x000000e700f57245 */ /* 0x000fe40000201400 */
[----:B------:R-:W-:-:S02]  /*3ea0*/  I2FP.F32.S32 R244, R230 ;  /* 0x000000e600f47245 */ /* 0x000fc40000201400 */
[----:B------:R-:W-:Y:S02]  /*3eb0*/  I2FP.F32.S32 R243, R229 ;  /* 0x000000e500f37245 */ /* 0x000fe40000201400 */
[----:B------:R-:W-:Y:S02]  /*3ec0*/  I2FP.F32.S32 R242, R228 ;  /* 0x000000e400f27245 */ /* 0x000fe40000201400 */
[----:B------:R-:W-:Y:S02]  /*3ed0*/  I2FP.F32.S32 R241, R227 ;  /* 0x000000e300f17245 */ /* 0x000fe40000201400 */
[----:B------:R-:W-:Y:S02]  /*3ee0*/  I2FP.F32.S32 R240, R226 ;  /* 0x000000e200f07245 */ /* 0x000fe40000201400 */
[----:B------:R-:W-:Y:S01]  /*3ef0*/  LEA R3, R3, UR4, 0x1 ;  /* 0x0000000403037c11 */ /* 0x000fe2000f8e08ff */
[----:B------:R-:W-:Y:S01]  /*3f00*/  @UP1 UMOV UR5, UR6 ;  /* 0x0000000600051c82 */ /* 0x000fe20008000000 */
[----:B--2---:R-:W-:-:S05]  /*3f10*/  ULDC UR6, c[0x0][0x2ec] ;  /* 0x0000bb0000067ab9 */ /* 0x004fca0000000800 */
.L_x_120:
[----:B------:R-:W2:Y:S01]  /*3f20*/  LDL R0, [R1+0x34] ;  /* 0x0000340001007983 */ /* 0x000ea20000100800 */
[----:B------:R-:W-:Y:S01]  /*3f30*/  IMAD.IADD R112, R155, 0x1, R148 ;  /* 0x000000019b707824 */ /* 0x000fe200078e0294 */
[----:B------:R-:W-:Y:S01]  /*3f40*/  USHF.L.U32 UR11, UR7, 0x7, URZ ;  /* 0x00000007070b7899 */ /* 0x000fe2000800063f */
[----:B------:R-:W-:Y:S01]  /*3f50*/  IMAD.MOV.U32 R168, RZ, RZ, 0x8 ;  /* 0x00000008ffa87424 */ /* 0x000fe200078e00ff */
[----:B------:R-:W3:Y:S01]  /*3f60*/  LDL R164, [R1+0x20] ;  /* 0x0000200001a47983 */ /* 0x000ee20000100800 */
[----:B------:R-:W-:Y:S02]  /*3f70*/  USHF.L.U32 UR16, UR37, 0x7, URZ ;  /* 0x0000000725107899 */ /* 0x000fe4000800063f */
[----:B------:R-:W-:Y:S01]  /*3f80*/  UISETP.GE.AND UP0, UPT, UR11, UR34, UPT ;  /* 0x000000220b00728c */ /* 0x000fe2000bf06270 */
[----:B------:R-:W4:Y:S01]  /*3f90*/  LDL R169, [R1+0x24] ;  /* 0x0000240001a97983 */ /* 0x000f220000100800 */
[----:B------:R-:W-:Y:S02]  /*3fa0*/  UIADD3 UR16, UR16, 0x80, URZ ;  /* 0x0000008010107890 */ /* 0x000fe4000fffe03f */
[----:B------:R-:W-:Y:S01]  /*3fb0*/  UISETP.GT.AND UP3, UPT, UR7, UR17, UPT ;  /* 0x000000110700728c */ /* 0x000fe2000bf64270 */
[----:B------:R-:W4:Y:S01]  /*3fc0*/  LDL R167, [R1+0x18] ;  /* 0x0000180001a77983 */ /* 0x000f220000100800 */
[----:B------:R-:W-:Y:S03]  /*3fd0*/  UISETP.LT.AND UP0, UPT, UR16, UR10, UP0 ;  /* 0x0000000a1000728c */ /* 0x000fe60008701270 */
[----:B------:R-:W4:Y:S03]  /*3fe0*/  LDL R166, [R1] ;  /* 0x0000000001a67983 */ /* 0x000f260000100800 */
[----:B------:R-:W-:Y:S01]  /*3ff0*/  PLOP3.LUT P0, PT, PT, PT, UP0, 0x80, 0x0 ;  /* 0x000000000000781c */ /* 0x000fe20003f0f008 */
[----:B------:R-:W-:Y:S04]  /*4000*/  STL [R1+0x7c], R75 ;  /* 0x00007c4b01007387 */ /* 0x000fe80000100800 */
[----:B------:R-:W-:Y:S04]  /*4010*/  STL [R1+0x78], R74 ;  /* 0x0000784a01007387 */ /* 0x000fe80000100800 */
[----:B------:R-:W-:Y:S04]  /*4020*/  STL [R1+0x74], R73 ;  /* 0x0000744901007387 */ /* 0x000fe80000100800 */
[----:B------:R-:W-:Y:S04]  /*4030*/  STL [R1+0x70], R72 ;  /* 0x0000704801007387 */ /* 0x000fe80000100800 */
[----:B------:R-:W-:Y:S04]  /*4040*/  STL [R1+0x6c], R71 ;  /* 0x00006c4701007387 */ /* 0x000fe80000100800 */
[----:B------:R-:W-:Y:S04]  /*4050*/  STL [R1+0x68], R70 ;  /* 0x0000684601007387 */ /* 0x000fe80000100800 */
[----:B------:R1:W-:Y:S04]  /*4060*/  STL [R1+0x64], R69 ;  /* 0x0000644501007387 */ /* 0x0003e80000100800 */
[----:B------:R1:W-:Y:S04]  /*4070*/  STL [R1+0x60], R68 ;  /* 0x0000604401007387 */ /* 0x0003e80000100800 */
[----:B------:R1:W-:Y:S04]  /*4080*/  STL [R1+0x5c], R3 ;  /* 0x00005c0301007387 */ /* 0x0003e80000100800 */
[----:B------:R1:W-:Y:S04]  /*4090*/  STL [R1+0x58], R2 ;  /* 0x0000580201007387 */ /* 0x0003e80000100800 */
[----:B------:R-:W0:Y:S01]  /*40a0*/  LDGDEPBAR ;  /* 0x00000000000079af */ /* 0x000e220000000000 */
[----:B-1----:R-:W-:Y:S07]  /*40b0*/  IMAD.MOV.U32 R69, RZ, RZ, 0x48 ;  /* 0x00000048ff457424 */ /* 0x002fee00078e00ff */
[----:B------:R-:W4:Y:S04]  /*40c0*/  LDL R68, [R1+0x1c] ;  /* 0x00001c0001447983 */ /* 0x000f280000100800 */
[----:B------:R-:W4:Y:S04]  /*40d0*/  LDL R3, [R1+0x4] ;  /* 0x0000040001037983 */ /* 0x000f280000100800 */
[----:B------:R-:W4:Y:S01]  /*40e0*/  LDL R2, [R1+0x8] ;  /* 0x0000080001027983 */ /* 0x000f220000100800 */
[----:B------:R-:W-:Y:S04]  /*40f0*/  DEPBAR.LE SB0, 0x0 ;  /* 0x000080000000791a */ /* 0x000fe80000000000 */
[----:B------:R-:W-:Y:S06]  /*4100*/  BAR.SYNC.DEFER_BLOCKING 0x0 ;  /* 0x0000000000007b1d */ /* 0x000fec0000010000 */
[----:B------:R-:W-:Y:S08]  /*4110*/  LDSM.16.M88.4 R64, [R148] ;  /* 0x000000009440783b */ /* 0x000ff00000000200 */
[----:B------:R-:W1:Y:S08]  /*4120*/  LDSM.16.M88.4 R16, [R149+0x6000] ;  /* 0x006000009510783b */ /* 0x000e700000000200 */
[----:B------:R-:W1:Y:S08]  /*4130*/  LDSM.16.M88.4 R60, [R148+0x1000] ;  /* 0x00100000943c783b */ /* 0x000e700000000200 */
[----:B------:R-:W1:Y:S08]  /*4140*/  LDSM.16.M88.4 R32, [R149+0x6400] ;  /* 0x006400009520783b */ /* 0x000e700000000200 */
[----:B------:R-:W1:Y:S08]  /*4150*/  LDSM.16.M88.4 R48, [R149+0x6800] ;  /* 0x006800009530783b */ /* 0x000e700000000200 */
[----:B------:R-:W1:Y:S02]  /*4160*/  LDSM.16.M88.4 R100, [R149+0x6c00] ;  /* 0x006c00009564783b */ /* 0x000e640000000200 */
[-C--:B-1----:R-:W-:Y:S06]  /*4170*/  HMMA.16816.F32 R4, R64, R16.reuse, RZ ;  /* 0x000000104004723c */ /* 0x082fec00000018ff */
[----:B------:R-:W-:Y:S01]  /*4180*/  LDSM.16.M88.4 R104, [R112] ;  /* 0x000000007068783b */ /* 0x000fe20000000200 */
[C---:B------:R-:W-:Y:S07]  /*4190*/  HMMA.16816.F32 R8, R60.reuse, R16, RZ ;  /* 0x000000103c08723c */ /* 0x040fee00000018ff */
[----:B------:R-:W1:Y:S01]  /*41a0*/  LDSM.16.M88.4 R108, [R150+0x6000] ;  /* 0x00600000966c783b */ /* 0x000e620000000200 */
[-C--:B------:R-:W-:Y:S07]  /*41b0*/  HMMA.16816.F32 R12, R60, R18.reuse, RZ ;  /* 0x000000123c0c723c */ /* 0x080fee00000018ff */
[----:B------:R-:W1:Y:S01]  /*41c0*/  LDSM.16.M88.4 R112, [R112+0x1000] ;  /* 0x001000007070783b */ /* 0x000e620000000200 */
        /* <DEDUP_REMOVED lines=13> */
[-C--:B-1----:R-:W-:Y:S06]  /*42a0*/  HMMA.16816.F32 R4, R104, R108.reuse, R4 ;  /* 0x0000006c6804723c */ /* 0x082fec0000001804 */
[C---:B------:R-:W-:Y:S06]  /*42b0*/  HMMA.16816.F32 R8, R112.reuse, R108, R8 ;  /* 0x0000006c7008723c */ /* 0x040fec0000001808 */
[-C--:B------:R-:W-:Y:S06]  /*42c0*/  HMMA.16816.F32 R12, R112, R110.reuse, R12 ;  /* 0x0000006e700c723c */ /* 0x080fec000000180c */
[C---:B------:R-:W-:Y:S06]  /*42d0*/  HMMA.16816.F32 R16, R104.reuse, R110, R16 ;  /* 0x0000006e6810723c */ /* 0x040fec0000001810 */
[C---:B------:R-:W-:Y:S01]  /*42e0*/  FFMA.FTZ R4, R252.reuse, UR5, R4 ;  /* 0x00000005fc047c23 */ /* 0x040fe20008010004 */
[C---:B------:R-:W-:Y:S05]  /*42f0*/  FFMA.FTZ R6, R252.reuse, UR5, R6 ;  /* 0x00000005fc067c23 */ /* 0x040fea0008010006 */
[C---:B------:R-:W-:Y:S01]  /*4300*/  FFMA.FTZ R8, R252.reuse, UR5, R8 ;  /* 0x00000005fc087c23 */ /* 0x040fe20008010008 */
[----:B------:R-:W-:Y:S01]  /*4310*/  FFMA.FTZ R10, R252, UR5, R10 ;  /* 0x00000005fc0a7c23 */ /* 0x000fe2000801000a */
[----:B--2---:R-:W-:Y:S02]  /*4320*/  @!P0 VIADD R0, R0, UR11 ;  /* 0x0000000b00008c36 */ /* 0x004fe40008000000 */
[----:B---3--:R-:W-:Y:S03]  /*4330*/  FMUL.FTZ R163, R164, 1.4426950216293334961 ;  /* 0x3fb8aa3ba4a37820 */ /* 0x008fe60000410000 */
[----:B------:R-:W-:Y:S02]  /*4340*/  @!P0 VIMNMX R162, R0, UR10, PT ;  /* 0x0000000a00a28c48 */ /* 0x000fe4000bfe0100 */
[----:B------:R-:W-:Y:S01]  /*4350*/  FSETP.NEU.FTZ.AND P1, PT, R164, -INF , PT ;  /* 0xff800000a400780b */ /* 0x000fe20003f3d000 */
[C---:B------:R-:W-:Y:S01]  /*4360*/  @!P0 VIADD R164, R180.reuse, 0x1 ;  /* 0x00000001b4a48836 */ /* 0x040fe20000000000 */
[----:B------:R-:W-:Y:S01]  /*4370*/  @!P0 ISETP.GE.AND P2, PT, R180, R162, PT ;  /* 0x000000a2b400820c */ /* 0x000fe20003f46270 */
[----:B----4-:R-:W-:Y:S01]  /*4380*/  FMUL.FTZ R108, R169, 1.4426950216293334961 ;  /* 0x3fb8aa3ba96c7820 */ /* 0x010fe20000410000 */
[----:B------:R-:W-:Y:S01]  /*4390*/  @!P0 VIADDMNMX R102, R0, R168, UR10, PT ;  /* 0x0000000a00668e46 */ /* 0x000fe2000b8001a8 */
[----:B------:R-:W-:Y:S01]  /*43a0*/  IMAD.MOV.U32 R168, RZ, RZ, 0x40 ;  /* 0x00000040ffa87424 */ /* 0x000fe200078e00ff */
[----:B------:R-:W-:Y:S01]  /*43b0*/  @!P0 FSEL R4, R4, -INF , !P2 ;  /* 0xff80000004048808 */ /* 0x000fe20005000000 */
[----:B------:R-:W-:Y:S01]  /*43c0*/  FMUL.FTZ R103, R167, 1.4426950216293334961 ;  /* 0x3fb8aa3ba7677820 */ /* 0x000fe20000410000 */
[----:B------:R-:W-:Y:S01]  /*43d0*/  @!P0 ISETP.GE.AND P2, PT, R164, R162, PT ;  /* 0x000000a2a400820c */ /* 0x000fe20003f46270 */
[C---:B------:R-:W-:Y:S01]  /*43e0*/  FFMA.FTZ R5, R166.reuse, UR5, R5 ;  /* 0x00000005a6057c23 */ /* 0x040fe20008010005 */
[----:B------:R-:W-:Y:S01]  /*43f0*/  FFMA.FTZ R7, R166, UR5, R7 ;  /* 0x00000005a6077c23 */ /* 0x000fe20008010007 */
[----:B------:R-:W-:Y:S01]  /*4400*/  @!P0 VIADDMNMX R101, R0, R168, UR10, PT ;  /* 0x0000000a00658e46 */ /* 0x000fe2000b8001a8 */
[C---:B------:R-:W-:Y:S01]  /*4410*/  FFMA.FTZ R9, R166.reuse, UR5, R9 ;  /* 0x00000005a6097c23 */ /* 0x040fe20008010009 */
[----:B------:R-:W-:Y:S01]  /*4420*/  FSEL R163, R163, RZ, P1 ;  /* 0x000000ffa3a37208 */ /* 0x000fe20000800000 */
[----:B------:R-:W-:Y:S01]  /*4430*/  FFMA.FTZ R11, R166, UR5, R11 ;  /* 0x00000005a60b7c23 */ /* 0x000fe2000801000b */
[----:B------:R-:W-:Y:S02]  /*4440*/  @!P0 FSEL R5, R5, -INF , !P2 ;  /* 0xff80000005058808 */ /* 0x000fe40005000000 */
[-C--:B------:R-:W-:Y:S01]  /*4450*/  @!P0 ISETP.GE.AND P2, PT, R180, R102.reuse, PT ;  /* 0x00000066b400820c */ /* 0x080fe20003f46270 */
[--C-:B------:R-:W-:Y:S01]  /*4460*/  FFMA.FTZ R4, R4, UR6, -R163.reuse ;  /* 0x0000000604047c23 */ /* 0x100fe200080108a3 */
[----:B------:R-:W-:Y:S01]  /*4470*/  FSETP.NEU.FTZ.AND P1, PT, R169, -INF , PT ;  /* 0xff800000a900780b */ /* 0x000fe20003f3d000 */
[----:B------:R-:W-:Y:S01]  /*4480*/  FFMA.FTZ R5, R5, UR6, -R163 ;  /* 0x0000000605057c23 */ /* 0x000fe200080108a3 */
[----:B------:R-:W-:Y:S01]  /*4490*/  @!P0 FSEL R6, R6, -INF , !P2 ;  /* 0xff80000006068808 */ /* 0x000fe20005000000 */
[----:B------:R-:W-:Y:S01]  /*44a0*/  MUFU.EX2 R75, R4 ;  /* 0x00000004004b7308 */ /* 0x000fe20000000800 */
[----:B------:R-:W-:Y:S02]  /*44b0*/  @!P0 ISETP.GE.AND P2, PT, R164, R102, PT ;  /* 0x00000066a400820c */ /* 0x000fe40003f46270 */
[----:B------:R-:W-:Y:S02]  /*44c0*/  FSEL R108, R108, RZ, P1 ;  /* 0x000000ff6c6c7208 */ /* 0x000fe40000800000 */
[----:B------:R-:W-:Y:S02]  /*44d0*/  @!P0 FSEL R7, R7, -INF , !P2 ;  /* 0xff80000007078808 */ /* 0x000fe40005000000 */
[-C--:B------:R-:W-:Y:S03]  /*44e0*/  @!P0 ISETP.GE.AND P2, PT, R180, R101.reuse, PT ;  /* 0x00000065b400820c */ /* 0x080fe60003f46270 */
[----:B------:R-:W1:Y:S01]  /*44f0*/  MUFU.EX2 R74, R5 ;  /* 0x00000005004a7308 */ /* 0x000e620000000800 */
[----:B------:R-:W-:Y:S01]  /*4500*/  FSETP.NEU.FTZ.AND P1, PT, R167, -INF , PT ;  /* 0xff800000a700780b */ /* 0x000fe20003f3d000 */
[--C-:B------:R-:W-:Y:S01]  /*4510*/  FFMA.FTZ R6, R6, UR6, -R108.reuse ;  /* 0x0000000606067c23 */ /* 0x100fe2000801086c */
[----:B------:R-:W-:Y:S01]  /*4520*/  @!P0 FSEL R8, R8, -INF , !P2 ;  /* 0xff80000008088808 */ /* 0x000fe20005000000 */
[----:B------:R-:W-:Y:S01]  /*4530*/  FFMA.FTZ R7, R7, UR6, -R108 ;  /* 0x0000000607077c23 */ /* 0x000fe2000801086c */
[----:B------:R-:W-:Y:S02]  /*4540*/  @!P0 ISETP.GE.AND P2, PT, R164, R101, PT ;  /* 0x00000065a400820c */ /* 0x000fe40003f46270 */
[----:B------:R-:W-:Y:S03]  /*4550*/  FSEL R103, R103, RZ, P1 ;  /* 0x000000ff67677208 */ /* 0x000fe60000800000 */
[----:B------:R-:W-:Y:S01]  /*4560*/  MUFU.EX2 R200, R6 ;  /* 0x0000000600c87308 */ /* 0x000fe20000000800 */
[----:B------:R-:W-:Y:S02]  /*4570*/  @!P0 FSEL R9, R9, -INF , !P2 ;  /* 0xff80000009098808 */ /* 0x000fe40005000000 */
[----:B------:R-:W-:Y:S01]  /*4580*/  @!P0 VIADDMNMX R0, R0, R69, UR10, PT ;  /* 0x0000000a00008e46 */ /* 0x000fe2000b800145 */
[--C-:B------:R-:W-:Y:S01]  /*4590*/  FFMA.FTZ R8, R8, UR6, -R103.reuse ;  /* 0x0000000608087c23 */ /* 0x100fe20008010867 */
[-C--:B------:R-:W-:Y:S01]  /*45a0*/  @!P0 ISETP.GE.AND P4, PT, R234, R101.reuse, PT ;  /* 0x00000065ea00820c */ /* 0x080fe20003f86270 */
[----:B------:R-:W-:Y:S01]  /*45b0*/  FFMA.FTZ R9, R9, UR6, -R103 ;  /* 0x0000000609097c23 */ /* 0x000fe20008010867 */
[-C--:B------:R-:W-:Y:S03]  /*45c0*/  @!P0 ISETP.GE.AND P3, PT, R235, R101.reuse, PT ;  /* 0x00000065eb00820c */ /* 0x080fe60003f66270 */
[----:B------:R2:W-:Y:S01]  /*45d0*/  MUFU.EX2 R212, R8 ;  /* 0x0000000800d47308 */ /* 0x0005e20000000800 */
[----:B------:R-:W-:Y:S02]  /*45e0*/  @!P0 ISETP.GE.AND P2, PT, R180, R0, PT ;  /* 0x00000000b400820c */ /* 0x000fe40003f46270 */
[----:B------:R-:W-:Y:S02]  /*45f0*/  @!P0 ISETP.GE.AND P6, PT, R238, R162, PT ;  /* 0x000000a2ee00820c */ /* 0x000fe40003fc6270 */
[----:B------:R-:W-:Y:S02]  /*4600*/  @!P0 FSEL R10, R10, -INF , !P2 ;  /* 0xff8000000a0a8808 */ /* 0x000fe40005000000 */
[----:B------:R-:W-:Y:S03]  /*4610*/  @!P0 ISETP.GE.AND P2, PT, R229, R0, PT ;  /* 0x00000000e500820c */ /* 0x000fe60003f46270 */
[----:B------:R3:W-:Y:S01]  /*4620*/  MUFU.EX2 R211, R9 ;  /* 0x0000000900d37308 */ /* 0x0007e20000000800 */
[----:B------:R-:W-:Y:S09]  /*4630*/  @!P0 ISETP.GE.AND P5, PT, R239, R162, PT ;  /* 0x000000a2ef00820c */ /* 0x000ff20003fa6270 */
[----:B------:R4:W-:Y:S01]  /*4640*/  MUFU.EX2 R198, R7 ;  /* 0x0000000700c67308 */ /* 0x0009e20000000800 */
[----:B--2---:R-:W-:Y:S02]  /*4650*/  @!P0 VIADD R8, R180, 0x9 ;  /* 0x00000009b4088836 */ /* 0x004fe40000000000 */
[C---:B------:R-:W-:Y:S01]  /*4660*/  FMUL.FTZ R100, R68.reuse, 1.4426950216293334961 ;  /* 0x3fb8aa3b44647820 */ /* 0x040fe20000410000 */
[----:B------:R-:W-:Y:S01]  /*4670*/  FSETP.NEU.FTZ.AND P1, PT, R68, -INF , PT ;  /* 0xff8000004400780b */ /* 0x000fe20003f3d000 */
[C---:B------:R-:W-:Y:S03]  /*4680*/  FFMA.FTZ R12, R3.reuse, UR5, R12 ;  /* 0x00000005030c7c23 */ /* 0x040fe6000801000c */
[----:B------:R-:W-:Y:S01]  /*4690*/  FSEL R100, R100, RZ, P1 ;  /* 0x000000ff64647208 */ /* 0x000fe20000800000 */
[----:B---3--:R-:W-:Y:S01]  /*46a0*/  @!P0 VIADD R9, R180, 0x8 ;  /* 0x00000008b4098836 */ /* 0x008fe20000000000 */
[-C--:B------:R-:W-:Y:S01]  /*46b0*/  @!P0 ISETP.GE.AND P1, PT, R164, R0.reuse, PT ;  /* 0x00000000a400820c */ /* 0x080fe20003f26270 */
[C---:B------:R-:W-:Y:S01]  /*46c0*/  FFMA.FTZ R13, R2.reuse, UR5, R13 ;  /* 0x00000005020d7c23 */ /* 0x040fe2000801000d */
[----:B------:R-:W-:Y:S01]  /*46d0*/  FFMA.FTZ R14, R3, UR5, R14 ;  /* 0x00000005030e7c23 */ /* 0x000fe2000801000e */
[C---:B------:R-:W-:Y:S01]  /*46e0*/  FFMA.FTZ R15, R2.reuse, UR5, R15 ;  /* 0x00000005020f7c23 */ /* 0x040fe2000801000f */
[----:B------:R-:W-:Y:S01]  /*46f0*/  @!P0 FSEL R11, R11, -INF , !P1 ;  /* 0xff8000000b0b8808 */ /* 0x000fe20004800000 */
[----:B------:R-:W-:Y:S01]  /*4700*/  FFMA.FTZ R16, R3, UR5, R16 ;  /* 0x0000000503107c23 */ /* 0x000fe20008010010 */
[-C--:B------:R-:W-:Y:S01]  /*4710*/  @!P0 ISETP.GE.AND P1, PT, R9, R101.reuse, PT ;  /* 0x000000650900820c */ /* 0x080fe20003f26270 */
[----:B----4-:R-:W2:Y:S01]  /*4720*/  LDSM.16.M88.4 R4, [R150+0x6400] ;  /* 0x006400009604783b */ /* 0x010ea20000000200 */
[----:B------:R-:W-:Y:S01]  /*4730*/  FFMA.FTZ R17, R2, UR5, R17 ;  /* 0x0000000502117c23 */ /* 0x000fe20008010011 */
[----:B------:R-:W-:Y:S01]  /*4740*/  FFMA.FTZ R18, R3, UR5, R18 ;  /* 0x0000000503127c23 */ /* 0x000fe20008010012 */
[----:B------:R-:W-:Y:S01]  /*4750*/  @!P0 FSEL R12, R12, -INF , !P1 ;  /* 0xff8000000c0c8808 */ /* 0x000fe20004800000 */
[--C-:B------:R-:W-:Y:S01]  /*4760*/  FFMA.FTZ R10, R10, UR6, -R100.reuse ;  /* 0x000000060a0a7c23 */ /* 0x100fe20008010864 */
[-C--:B------:R-:W-:Y:S01]  /*4770*/  @!P0 ISETP.GE.AND P1, PT, R8, R101.reuse, PT ;  /* 0x000000650800820c */ /* 0x080fe20003f26270 */
[--C-:B------:R-:W-:Y:S01]  /*4780*/  FFMA.FTZ R11, R11, UR6, -R100.reuse ;  /* 0x000000060b0b7c23 */ /* 0x100fe20008010864 */
[----:B------:R-:W-:Y:S01]  /*4790*/  FFMA.FTZ R19, R2, UR5, R19 ;  /* 0x0000000502137c23 */ /* 0x000fe20008010013 */
[----:B------:R-:W-:Y:S01]  /*47a0*/  MUFU.EX2 R216, R10 ;  /* 0x0000000a00d87308 */ /* 0x000fe20000000800 */
[----:B------:R-:W-:Y:S01]  /*47b0*/  @!P0 FSEL R13, R13, -INF , !P1 ;  /* 0xff8000000d0d8808 */ /* 0x000fe20004800000 */
[--C-:B------:R-:W-:Y:S01]  /*47c0*/  FFMA.FTZ R12, R12, UR6, -R103.reuse ;  /* 0x000000060c0c7c23 */ /* 0x100fe20008010867 */
[-C--:B------:R-:W-:Y:S03]  /*47d0*/  @!P0 ISETP.GE.AND P1, PT, R9, R0.reuse, PT ;  /* 0x000000000900820c */ /* 0x080fe60003f26270 */
[----:B------:R-:W-:Y:S01]  /*47e0*/  FFMA.FTZ R13, R13, UR6, -R103 ;  /* 0x000000060d0d7c23 */ /* 0x000fe20008010867 */
[----:B------:R-:W-:Y:S03]  /*47f0*/  @!P0 FSEL R14, R14, -INF , !P1 ;  /* 0xff8000000e0e8808 */ /* 0x000fe60004800000 */
[----:B------:R3:W-:Y:S01]  /*4800*/  MUFU.EX2 R210, R12 ;  /* 0x0000000c00d27308 */ /* 0x0007e20000000800 */
        /* <DEDUP_REMOVED lines=8> */
[----:B------:R4:W-:Y:S01]  /*4890*/  MUFU.EX2 R201, R13 ;  /* 0x0000000d00c97308 */ /* 0x0009e20000000800 */
[----:B---3--:R-:W3:Y:S01]  /*48a0*/  LDL R12, [R1+0x2c] ;  /* 0x00002c00010c7983 */ /* 0x008ee20000100800 */
[----:B------:R-:W-:Y:S01]  /*48b0*/  @!P0 FSEL R17, R17, -INF , !P1 ;  /* 0xff80000011118808 */ /* 0x000fe20004800000 */
[--C-:B------:R-:W-:Y:S01]  /*48c0*/  FFMA.FTZ R16, R16, UR6, -R163.reuse ;  /* 0x0000000610107c23 */ /* 0x100fe200080108a3 */
[-C--:B------:R-:W-:Y:S03]  /*48d0*/  @!P0 ISETP.GE.AND P1, PT, R9, R102.reuse, PT ;  /* 0x000000660900820c */ /* 0x080fe60003f26270 */
[----:B------:R-:W-:Y:S03]  /*48e0*/  FFMA.FTZ R17, R17, UR6, -R163 ;  /* 0x0000000611117c23 */ /* 0x000fe600080108a3 */
[----:B------:R-:W-:Y:S01]  /*48f0*/  MUFU.EX2 R73, R16 ;  /* 0x0000001000497308 */ /* 0x000fe20000000800 */
[-C--:B--2---:R-:W-:Y:S03]  /*4900*/  HMMA.16816.F32 R20, R104, R4.reuse, R20 ;  /* 0x000000046814723c */ /* 0x084fe60000001814 */
[----:B------:R-:W-:Y:S02]  /*4910*/  @!P0 FSEL R18, R18, -INF , !P1 ;  /* 0xff80000012128808 */ /* 0x000fe40004800000 */
[----:B------:R-:W-:Y:S01]  /*4920*/  @!P0 ISETP.GE.AND P1, PT, R8, R102, PT ;  /* 0x000000660800820c */ /* 0x000fe20003f26270 */
[C---:B------:R-:W-:Y:S03]  /*4930*/  HMMA.16816.F32 R24, R112.reuse, R4, R24 ;  /* 0x000000047018723c */ /* 0x040fe60000001818 */
[----:B------:R-:W2:Y:S01]  /*4940*/  MUFU.EX2 R72, R17 ;  /* 0x0000001100487308 */ /* 0x000ea20000000800 */
[----:B----4-:R-:W4:Y:S01]  /*4950*/  LDL R13, [R1+0x30] ;  /* 0x00003000010d7983 */ /* 0x010f220000100800 */
[----:B------:R-:W-:Y:S03]  /*4960*/  @!P0 FSEL R19, R19, -INF , !P1 ;  /* 0xff80000013138808 */ /* 0x000fe60004800000 */
[----:B------:R-:W1:Y:S01]  /*4970*/  LDSM.16.M88.4 R8, [R150+0x6800] ;  /* 0x006800009608783b */ /* 0x000e620000000200 */
[-C--:B------:R-:W-:Y:S01]  /*4980*/  @!P0 ISETP.GE.AND P1, PT, R233, R162.reuse, PT ;  /* 0x000000a2e900820c */ /* 0x080fe20003f26270 */
[-C--:B------:R-:W-:Y:S03]  /*4990*/  HMMA.16816.F32 R28, R112, R6.reuse, R28 ;  /* 0x00000006701c723c */ /* 0x080fe6000000181c */
[----:B------:R-:W-:Y:S01]  /*49a0*/  MUFU.EX2 R214, R14 ;  /* 0x0000000e00d67308 */ /* 0x000fe20000000800 */
[--C-:B------:R-:W-:Y:S01]  /*49b0*/  FFMA.FTZ R18, R18, UR6, -R108.reuse ;  /* 0x0000000612127c23 */ /* 0x100fe2000801086c */
[----:B------:R-:W-:Y:S01]  /*49c0*/  FFMA.FTZ R19, R19, UR6, -R108 ;  /* 0x0000000613137c23 */ /* 0x000fe2000801086c */
[C---:B------:R-:W-:Y:S01]  /*49d0*/  HMMA.16816.F32 R32, R104.reuse, R6, R32 ;  /* 0x000000066820723c */ /* 0x040fe20000001820 */
[----:B------:R-:W2:Y:S06]  /*49e0*/  LDSM.16.M88.4 R4, [R150+0x6c00] ;  /* 0x006c00009604783b */ /* 0x000eac0000000200 */
[----:B------:R-:W-:Y:S01]  /*49f0*/  MUFU.EX2 R192, R18 ;  /* 0x0000001200c07308 */ /* 0x000fe20000000800 */
[C---:B------:R-:W-:Y:S03]  /*4a00*/  FFMA.FTZ R20, R251.reuse, UR5, R20 ;  /* 0x00000005fb147c23 */ /* 0x040fe60008010014 */
[C---:B------:R-:W-:Y:S01]  /*4a10*/  FFMA.FTZ R21, R250.reuse, UR5, R21 ;  /* 0x00000005fa157c23 */ /* 0x040fe20008010015 */
[C---:B------:R-:W-:Y:S01]  /*4a20*/  FFMA.FTZ R22, R251.reuse, UR5, R22 ;  /* 0x00000005fb167c23 */ /* 0x040fe20008010016 */
[----:B------:R-:W-:Y:S04]  /*4a30*/  FFMA.FTZ R23, R250, UR5, R23 ;  /* 0x00000005fa177c23 */ /* 0x000fe80008010017 */
[----:B------:R-:W-:Y:S01]  /*4a40*/  MUFU.EX2 R188, R19 ;  /* 0x0000001300bc7308 */ /* 0x000fe20000000800 */
[----:B------:R-:W-:Y:S01]  /*4a50*/  @!P0 FSEL R20, R20, -INF , !P1 ;  /* 0xff80000014148808 */ /* 0x000fe20004800000 */
[C---:B------:R-:W-:Y:S01]  /*4a60*/  FFMA.FTZ R24, R251.reuse, UR5, R24 ;  /* 0x00000005fb187c23 */ /* 0x040fe20008010018 */
[----:B------:R-:W-:Y:S01]  /*4a70*/  @!P0 ISETP.GE.AND P1, PT, R232, R162, PT ;  /* 0x000000a2e800820c */ /* 0x000fe20003f26270 */
[C---:B------:R-:W-:Y:S01]  /*4a80*/  FFMA.FTZ R25, R250.reuse, UR5, R25 ;  /* 0x00000005fa197c23 */ /* 0x040fe20008010019 */
[----:B------:R-:W-:Y:S01]  /*4a90*/  FFMA.FTZ R26, R251, UR5, R26 ;  /* 0x00000005fb1a7c23 */ /* 0x000fe2000801001a */
[----:B------:R-:W-:Y:S01]  /*4aa0*/  FFMA.FTZ R27, R250, UR5, R27 ;  /* 0x00000005fa1b7c23 */ /* 0x000fe2000801001b */
[----:B------:R-:W-:Y:S03]  /*4ab0*/  @!P0 FSEL R21, R21, -INF , !P1 ;  /* 0xff80000015158808 */ /* 0x000fe60004800000 */
[----:B------:R-:W-:Y:S01]  /*4ac0*/  MUFU.EX2 R213, R15 ;  /* 0x0000000f00d57308 */ /* 0x000fe20000000800 */
[-C--:B------:R-:W-:Y:S01]  /*4ad0*/  @!P0 ISETP.GE.AND P1, PT, R233, R102.reuse, PT ;  /* 0x00000066e900820c */ /* 0x080fe20003f26270 */
[C---:B------:R-:W-:Y:S01]  /*4ae0*/  FFMA.FTZ R28, R240.reuse, UR5, R28 ;  /* 0x00000005f01c7c23 */ /* 0x040fe2000801001c */
[C---:B------:R-:W-:Y:S01]  /*4af0*/  FFMA.FTZ R29, R241.reuse, UR5, R29 ;  /* 0x00000005f11d7c23 */ /* 0x040fe2000801001d */
[----:B------:R-:W-:Y:S01]  /*4b00*/  FFMA.FTZ R30, R240, UR5, R30 ;  /* 0x00000005f01e7c23 */ /* 0x000fe2000801001e */
[----:B------:R-:W-:Y:S01]  /*4b10*/  @!P0 FSEL R22, R22, -INF , !P1 ;  /* 0xff80000016168808 */ /* 0x000fe20004800000 */
[C---:B------:R-:W-:Y:S01]  /*4b20*/  FFMA.FTZ R31, R241.reuse, UR5, R31 ;  /* 0x00000005f11f7c23 */ /* 0x040fe2000801001f */
[----:B------:R-:W-:Y:S01]  /*4b30*/  @!P0 ISETP.GE.AND P1, PT, R232, R102, PT ;  /* 0x00000066e800820c */ /* 0x000fe20003f26270 */
[C---:B------:R-:W-:Y:S01]  /*4b40*/  FFMA.FTZ R32, R240.reuse, UR5, R32 ;  /* 0x00000005f0207c23 */ /* 0x040fe20008010020 */
[----:B------:R-:W-:Y:S01]  /*4b50*/  FFMA.FTZ R33, R241, UR5, R33 ;  /* 0x00000005f1217c23 */ /* 0x000fe20008010021 */
[----:B------:R-:W-:Y:S01]  /*4b60*/  FFMA.FTZ R34, R240, UR5, R34 ;  /* 0x00000005f0227c23 */ /* 0x000fe20008010022 */
[----:B------:R-:W-:Y:S01]  /*4b70*/  @!P0 FSEL R23, R23, -INF , !P1 ;  /* 0xff80000017178808 */ /* 0x000fe20004800000 */
[----:B------:R-:W-:Y:S01]  /*4b80*/  FFMA.FTZ R35, R241, UR5, R35 ;  /* 0x00000005f1237c23 */ /* 0x000fe20008010023 */
[-C--:B------:R-:W-:Y:S01]  /*4b90*/  @!P0 ISETP.GE.AND P1, PT, R233, R101.reuse, PT ;  /* 0x00000065e900820c */ /* 0x080fe20003f26270 */
[-C--:B-1----:R-:W-:Y:S03]  /*4ba0*/  HMMA.16816.F32 R36, R104, R8.reuse, R36 ;  /* 0x000000086824723c */ /* 0x082fe60000001824 */
[----:B------:R-:W-:Y:S01]  /*4bb0*/  @!P0 FSEL R24, R24, -INF , !P1 ;  /* 0xff80000018188808 */ /* 0x000fe20004800000 */
[--C-:B------:R-:W-:Y:S01]  /*4bc0*/  FFMA.FTZ R20, R20, UR6, -R163.reuse ;  /* 0x0000000614147c23 */ /* 0x100fe200080108a3 */
[-C--:B------:R-:W-:Y:S01]  /*4bd0*/  @!P0 ISETP.GE.AND P1, PT, R232, R101.reuse, PT ;  /* 0x00000065e800820c */ /* 0x080fe20003f26270 */
[C---:B------:R-:W-:Y:S02]  /*4be0*/  HMMA.16816.F32 R40, R112.reuse, R8, R40 ;  /* 0x000000087028723c */ /* 0x040fe40000001828 */
[----:B------:R-:W-:Y:S03]  /*4bf0*/  MUFU.EX2 R71, R20 ;  /* 0x0000001400477308 */ /* 0x000fe60000000800 */
[----:B------:R-:W-:Y:S01]  /*4c00*/  @!P0 FSEL R25, R25, -INF , !P1 ;  /* 0xff80000019198808 */ /* 0x000fe20004800000 */
[-C--:B------:R-:W-:Y:S03]  /*4c10*/  HMMA.16816.F32 R44, R112, R10.reuse, R44 ;  /* 0x0000000a702c723c */ /* 0x080fe6000000182c */
[-C--:B------:R-:W-:Y:S02]  /*4c20*/  @!P0 ISETP.GE.AND P1, PT, R233, R0.reuse, PT ;  /* 0x00000000e900820c */ /* 0x080fe40003f26270 */
[----:B------:R-:W-:Y:S01]  /*4c30*/  FFMA.FTZ R21, R21, UR6, -R163 ;  /* 0x0000000615157c23 */ /* 0x000fe200080108a3 */
[C---:B------:R-:W-:Y:S03]  /*4c40*/  HMMA.16816.F32 R48, R104.reuse, R10, R48 ;  /* 0x0000000a6830723c */ /* 0x040fe60000001830 */
[----:B------:R-:W-:Y:S02]  /*4c50*/  MUFU.EX2 R70, R21 ;  /* 0x0000001500467308 */ /* 0x000fe40000000800 */
[----:B------:R-:W-:Y:S01]  /*4c60*/  @!P0 FSEL R26, R26, -INF , !P1 ;  /* 0xff8000001a1a8808 */ /* 0x000fe20004800000 */
[----:B------:R-:W-:Y:S01]  /*4c70*/  FFMA.FTZ R36, R242, UR5, R36 ;  /* 0x00000005f2247c23 */ /* 0x000fe20008010024 */
[-C--:B------:R-:W-:Y:S01]  /*4c80*/  @!P0 ISETP.GE.AND P1, PT, R232, R0.reuse, PT ;  /* 0x00000000e800820c */ /* 0x080fe20003f26270 */
[----:B------:R-:W-:Y:S01]  /*4c90*/  FFMA.FTZ R37, R243, UR5, R37 ;  /* 0x00000005f3257c23 */ /* 0x000fe20008010025 */
[-C--:B--2---:R-:W-:Y:S03]  /*4ca0*/  HMMA.16816.F32 R52, R104, R4.reuse, R52 ;  /* 0x000000046834723c */ /* 0x084fe60000001834 */
[----:B------:R-:W-:Y:S01]  /*4cb0*/  @!P0 FSEL R27, R27, -INF , !P1 ;  /* 0xff8000001b1b8808 */ /* 0x000fe20004800000 */
[----:B------:R-:W-:Y:S01]  /*4cc0*/  FFMA.FTZ R38, R242, UR5, R38 ;  /* 0x00000005f2267c23 */ /* 0x000fe20008010026 */
[-C--:B------:R-:W-:Y:S01]  /*4cd0*/  @!P0 ISETP.GE.AND P1, PT, R226, R101.reuse, PT ;  /* 0x00000065e200820c */ /* 0x080fe20003f26270 */
[C---:B------:R-:W-:Y:S01]  /*4ce0*/  FFMA.FTZ R39, R243.reuse, UR5, R39 ;  /* 0x00000005f3277c23 */ /* 0x040fe20008010027 */
[----:B------:R-:W-:Y:S01]  /*4cf0*/  FFMA.FTZ R40, R242, UR5, R40 ;  /* 0x00000005f2287c23 */ /* 0x000fe20008010028 */
[----:B------:R-:W-:Y:S01]  /*4d00*/  FFMA.FTZ R41, R243, UR5, R41 ;  /* 0x00000005f3297c23 */ /* 0x000fe20008010029 */
[C---:B------:R-:W-:Y:S04]  /*4d10*/  HMMA.16816.F32 R56, R112.reuse, R4, R56 ;  /* 0x000000047038723c */ /* 0x040fe80000001838 */
[----:B------:R-:W-:Y:S01]  /*4d20*/  @!P0 FSEL R28, R28, -INF , !P1 ;  /* 0xff8000001c1c8808 */ /* 0x000fe20004800000 */
[----:B------:R-:W-:Y:S01]  /*4d30*/  FFMA.FTZ R42, R242, UR5, R42 ;  /* 0x00000005f22a7c23 */ /* 0x000fe2000801002a */
[----:B------:R-:W-:Y:S01]  /*4d40*/  @!P0 ISETP.GE.AND P1, PT, R227, R101, PT ;  /* 0x00000065e300820c */ /* 0x000fe20003f26270 */
[C---:B------:R-:W-:Y:S01]  /*4d50*/  FFMA.FTZ R44, R244.reuse, UR5, R44 ;  /* 0x00000005f42c7c23 */ /* 0x040fe2000801002c */
[----:B------:R-:W-:Y:S01]  /*4d60*/  FFMA.FTZ R45, R245, UR5, R45 ;  /* 0x00000005f52d7c23 */ /* 0x000fe2000801002d */
[-C--:B------:R-:W-:Y:S03]  /*4d70*/  HMMA.16816.F32 R60, R112, R6.reuse, R60 ;  /* 0x00000006703c723c */ /* 0x080fe6000000183c */
[----:B------:R-:W-:Y:S01]  /*4d80*/  @!P0 FSEL R29, R29, -INF , !P1 ;  /* 0xff8000001d1d8808 */ /* 0x000fe20004800000 */
[----:B------:R-:W-:Y:S01]  /*4d90*/  FFMA.FTZ R46, R244, UR5, R46 ;  /* 0x00000005f42e7c23 */ /* 0x000fe2000801002e */
[-C--:B------:R-:W-:Y:S01]  /*4da0*/  @!P0 ISETP.GE.AND P1, PT, R226, R0.reuse, PT ;  /* 0x00000000e200820c */ /* 0x080fe20003f26270 */
[C---:B------:R-:W-:Y:S01]  /*4db0*/  FFMA.FTZ R47, R245.reuse, UR5, R47 ;  /* 0x00000005f52f7c23 */ /* 0x040fe2000801002f */
[----:B------:R-:W-:Y:S01]  /*4dc0*/  FFMA.FTZ R48, R244, UR5, R48 ;  /* 0x00000005f4307c23 */ /* 0x000fe20008010030 */
[----:B------:R-:W-:Y:S01]  /*4dd0*/  FFMA.FTZ R49, R245, UR5, R49 ;  /* 0x00000005f5317c23 */ /* 0x000fe20008010031 */
[----:B------:R-:W-:Y:S04]  /*4de0*/  HMMA.16816.F32 R64, R104, R6, R64 ;  /* 0x000000066840723c */ /* 0x000fe80000001840 */
[----:B------:R-:W-:Y:S01]  /*4df0*/  @!P0 FSEL R30, R30, -INF , !P1 ;  /* 0xff8000001e1e8808 */ /* 0x000fe20004800000 */
[----:B------:R-:W-:Y:S01]  /*4e00*/  FFMA.FTZ R50, R244, UR5, R50 ;  /* 0x00000005f4327c23 */ /* 0x000fe20008010032 */
[----:B------:R-:W-:Y:S01]  /*4e10*/  @!P0 ISETP.GE.AND P1, PT, R227, R0, PT ;  /* 0x00000000e300820c */ /* 0x000fe20003f26270 */
[----:B------:R-:W-:Y:S01]  /*4e20*/  FFMA.FTZ R51, R245, UR5, R51 ;  /* 0x00000005f5337c23 */ /* 0x000fe20008010033 */
[----:B------:R-:W-:Y:S03]  /*4e30*/  FFMA.FTZ R52, R246, UR5, R52 ;  /* 0x00000005f6347c23 */ /* 0x000fe60008010034 */
[----:B------:R-:W-:Y:S01]  /*4e40*/  @!P0 FSEL R31, R31, -INF , !P1 ;  /* 0xff8000001f1f8808 */ /* 0x000fe20004800000 */
[----:B------:R-:W-:Y:S01]  /*4e50*/  FFMA.FTZ R53, R247, UR5, R53 ;  /* 0x00000005f7357c23 */ /* 0x000fe20008010035 */
[-C--:B------:R-:W-:Y:S01]  /*4e60*/  @!P0 ISETP.GE.AND P1, PT, R226, R162.reuse, PT ;  /* 0x000000a2e200820c */ /* 0x080fe20003f26270 */
[----:B------:R-:W-:Y:S01]  /*4e70*/  FFMA.FTZ R54, R246, UR5, R54 ;  /* 0x00000005f6367c23 */ /* 0x000fe20008010036 */
[----:B------:R-:W-:Y:S01]  /*4e80*/  F2FP.F16.F32.PACK_AB R4, R74, R75 ;  /* 0x0000004b4a04723e */ /* 0x000fe200000000ff */
[----:B------:R-:W-:Y:S01]  /*4e90*/  FFMA.FTZ R43, R243, UR5, R43 ;  /* 0x00000005f32b7c23 */ /* 0x000fe2000801002b */
[----:B------:R-:W-:Y:S01]  /*4ea0*/  @!P0 FSEL R32, R32, -INF , !P1 ;  /* 0xff80000020208808 */ /* 0x000fe20004800000 */
[----:B------:R-:W-:Y:S01]  /*4eb0*/  FFMA.FTZ R55, R247, UR5, R55 ;  /* 0x00000005f7377c23 */ /* 0x000fe20008010037 */
[----:B------:R-:W-:Y:S01]  /*4ec0*/  @!P0 ISETP.GE.AND P1, PT, R227, R162, PT ;  /* 0x000000a2e300820c */ /* 0x000fe20003f26270 */
[----:B------:R1:W-:Y:S01]  /*4ed0*/  STS [R208+0x10000], R4 ;  /* 0x01000004d0007388 */ /* 0x0003e20000000800 */
[----:B------:R-:W-:Y:S01]  /*4ee0*/  @!P0 FSEL R43, R43, -INF , !P2 ;  /* 0xff8000002b2b8808 */ /* 0x000fe20005000000 */
[----:B------:R-:W-:Y:S01]  /*4ef0*/  FFMA.FTZ R61, R249, UR5, R61 ;  /* 0x00000005f93d7c23 */ /* 0x000fe2000801003d */
[----:B------:R-:W-:Y:S01]  /*4f00*/  @!P0 FSEL R33, R33, -INF , !P1 ;  /* 0xff80000021218808 */ /* 0x000fe20004800000 */
[----:B------:R-:W-:Y:S01]  /*4f10*/  FFMA.FTZ R60, R248, UR5, R60 ;  /* 0x00000005f83c7c23 */ /* 0x000fe2000801003c */
[-C--:B------:R-:W-:Y:S01]  /*4f20*/  @!P0 ISETP.GE.AND P1, PT, R226, R102.reuse, PT ;  /* 0x00000066e200820c */ /* 0x080fe20003f26270 */
[----:B------:R-:W-:Y:S01]  /*4f30*/  FFMA.FTZ R56, R246, UR5, R56 ;  /* 0x00000005f6387c23 */ /* 0x000fe20008010038 */
[----:B------:R-:W-:Y:S01]  /*4f40*/  FFMA.FTZ R57, R247, UR5, R57 ;  /* 0x00000005f7397c23 */ /* 0x000fe20008010039 */
[-C--:B------:R-:W-:Y:S01]  /*4f50*/  @!P0 ISETP.GE.AND P2, PT, R238, R101.reuse, PT ;  /* 0x00000065ee00820c */ /* 0x080fe20003f46270 */
[--C-:B------:R-:W-:Y:S01]  /*4f60*/  FFMA.FTZ R22, R22, UR6, -R108.reuse ;  /* 0x0000000616167c23 */ /* 0x100fe2000801086c */
[----:B------:R-:W-:Y:S01]  /*4f70*/  @!P0 FSEL R34, R34, -INF , !P1 ;  /* 0xff80000022228808 */ /* 0x000fe20004800000 */
[--C-:B------:R-:W-:Y:S01]  /*4f80*/  FFMA.FTZ R23, R23, UR6, -R108.reuse ;  /* 0x0000000617177c23 */ /* 0x100fe2000801086c */
[----:B------:R-:W-:Y:S01]  /*4f90*/  @!P0 ISETP.GE.AND P1, PT, R227, R102, PT ;  /* 0x00000066e300820c */ /* 0x000fe20003f26270 */
[----:B------:R-:W-:Y:S01]  /*4fa0*/  MUFU.EX2 R186, R22 ;  /* 0x0000001600ba7308 */ /* 0x000fe20000000800 */
[----:B------:R-:W-:Y:S01]  /*4fb0*/  @!P0 FSEL R60, R60, -INF , !P2 ;  /* 0xff8000003c3c8808 */ /* 0x000fe20005000000 */
[--C-:B------:R-:W-:Y:S01]  /*4fc0*/  FFMA.FTZ R32, R32, UR6, -R163.reuse ;  /* 0x0000000620207c23 */ /* 0x100fe200080108a3 */
[----:B------:R-:W-:Y:S01]  /*4fd0*/  @!P0 FSEL R35, R35, -INF , !P1 ;  /* 0xff80000023238808 */ /* 0x000fe20004800000 */
[----:B------:R-:W-:Y:S01]  /*4fe0*/  FFMA.FTZ R33, R33, UR6, -R163 ;  /* 0x0000000621217c23 */ /* 0x000fe200080108a3 */
[-C--:B------:R-:W-:Y:S01]  /*4ff0*/  @!P0 ISETP.GE.AND P1, PT, R228, R162.reuse, PT ;  /* 0x000000a2e400820c */ /* 0x080fe20003f26270 */
[--C-:B------:R-:W-:Y:S01]  /*5000*/  FFMA.FTZ R60, R60, UR6, -R103.reuse ;  /* 0x000000063c3c7c23 */ /* 0x100fe20008010867 */
[----:B------:R-:W-:Y:S03]  /*5010*/  @!P0 FSEL R56, R56, -INF , !P4 ;  /* 0xff80000038388808 */ /* 0x000fe60006000000 */
[----:B------:R-:W-:Y:S01]  /*5020*/  MUFU.EX2 R185, R23 ;  /* 0x0000001700b97308 */ /* 0x000fe20000000800 */
[----:B------:R-:W-:Y:S01]  /*5030*/  @!P0 FSEL R36, R36, -INF , !P1 ;  /* 0xff80000024248808 */ /* 0x000fe20004800000 */
[--C-:B------:R-:W-:Y:S01]  /*5040*/  FFMA.FTZ R34, R34, UR6, -R108.reuse ;  /* 0x0000000622227c23 */ /* 0x100fe2000801086c */
[----:B------:R-:W-:Y:S01]  /*5050*/  @!P0 ISETP.GE.AND P1, PT, R229, R162, PT ;  /* 0x000000a2e500820c */ /* 0x000fe20003f26270 */
[----:B------:R-:W-:Y:S01]  /*5060*/  FFMA.FTZ R35, R35, UR6, -R108 ;  /* 0x0000000623237c23 */ /* 0x000fe2000801086c */
[----:B------:R-:W-:Y:S01]  /*5070*/  @!P0 FSEL R57, R57, -INF , !P3 ;  /* 0xff80000039398808 */ /* 0x000fe20005800000 */
[--C-:B------:R-:W-:Y:S01]  /*5080*/  FFMA.FTZ R24, R24, UR6, -R103.reuse ;  /* 0x0000000618187c23 */ /* 0x100fe20008010867 */
[----:B------:R-:W-:Y:S03]  /*5090*/  @!P0 FSEL R37, R37, -INF , !P1 ;  /* 0xff80000025258808 */ /* 0x000fe60004800000 */
[----:B------:R-:W-:Y:S01]  /*50a0*/  MUFU.EX2 R166, R60 ;  /* 0x0000003c00a67308 */ /* 0x000fe20000000800 */
[----:B------:R-:W-:Y:S01]  /*50b0*/  @!P0 ISETP.GE.AND P1, PT, R228, R102, PT ;  /* 0x00000066e400820c */ /* 0x000fe20003f26270 */
[--C-:B------:R-:W-:Y:S01]  /*50c0*/  FFMA.FTZ R25, R25, UR6, -R103.reuse ;  /* 0x0000000619197c23 */ /* 0x100fe20008010867 */
[----:B------:R-:W-:Y:S01]  /*50d0*/  @!P0 ISETP.GE.AND P4, PT, R234, R0, PT ;  /* 0x00000000ea00820c */ /* 0x000fe20003f86270 */
[--C-:B------:R-:W-:Y:S01]  /*50e0*/  FFMA.FTZ R26, R26, UR6, -R100.reuse ;  /* 0x000000061a1a7c23 */ /* 0x100fe20008010864 */
[----:B------:R-:W-:Y:S01]  /*50f0*/  @!P0 FSEL R38, R38, -INF , !P1 ;  /* 0xff80000026268808 */ /* 0x000fe20004800000 */
[--C-:B------:R-:W-:Y:S01]  /*5100*/  FFMA.FTZ R27, R27, UR6, -R100.reuse ;  /* 0x000000061b1b7c23 */ /* 0x100fe20008010864 */
[----:B------:R-:W-:Y:S03]  /*5110*/  @!P0 ISETP.GE.AND P1, PT, R229, R102, PT ;  /* 0x00000066e500820c */ /* 0x000fe60003f26270 */
[----:B------:R-:W-:Y:S01]  /*5120*/  MUFU.EX2 R69, R32 ;  /* 0x0000002000457308 */ /* 0x000fe20000000800 */
[-C--:B------:R-:W-:Y:S01]  /*5130*/  @!P0 ISETP.GE.AND P3, PT, R235, R0.reuse, PT ;  /* 0x00000000eb00820c */ /* 0x080fe20003f66270 */
[--C-:B------:R-:W-:Y:S01]  /*5140*/  FFMA.FTZ R28, R28, UR6, -R103.reuse ;  /* 0x000000061c1c7c23 */ /* 0x100fe20008010867 */
[----:B------:R-:W-:Y:S01]  /*5150*/  @!P0 FSEL R39, R39, -INF , !P1 ;  /* 0xff80000027278808 */ /* 0x000fe20004800000 */
[----:B------:R-:W-:Y:S01]  /*5160*/  FFMA.FTZ R29, R29, UR6, -R103 ;  /* 0x000000061d1d7c23 */ /* 0x000fe20008010867 */
[-C--:B------:R-:W-:Y:S01]  /*5170*/  @!P0 ISETP.GE.AND P1, PT, R228, R101.reuse, PT ;  /* 0x00000065e400820c */ /* 0x080fe20003f26270 */
[--C-:B------:R-:W-:Y:S01]  /*5180*/  FFMA.FTZ R30, R30, UR6, -R100.reuse ;  /* 0x000000061e1e7c23 */ /* 0x100fe20008010864 */
[-C--:B------:R-:W-:Y:S03]  /*5190*/  @!P0 ISETP.GE.AND P2, PT, R238, R0.reuse, PT ;  /* 0x00000000ee00820c */ /* 0x080fe60003f46270 */
[----:B------:R-:W-:Y:S01]  /*51a0*/  MUFU.EX2 R68, R33 ;  /* 0x0000002100447308 */ /* 0x000fe20000000800 */
[----:B------:R-:W-:Y:S01]  /*51b0*/  @!P0 FSEL R40, R40, -INF , !P1 ;  /* 0xff80000028288808 */ /* 0x000fe20004800000 */
[----:B------:R-:W-:Y:S01]  /*51c0*/  FFMA.FTZ R31, R31, UR6, -R100 ;  /* 0x000000061f1f7c23 */ /* 0x000fe20008010864 */
[----:B------:R-:W-:Y:S01]  /*51d0*/  @!P0 ISETP.GE.AND P1, PT, R229, R101, PT ;  /* 0x00000065e500820c */ /* 0x000fe20003f26270 */
[--C-:B------:R-:W-:Y:S01]  /*51e0*/  FFMA.FTZ R36, R36, UR6, -R163.reuse ;  /* 0x0000000624247c23 */ /* 0x100fe200080108a3 */
[----:B-1----:R-:W-:Y:S01]  /*51f0*/  F2FP.F16.F32.PACK_AB R4, R72, R73 ;  /* 0x000000494804723e */ /* 0x002fe200000000ff */
[----:B------:R-:W-:Y:S01]  /*5200*/  FFMA.FTZ R37, R37, UR6, -R163 ;  /* 0x0000000625257c23 */ /* 0x000fe200080108a3 */
[----:B------:R-:W-:Y:S03]  /*5210*/  @!P0 FSEL R41, R41, -INF , !P1 ;  /* 0xff80000029298808 */ /* 0x000fe60004800000 */
[----:B------:R-:W-:Y:S01]  /*5220*/  MUFU.EX2 R177, R34 ;  /* 0x0000002200b17308 */ /* 0x000fe20000000800 */
[----:B------:R-:W-:Y:S01]  /*5230*/  @!P0 ISETP.GE.AND P1, PT, R228, R0, PT ;  /* 0x00000000e400820c */ /* 0x000fe20003f26270 */
[--C-:B------:R-:W-:Y:S01]  /*5240*/  FFMA.FTZ R38, R38, UR6, -R108.reuse ;  /* 0x0000000626267c23 */ /* 0x100fe2000801086c */
[----:B------:R-:W-:Y:S01]  /*5250*/  F2FP.F16.F32.PACK_AB R6, R211, R212 ;  /* 0x000000d4d306723e */ /* 0x000fe200000000ff */
[----:B------:R-:W-:Y:S01]  /*5260*/  FFMA.FTZ R39, R39, UR6, -R108 ;  /* 0x0000000627277c23 */ /* 0x000fe2000801086c */
[----:B------:R-:W-:Y:S01]  /*5270*/  @!P0 FSEL R42, R42, -INF , !P1 ;  /* 0xff8000002a2a8808 */ /* 0x000fe20004800000 */
[--C-:B------:R-:W-:Y:S01]  /*5280*/  FFMA.FTZ R40, R40, UR6, -R103.reuse ;  /* 0x0000000628287c23 */ /* 0x100fe20008010867 */
[----:B------:R-:W-:Y:S03]  /*5290*/  F2FP.F16.F32.PACK_AB R5, R215, R216 ;  /* 0x000000d8d705723e */ /* 0x000fe600000000ff */
[----:B------:R-:W-:Y:S01]  /*52a0*/  MUFU.EX2 R176, R35 ;  /* 0x0000002300b07308 */ /* 0x000fe20000000800 */
[----:B------:R-:W-:Y:S01]  /*52b0*/  FFMA.FTZ R41, R41, UR6, -R103 ;  /* 0x0000000629297c23 */ /* 0x000fe20008010867 */
[--C-:B------:R-:W-:Y:S01]  /*52c0*/  FFMA.FTZ R42, R42, UR6, -R100.reuse ;  /* 0x000000062a2a7c23 */ /* 0x100fe20008010864 */
[----:B------:R-:W-:Y:S01]  /*52d0*/  FFMA.FTZ R43, R43, UR6, -R100 ;  /* 0x000000062b2b7c23 */ /* 0x000fe20008010864 */
[C---:B------:R-:W-:Y:S01]  /*52e0*/  FFMA.FTZ R65, R249.reuse, UR5, R65 ;  /* 0x00000005f9417c23 */ /* 0x040fe20008010041 */
[C---:B------:R-:W-:Y:S01]  /*52f0*/  FFMA.FTZ R67, R249.reuse, UR5, R67 ;  /* 0x00000005f9437c23 */ /* 0x040fe20008010043 */
[----:B------:R-:W-:Y:S01]  /*5300*/  FFMA.FTZ R63, R249, UR5, R63 ;  /* 0x00000005f93f7c23 */ /* 0x000fe2000801003f */
[--C-:B------:R-:W-:Y:S03]  /*5310*/  FFMA.FTZ R56, R56, UR6, -R103.reuse ;  /* 0x0000000638387c23 */ /* 0x100fe60008010867 */
[----:B------:R-:W-:Y:S01]  /*5320*/  MUFU.EX2 R194, R24 ;  /* 0x0000001800c27308 */ /* 0x000fe20000000800 */
[----:B------:R-:W-:Y:S01]  /*5330*/  @!P0 FSEL R65, R65, -INF , !P5 ;  /* 0xff80000041418808 */ /* 0x000fe20006800000 */
[----:B------:R-:W-:Y:S01]  /*5340*/  FFMA.FTZ R57, R57, UR6, -R103 ;  /* 0x0000000639397c23 */ /* 0x000fe20008010867 */
[----:B------:R-:W-:Y:S01]  /*5350*/  FFMA.FTZ R64, R248, UR5, R64 ;  /* 0x00000005f8407c23 */ /* 0x000fe20008010040 */
[----:B------:R-:W-:Y:S01]  /*5360*/  FFMA.FTZ R58, R246, UR5, R58 ;  /* 0x00000005f63a7c23 */ /* 0x000fe2000801003a */
[----:B------:R-:W-:Y:S01]  /*5370*/  FFMA.FTZ R59, R247, UR5, R59 ;  /* 0x00000005f73b7c23 */ /* 0x000fe2000801003b */
[C---:B------:R-:W-:Y:S01]  /*5380*/  FFMA.FTZ R66, R248.reuse, UR5, R66 ;  /* 0x00000005f8427c23 */ /* 0x040fe20008010042 */
[----:B------:R-:W-:Y:S03]  /*5390*/  FFMA.FTZ R62, R248, UR5, R62 ;  /* 0x00000005f83e7c23 */ /* 0x000fe6000801003e */
[----:B------:R-:W-:Y:S01]  /*53a0*/  MUFU.EX2 R193, R25 ;  /* 0x0000001900c17308 */ /* 0x000fe20000000800 */
[----:B------:R-:W-:Y:S01]  /*53b0*/  @!P0 FSEL R64, R64, -INF , !P6 ;  /* 0xff80000040408808 */ /* 0x000fe20007000000 */
[----:B------:R-:W-:Y:S01]  /*53c0*/  IMAD.U32 R104, RZ, RZ, UR4 ;  /* 0x00000004ff687e24 */ /* 0x000fe2000f8e00ff */
[----:B------:R-:W-:Y:S02]  /*53d0*/  @!P0 FSEL R58, R58, -INF , !P4 ;  /* 0xff8000003a3a8808 */ /* 0x000fe40006000000 */
[-C--:B------:R-:W-:Y:S01]  /*53e0*/  @!P0 ISETP.GE.AND P4, PT, R238, R102.reuse, PT ;  /* 0x00000066ee00820c */ /* 0x080fe20003f86270 */
[----:B------:R-:W-:Y:S01]  /*53f0*/  FFMA.FTZ R64, R64, UR6, -R163 ;  /* 0x0000000640407c23 */ /* 0x000fe200080108a3 */
[----:B------:R-:W-:Y:S03]  /*5400*/  @!P0 FSEL R59, R59, -INF , !P3 ;  /* 0xff8000003b3b8808 */ /* 0x000fe60005800000 */
[----:B------:R-:W-:Y:S01]  /*5410*/  MUFU.EX2 R199, R26 ;  /* 0x0000001a00c77308 */ /* 0x000fe20000000800 */
[----:B------:R-:W-:Y:S01]  /*5420*/  @!P0 ISETP.GE.AND P3, PT, R239, R102, PT ;  /* 0x00000066ef00820c */ /* 0x000fe20003f66270 */
[--C-:B------:R-:W-:Y:S01]  /*5430*/  FFMA.FTZ R58, R58, UR6, -R100.reuse ;  /* 0x000000063a3a7c23 */ /* 0x100fe20008010864 */
[----:B------:R-:W-:Y:S01]  /*5440*/  @!P0 FSEL R66, R66, -INF , !P4 ;  /* 0xff80000042428808 */ /* 0x000fe20006000000 */
[----:B------:R-:W-:Y:S01]  /*5450*/  FFMA.FTZ R59, R59, UR6, -R100 ;  /* 0x000000063b3b7c23 */ /* 0x000fe20008010864 */
[----:B------:R-:W-:Y:S02]  /*5460*/  @!P0 FSEL R67, R67, -INF , !P3 ;  /* 0xff80000043438808 */ /* 0x000fe40005800000 */
[----:B------:R-:W-:Y:S03]  /*5470*/  @!P0 FSEL R62, R62, -INF , !P2 ;  /* 0xff8000003e3e8808 */ /* 0x000fe60005000000 */
[----:B------:R-:W-:Y:S01]  /*5480*/  MUFU.EX2 R217, R64 ;  /* 0x0000004000d97308 */ /* 0x000fe20000000800 */
[----:B------:R-:W-:Y:S01]  /*5490*/  FFMA.FTZ R66, R66, UR6, -R108 ;  /* 0x0000000642427c23 */ /* 0x000fe2000801086c */
[----:B------:R-:W-:Y:S01]  /*54a0*/  IADD3 R104, R154, 0x4000, R104 ;  /* 0x000040009a687810 */ /* 0x000fe20007ffe068 */
[--C-:B------:R-:W-:Y:S04]  /*54b0*/  FFMA.FTZ R62, R62, UR6, -R100.reuse ;  /* 0x000000063e3e7c23 */ /* 0x100fe80008010864 */
[----:B------:R-:W-:Y:S03]  /*54c0*/  IMAD.IADD R104, R104, 0x1, R155 ;  /* 0x0000000168687824 */ /* 0x000fe600078e029b */
[----:B------:R-:W-:Y:S10]  /*54d0*/  MUFU.EX2 R112, R66 ;  /* 0x0000004200707308 */ /* 0x000ff40000000800 */
        /* <DEDUP_REMOVED lines=8> */
[----:B------:R-:W-:Y:S01]  /*5560*/  MUFU.EX2 R175, R38 ;  /* 0x0000002600af7308 */ /* 0x000fe20000000800 */
[----:B----4-:R-:W-:Y:S09]  /*5570*/  IADD3 R8, P1, R13, UR15, RZ ;  /* 0x0000000f0d087c10 */ /* 0x010ff2000ff3e0ff */
[----:B------:R-:W-:Y:S01]  /*5580*/  MUFU.EX2 R174, R39 ;  /* 0x0000002700ae7308 */ /* 0x000fe20000000800 */
[----:B---3--:R-:W-:Y:S02]  /*5590*/  IADD3.X R9, R12, UR14, RZ, P1, !PT ;  /* 0x0000000e0c097c10 */ /* 0x008fe40008ffe4ff */
[-C--:B------:R-:W-:Y:S03]  /*55a0*/  @!P0 ISETP.GE.AND P1, PT, R230, R101.reuse, PT ;  /* 0x00000065e600820c */ /* 0x080fe60003f26270 */
[----:B------:R-:W2:Y:S01]  /*55b0*/  LDG.E R164, desc[UR8][R8.64] ;  /* 0x0000000808a47981 */ /* 0x000ea2000c1e1900 */
[----:B------:R-:W-:Y:S03]  /*55c0*/  @!P0 FSEL R44, R44, -INF , !P1 ;  /* 0xff8000002c2c8808 */ /* 0x000fe60004800000 */
[----:B------:R-:W-:Y:S01]  /*55d0*/  MUFU.EX2 R182, R40 ;  /* 0x0000002800b67308 */ /* 0x000fe20000000800 */
[-C--:B------:R-:W-:Y:S01]  /*55e0*/  @!P0 ISETP.GE.AND P1, PT, R231, R101.reuse, PT ;  /* 0x00000065e700820c */ /* 0x080fe20003f26270 */
[----:B------:R-:W3:Y:S01]  /*55f0*/  LDG.E R111, desc[UR8][R8.64+0x20] ;  /* 0x00002008086f7981 */ /* 0x000ee2000c1e1900 */
[--C-:B------:R-:W-:Y:S02]  /*5600*/  FFMA.FTZ R44, R44, UR6, -R103.reuse ;  /* 0x000000062c2c7c23 */ /* 0x100fe40008010867 */
[----:B------:R-:W-:Y:S01]  /*5610*/  @!P0 FSEL R45, R45, -INF , !P1 ;  /* 0xff8000002d2d8808 */ /* 0x000fe20004800000 */
[----:B------:R-:W5:Y:S01]  /*5620*/  LDG.E R110, desc[UR8][R8.64+0x100] ;  /* 0x00010008086e7981 */ /* 0x000f62000c1e1900 */
[-C--:B------:R-:W-:Y:S03]  /*5630*/  @!P0 ISETP.GE.AND P1, PT, R230, R0.reuse, PT ;  /* 0x00000000e600820c */ /* 0x080fe60003f26270 */
[----:B------:R-:W-:Y:S01]  /*5640*/  MUFU.EX2 R181, R41 ;  /* 0x0000002900b57308 */ /* 0x000fe20000000800 */
[----:B------:R1:W5:Y:S01]  /*5650*/  LDG.E R109, desc[UR8][R8.64+0x120] ;  /* 0x00012008086d7981 */ /* 0x000362000c1e1900 */
[----:B------:R-:W-:Y:S01]  /*5660*/  @!P0 FSEL R46, R46, -INF , !P1 ;  /* 0xff8000002e2e8808 */ /* 0x000fe20004800000 */
[----:B------:R-:W-:Y:S01]  /*5670*/  FFMA.FTZ R45, R45, UR6, -R103 ;  /* 0x000000062d2d7c23 */ /* 0x000fe20008010867 */
        /* <DEDUP_REMOVED lines=15> */
[----:B------:R-:W-:Y:S03]  /*5770*/  @!P0 ISETP.GE.AND P1, PT, R231, R102, PT ;  /* 0x00000066e700820c */ /* 0x000fe60003f26270 */
[--C-:B------:R-:W-:Y:S01]  /*5780*/  FFMA.FTZ R50, R50, UR6, -R108.reuse ;  /* 0x0000000632327c23 */ /* 0x100fe2000801086c */
[----:B------:R-:W-:Y:S02]  /*5790*/  @!P0 FSEL R51, R51, -INF , !P1 ;  /* 0xff80000033338808 */ /* 0x000fe40004800000 */
[----:B------:R-:W-:Y:S01]  /*57a0*/  MUFU.EX2 R236, R49 ;  /* 0x0000003100ec7308 */ /* 0x000fe20000000800 */
[-C--:B------:R-:W-:Y:S02]  /*57b0*/  @!P0 ISETP.GE.AND P1, PT, R234, R162.reuse, PT ;  /* 0x000000a2ea00820c */ /* 0x080fe40003f26270 */
[--C-:B------:R-:W-:Y:S02]  /*57c0*/  FFMA.FTZ R51, R51, UR6, -R108.reuse ;  /* 0x0000000633337c23 */ /* 0x100fe4000801086c */
[----:B------:R-:W-:Y:S02]  /*57d0*/  @!P0 FSEL R52, R52, -INF , !P1 ;  /* 0xff80000034348808 */ /* 0x000fe40004800000 */
[----:B------:R-:W-:Y:S03]  /*57e0*/  @!P0 ISETP.GE.AND P1, PT, R235, R162, PT ;  /* 0x000000a2eb00820c */ /* 0x000fe60003f26270 */
[----:B------:R-:W-:Y:S01]  /*57f0*/  MUFU.EX2 R168, R50 ;  /* 0x0000003200a87308 */ /* 0x000fe20000000800 */
[--C-:B------:R-:W-:Y:S01]  /*5800*/  FFMA.FTZ R52, R52, UR6, -R163.reuse ;  /* 0x0000000634347c23 */ /* 0x100fe200080108a3 */
[----:B------:R-:W-:Y:S02]  /*5810*/  @!P0 FSEL R53, R53, -INF , !P1 ;  /* 0xff80000035358808 */ /* 0x000fe40004800000 */
[-C--:B------:R-:W-:Y:S06]  /*5820*/  @!P0 ISETP.GE.AND P1, PT, R234, R102.reuse, PT ;  /* 0x00000066ea00820c */ /* 0x080fec0003f26270 */
[----:B------:R-:W-:Y:S01]  /*5830*/  MUFU.EX2 R167, R51 ;  /* 0x0000003300a77308 */ /* 0x000fe20000000800 */
[----:B------:R-:W-:Y:S01]  /*5840*/  @!P0 FSEL R54, R54, -INF , !P1 ;  /* 0xff80000036368808 */ /* 0x000fe20004800000 */
[--C-:B------:R-:W-:Y:S01]  /*5850*/  FFMA.FTZ R53, R53, UR6, -R163.reuse ;  /* 0x0000000635357c23 */ /* 0x100fe200080108a3 */
[----:B------:R-:W-:Y:S01]  /*5860*/  @!P0 ISETP.GE.AND P1, PT, R235, R102, PT ;  /* 0x00000066eb00820c */ /* 0x000fe20003f26270 */
[----:B------:R-:W-:Y:S02]  /*5870*/  FFMA.FTZ R163, R65, UR6, -R163 ;  /* 0x0000000641a37c23 */ /* 0x000fe400080108a3 */
[--C-:B------:R-:W-:Y:S01]  /*5880*/  FFMA.FTZ R54, R54, UR6, -R108.reuse ;  /* 0x0000000636367c23 */ /* 0x100fe2000801086c */
[----:B------:R-:W-:Y:S03]  /*5890*/  @!P0 FSEL R55, R55, -INF , !P1 ;  /* 0xff80000037378808 */ /* 0x000fe60004800000 */
[----:B------:R-:W-:Y:S01]  /*58a0*/  MUFU.EX2 R179, R44 ;  /* 0x0000002c00b37308 */ /* 0x000fe20000000800 */
[----:B------:R-:W-:Y:S01]  /*58b0*/  @!P0 ISETP.GE.AND P1, PT, R239, R101, PT ;  /* 0x00000065ef00820c */ /* 0x000fe20003f26270 */
[--C-:B------:R-:W-:Y:S03]  /*58c0*/  FFMA.FTZ R55, R55, UR6, -R108.reuse ;  /* 0x0000000637377c23 */ /* 0x100fe6000801086c */
[----:B------:R-:W-:Y:S01]  /*58d0*/  @!P0 FSEL R61, R61, -INF , !P1 ;  /* 0xff8000003d3d8808 */ /* 0x000fe20004800000 */
[----:B------:R-:W-:Y:S01]  /*58e0*/  FFMA.FTZ R108, R67, UR6, -R108 ;  /* 0x00000006436c7c23 */ /* 0x000fe2000801086c */
[----:B------:R-:W-:Y:S03]  /*58f0*/  @!P0 ISETP.GE.AND P1, PT, R239, R0, PT ;  /* 0x00000000ef00820c */ /* 0x000fe60003f26270 */
[----:B------:R-:W4:Y:S01]  /*5900*/  MUFU.EX2 R178, R45 ;  /* 0x0000002d00b27308 */ /* 0x000f220000000800 */
[----:B------:R-:W-:Y:S01]  /*5910*/  F2FP.F16.F32.PACK_AB R0, R198, R200 ;  /* 0x000000c8c600723e */ /* 0x000fe200000000ff */
[----:B------:R-:W-:Y:S01]  /*5920*/  FFMA.FTZ R103, R61, UR6, -R103 ;  /* 0x000000063d677c23 */ /* 0x000fe20008010867 */
[----:B------:R-:W-:Y:S02]  /*5930*/  @!P0 FSEL R63, R63, -INF , !P1 ;  /* 0xff8000003f3f8808 */ /* 0x000fe40004800000 */
[----:B------:R-:W-:Y:S01]  /*5940*/  PLOP3.LUT P1, PT, PT, PT, UP3, 0x80, 0x0 ;  /* 0x000000000000781c */ /* 0x000fe20003f2f038 */
[----:B------:R1:W-:Y:S02]  /*5950*/  STS [R208+0x10400], R0 ;  /* 0x01040000d0007388 */ /* 0x0003e40000000800 */
[----:B------:R-:W-:Y:S02]  /*5960*/  FFMA.FTZ R100, R63, UR6, -R100 ;  /* 0x000000063f647c23 */ /* 0x000fe40008010864 */
[----:B------:R-:W-:Y:S01]  /*5970*/  MUFU.EX2 R115, R103 ;  /* 0x0000006700737308 */ /* 0x000fe20000000800 */
[----:B------:R1:W-:Y:S09]  /*5980*/  STS [R207+0x10000], R4 ;  /* 0x01000004cf007388 */ /* 0x0003f20000000800 */
[----:B------:R-:W-:Y:S01]  /*5990*/  MUFU.EX2 R184, R46 ;  /* 0x0000002e00b87308 */ /* 0x000fe20000000800 */
[----:B----4-:R-:W-:Y:S09]  /*59a0*/  F2FP.F16.F32.PACK_AB R7, R178, R179 ;  /* 0x000000b3b207723e */ /* 0x010ff200000000ff */
[----:B------:R-:W4:Y:S01]  /*59b0*/  MUFU.EX2 R183, R47 ;  /* 0x0000002f00b77308 */ /* 0x000f220000000800 */
[----:B-1----:R-:W-:Y:S09]  /*59c0*/  F2FP.F16.F32.PACK_AB R0, R188, R192 ;  /* 0x000000c0bc00723e */ /* 0x002ff200000000ff */
[----:B------:R-:W-:Y:S01]  /*59d0*/  MUFU.EX2 R162, R100 ;  /* 0x0000006400a27308 */ /* 0x000fe20000000800 */
[----:B------:R-:W-:Y:S01]  /*59e0*/  F2FP.F16.F32.PACK_AB R4, R201, R210 ;  /* 0x000000d2c904723e */ /* 0x000fe200000000ff */
[----:B------:R1:W-:Y:S04]  /*59f0*/  STS [R207+0x10400], R0 ;  /* 0x01040000cf007388 */ /* 0x0003e80000000800 */
[----:B------:R4:W-:Y:S04]  /*5a00*/  STS [R208+0x12000], R6 ;  /* 0x01200006d0007388 */ /* 0x0009e80000000800 */
[----:B------:R-:W-:Y:S01]  /*5a10*/  MUFU.EX2 R223, R52 ;  /* 0x0000003400df7308 */ /* 0x000fe20000000800 */
[----:B------:R4:W-:Y:S04]  /*5a20*/  STS [R208+0x12400], R5 ;  /* 0x01240005d0007388 */ /* 0x0009e80000000800 */
[----:B------:R4:W-:Y:S05]  /*5a30*/  STS [R207+0x12000], R4 ;  /* 0x01200004cf007388 */ /* 0x0009ea0000000800 */
[----:B------:R-:W2:Y:S10]  /*5a40*/  MUFU.EX2 R222, R53 ;  /* 0x0000003500de7308 */ /* 0x000eb40000000800 */
[----:B------:R-:W-:Y:S01]  /*5a50*/  MUFU.EX2 R114, R54 ;  /* 0x0000003600727308 */ /* 0x000fe20000000800 */
[----:B-1----:R-:W-:Y:S02]  /*5a60*/  F2FP.F16.F32.PACK_AB R0, R213, R214 ;  /* 0x000000d6d500723e */ /* 0x002fe400000000ff */
[----:B----4-:R-:W-:Y:S03]  /*5a70*/  F2FP.F16.F32.PACK_AB R6, R236, R237 ;  /* 0x000000edec06723e */ /* 0x010fe600000000ff */
[----:B------:R1:W-:Y:S04]  /*5a80*/  STS [R207+0x12400], R0 ;  /* 0x01240000cf007388 */ /* 0x0003e80000000800 */
[----:B------:R-:W-:Y:S01]  /*5a90*/  MUFU.EX2 R113, R55 ;  /* 0x0000003700717308 */ /* 0x000fe20000000800 */
[----:B------:R-:W-:Y:S02]  /*5aa0*/  F2FP.F16.F32.PACK_AB R5, R195, R196 ;  /* 0x000000c4c305723e */ /* 0x000fe400000000ff */
[----:B------:R-:W-:Y:S07]  /*5ab0*/  F2FP.F16.F32.PACK_AB R4, R70, R71 ;  /* 0x000000474604723e */ /* 0x000fee00000000ff */
[----:B------:R-:W4:Y:S01]  /*5ac0*/  MUFU.EX2 R163, R163 ;  /* 0x000000a300a37308 */ /* 0x000f220000000800 */
[----:B------:R4:W-:Y:S09]  /*5ad0*/  STS [R209+0x10000], R4 ;  /* 0x01000004d1007388 */ /* 0x0009f20000000800 */
[----:B------:R-:W-:Y:S01]  /*5ae0*/  MUFU.EX2 R108, R108 ;  /* 0x0000006c006c7308 */ /* 0x000fe20000000800 */
[----:B-1----:R-:W-:Y:S09]  /*5af0*/  F2FP.F16.F32.PACK_AB R0, R185, R186 ;  /* 0x000000bab900723e */ /* 0x002ff200000000ff */
[----:B------:R-:W-:Y:S01]  /*5b00*/  MUFU.EX2 R170, R56 ;  /* 0x0000003800aa7308 */ /* 0x000fe20000000800 */
[----:B------:R1:W-:Y:S09]  /*5b10*/  STS [R209+0x10400], R0 ;  /* 0x01040000d1007388 */ /* 0x0003f20000000800 */
[----:B------:R-:W2:Y:S01]  /*5b20*/  MUFU.EX2 R169, R57 ;  /* 0x0000003900a97308 */ /* 0x000ea20000000800 */
[----:B----4-:R-:W-:Y:S05]  /*5b30*/  F2FP.F16.F32.PACK_AB R4, R68, R69 ;  /* 0x000000454404723e */ /* 0x010fea00000000ff */
[----:B------:R4:W-:Y:S04]  /*5b40*/  STS [R206+0x10000], R4 ;  /* 0x01000004ce007388 */ /* 0x0009e80000000800 */
[----:B------:R-:W-:Y:S10]  /*5b50*/  MUFU.EX2 R173, R58 ;  /* 0x0000003a00ad7308 */ /* 0x000ff40000000800 */
[----:B------:R-:W2:Y:S01]  /*5b60*/  MUFU.EX2 R172, R59 ;  /* 0x0000003b00ac7308 */ /* 0x000ea20000000800 */
[----:B-1----:R-:W-:Y:S05]  /*5b70*/  F2FP.F16.F32.PACK_AB R0, R176, R177 ;  /* 0x000000b1b000723e */ /* 0x002fea00000000ff */
[----:B------:R1:W-:Y:S01]  /*5b80*/  STS [R206+0x10400], R0 ;  /* 0x01040000ce007388 */ /* 0x0003e20000000800 */
[----:B----4-:R-:W-:Y:S05]  /*5b90*/  F2FP.F16.F32.PACK_AB R4, R193, R194 ;  /* 0x000000c2c104723e */ /* 0x010fea00000000ff */
[----:B------:R4:W-:Y:S01]  /*5ba0*/  STS [R209+0x12000], R4 ;  /* 0x01200004d1007388 */ /* 0x0009e20000000800 */
[----:B-1----:R-:W-:Y:S05]  /*5bb0*/  F2FP.F16.F32.PACK_AB R0, R197, R199 ;  /* 0x000000c7c500723e */ /* 0x002fea00000000ff */
[----:B------:R1:W-:Y:S04]  /*5bc0*/  STS [R209+0x12400], R0 ;  /* 0x01240000d1007388 */ /* 0x0003e80000000800 */
[----:B------:R2:W-:Y:S01]  /*5bd0*/  STS [R206+0x12400], R5 ;  /* 0x01240005ce007388 */ /* 0x0005e20000000800 */
[----:B----4-:R-:W-:Y:S05]  /*5be0*/  F2FP.F16.F32.PACK_AB R4, R190, R191 ;  /* 0x000000bfbe04723e */ /* 0x010fea00000000ff */
[----:B------:R4:W-:Y:S01]  /*5bf0*/  STS [R206+0x12000], R4 ;  /* 0x01200004ce007388 */ /* 0x0009e20000000800 */
[----:B-1----:R-:W-:Y:S02]  /*5c00*/  F2FP.F16.F32.PACK_AB R0, R174, R175 ;  /* 0x000000afae00723e */ /* 0x002fe400000000ff */
[----:B--2---:R-:W-:Y:S03]  /*5c10*/  F2FP.F16.F32.PACK_AB R5, R167, R168 ;  /* 0x000000a8a705723e */ /* 0x004fe600000000ff */
[----:B------:R1:W-:Y:S01]  /*5c20*/  STS [R203+0x10400], R0 ;  /* 0x01040000cb007388 */ /* 0x0003e20000000800 */
[----:B----4-:R-:W-:Y:S05]  /*5c30*/  F2FP.F16.F32.PACK_AB R4, R2, R3 ;  /* 0x000000030204723e */ /* 0x010fea00000000ff */
[----:B------:R2:W-:Y:S04]  /*5c40*/  STS [R203+0x10000], R4 ;  /* 0x01000004cb007388 */ /* 0x0005e80000000800 */
[----:B------:R4:W-:Y:S04]  /*5c50*/  STS [R202+0x10000], R6 ;  /* 0x01000006ca007388 */ /* 0x0009e80000000800 */
[----:B------:R3:W-:Y:S01]  /*5c60*/  STS [R202+0x10400], R5 ;  /* 0x01040005ca007388 */ /* 0x0007e20000000800 */
[----:B-1----:R-:W-:Y:S05]  /*5c70*/  F2FP.F16.F32.PACK_AB R0, R187, R189 ;  /* 0x000000bdbb00723e */ /* 0x002fea00000000ff */
[----:B------:R1:W-:Y:S01]  /*5c80*/  STS [R203+0x12400], R0 ;  /* 0x01240000cb007388 */ /* 0x0003e20000000800 */
[----:B--2---:R-:W-:Y:S02]  /*5c90*/  F2FP.F16.F32.PACK_AB R4, R181, R182 ;  /* 0x000000b6b504723e */ /* 0x004fe400000000ff */
[----:B----4-:R-:W-:Y:S03]  /*5ca0*/  F2FP.F16.F32.PACK_AB R6, R183, R184 ;  /* 0x000000b8b706723e */ /* 0x010fe600000000ff */
[----:B------:R2:W-:Y:S01]  /*5cb0*/  STS [R203+0x12000], R4 ;  /* 0x01200004cb007388 */ /* 0x0005e20000000800 */
[----:B---3--:R-:W-:Y:S03]  /*5cc0*/  F2FP.F16.F32.PACK_AB R5, R222, R223 ;  /* 0x000000dfde05723e */ /* 0x008fe600000000ff */
[----:B------:R3:W-:Y:S04]  /*5cd0*/  STS [R202+0x12000], R7 ;  /* 0x01200007ca007388 */ /* 0x0007e80000000800 */
[----:B------:R4:W-:Y:S04]  /*5ce0*/  STS [R202+0x12400], R6 ;  /* 0x01240006ca007388 */ /* 0x0009e80000000800 */
[----:B------:R4:W-:Y:S01]  /*5cf0*/  STS [R205+0x10000], R5 ;  /* 0x01000005cd007388 */ /* 0x0009e20000000800 */
[----:B-1----:R-:W-:Y:S02]  /*5d00*/  F2FP.F16.F32.PACK_AB R0, R163, R217 ;  /* 0x000000d9a300723e */ /* 0x002fe400000000ff */
[----:B--2---:R-:W-:Y:S02]  /*5d10*/  F2FP.F16.F32.PACK_AB R4, R113, R114 ;  /* 0x000000727104723e */ /* 0x004fe400000000ff */
[----:B---3--:R-:W-:Y:S03]  /*5d20*/  F2FP.F16.F32.PACK_AB R7, R169, R170 ;  /* 0x000000aaa907723e */ /* 0x008fe600000000ff */
[----:B------:R1:W-:Y:S01]  /*5d30*/  STS [R205+0x10400], R4 ;  /* 0x01040004cd007388 */ /* 0x0003e20000000800 */
[----:B----4-:R-:W-:Y:S03]  /*5d40*/  F2FP.F16.F32.PACK_AB R6, R172, R173 ;  /* 0x000000adac06723e */ /* 0x010fe600000000ff */
[----:B------:R2:W-:Y:S01]  /*5d50*/  STS [R204+0x10000], R0 ;  /* 0x01000000cc007388 */ /* 0x0005e20000000800 */
[----:B------:R-:W-:Y:S05]  /*5d60*/  F2FP.F16.F32.PACK_AB R5, R108, R112 ;  /* 0x000000706c05723e */ /* 0x000fea00000000ff */
[----:B------:R-:W-:Y:S04]  /*5d70*/  STS [R204+0x10400], R5 ;  /* 0x01040005cc007388 */ /* 0x000fe80000000800 */
[----:B------:R-:W-:Y:S04]  /*5d80*/  STS [R205+0x12000], R7 ;  /* 0x01200007cd007388 */ /* 0x000fe80000000800 */
[----:B------:R-:W-:Y:S01]  /*5d90*/  STS [R205+0x12400], R6 ;  /* 0x01240006cd007388 */ /* 0x000fe20000000800 */
[----:B-1----:R-:W-:Y:S02]  /*5da0*/  F2FP.F16.F32.PACK_AB R4, R115, R166 ;  /* 0x000000a67304723e */ /* 0x002fe400000000ff */
[----:B--2---:R-:W-:Y:S03]  /*5db0*/  F2FP.F16.F32.PACK_AB R0, R162, R171 ;  /* 0x000000aba200723e */ /* 0x004fe600000000ff */
[----:B------:R-:W-:Y:S04]  /*5dc0*/  STS [R204+0x12000], R4 ;  /* 0x01200004cc007388 */ /* 0x000fe80000000800 */
        /* <DEDUP_REMOVED lines=36> */
[----:B------:R-:W-:Y:S01]  /*6010*/  FMUL.FTZ R5, R71, R5 ;  /* 0x0000000547057220 */ /* 0x000fe20000410000 */
[-C--:B------:R-:W-:Y:S05]  /*6020*/  HMMA.16816.F32 R44, R104, R142.reuse, R44 ;  /* 0x0000008e682c723c */ /* 0x080fea000000182c */
[C---:B------:R-:W-:Y:S01]  /*6030*/  FADD.FTZ R21, -R164.reuse, R21 ;  /* 0x00000015a4157221 */ /* 0x040fe20000010100 */
        /* <DEDUP_REMOVED lines=9> */
[----:B------:R-:W-:Y:S02]  /*60d0*/  FADD.FTZ R20, -R164, R48 ;  /* 0x00000030a4147221 */ /* 0x000fe40000010100 */
[----:B------:R-:W-:Y:S01]  /*60e0*/  FMUL.FTZ R101, R75, R4 ;  /* 0x000000044b657220 */ /* 0x000fe20000410000 */
[----:B------:R-:W-:Y:S01]  /*60f0*/  FMUL.FTZ R100, R70, R21 ;  /* 0x0000001546647220 */ /* 0x000fe20000410000 */
[----:B------:R1:W5:Y:S02]  /*6100*/  LDL.LU R75, [R1+0x7c] ;  /* 0x00007c00014b7983 */ /* 0x0003640000300800 */
[----:B------:R-:W-:Y:S01]  /*6110*/  FADD.FTZ R4, -R164, R16 ;  /* 0x00000010a4047221 */ /* 0x000fe20000010100 */
[----:B------:R-:W-:Y:S01]  /*6120*/  F2FP.F16.F32.PACK_AB R0, R0, R101 ;  /* 0x000000650000723e */ /* 0x000fe200000000ff */
[----:B------:R1:W5:Y:S01]  /*6130*/  LDL.LU R74, [R1+0x78] ;  /* 0x00007800014a7983 */ /* 0x0003620000300800 */
[----:B------:R-:W-:Y:S01]  /*6140*/  FADD.FTZ R16, -R164, R17 ;  /* 0x00000011a4107221 */ /* 0x000fe20000010100 */
[----:B------:R-:W-:Y:S01]  /*6150*/  FMUL.FTZ R4, R73, R4 ;  /* 0x0000000449047220 */ /* 0x000fe20000410000 */
[----:B------:R-:W-:Y:S01]  /*6160*/  FMUL.FTZ R101, R69, R32 ;  /* 0x0000002045657220 */ /* 0x000fe20000410000 */
[----:B------:R1:W5:Y:S01]  /*6170*/  LDL.LU R73, [R1+0x74] ;  /* 0x0000740001497983 */ /* 0x0003620000300800 */
[----:B------:R-:W-:Y:S01]  /*6180*/  FMUL.FTZ R16, R72, R16 ;  /* 0x0000001048107220 */ /* 0x000fe20000410000 */
[C---:B------:R-:W-:Y:S01]  /*6190*/  FADD.FTZ R21, -R164.reuse, R33 ;  /* 0x00000021a4157221 */ /* 0x040fe20000010100 */
[----:B------:R-:W-:Y:S01]  /*61a0*/  FADD.FTZ R17, -R164, R36 ;  /* 0x00000024a4117221 */ /* 0x000fe20000010100 */
[----:B------:R1:W5:Y:S01]  /*61b0*/  LDL.LU R72, [R1+0x70] ;  /* 0x0000700001487983 */ /* 0x0003620000300800 */
[----:B------:R-:W-:Y:S01]  /*61c0*/  F2FP.F16.F32.PACK_AB R100, R100, R5 ;  /* 0x000000056464723e */ /* 0x000fe200000000ff */
[----:B------:R-:W-:Y:S01]  /*61d0*/  FMUL.FTZ R21, R68, R21 ;  /* 0x0000001544157220 */ /* 0x000fe20000410000 */
[----:B------:R-:W-:Y:S01]  /*61e0*/  FMUL.FTZ R17, R3, R17 ;  /* 0x0000001103117220 */ /* 0x000fe20000410000 */
[----:B------:R1:W5:Y:S01]  /*61f0*/  LDL.LU R71, [R1+0x6c] ;  /* 0x00006c0001477983 */ /* 0x0003620000300800 */
[----:B------:R-:W-:Y:S01]  /*6200*/  F2FP.F16.F32.PACK_AB R16, R16, R4 ;  /* 0x000000041010723e */ /* 0x000fe200000000ff */
[C---:B------:R-:W-:Y:S01]  /*6210*/  FADD.FTZ R36, -R164.reuse, R49 ;  /* 0x00000031a4247221 */ /* 0x040fe20000010100 */
[C---:B------:R-:W-:Y:S01]  /*6220*/  FADD.FTZ R4, -R164.reuse, R52 ;  /* 0x00000034a4047221 */ /* 0x040fe20000010100 */
[----:B------:R1:W5:Y:S01]  /*6230*/  LDL.LU R70, [R1+0x68] ;  /* 0x0000680001467983 */ /* 0x0003620000300800 */
[C---:B------:R-:W-:Y:S01]  /*6240*/  FADD.FTZ R33, -R164.reuse, R53 ;  /* 0x00000035a4217221 */ /* 0x040fe20000010100 */
[C---:B------:R-:W-:Y:S01]  /*6250*/  FADD.FTZ R5, -R164.reuse, R64 ;  /* 0x00000040a4057221 */ /* 0x040fe20000010100 */
[----:B------:R-:W-:Y:S01]  /*6260*/  FADD.FTZ R32, -R164, R65 ;  /* 0x00000041a4207221 */ /* 0x000fe20000010100 */
[----:B------:R1:W5:Y:S01]  /*6270*/  LDL.LU R69, [R1+0x64] ;  /* 0x0000640001457983 */ /* 0x0003620000300800 */
[----:B------:R-:W-:Y:S01]  /*6280*/  FMUL.FTZ R20, R237, R20 ;  /* 0x00000014ed147220 */ /* 0x000fe20000410000 */
[----:B------:R-:W-:Y:S01]  /*6290*/  FMUL.FTZ R36, R236, R36 ;  /* 0x00000024ec247220 */ /* 0x000fe20000410000 */
[----:B------:R-:W-:Y:S01]  /*62a0*/  FMUL.FTZ R4, R223, R4 ;  /* 0x00000004df047220 */ /* 0x000fe20000410000 */
[----:B------:R1:W5:Y:S01]  /*62b0*/  LDL.LU R68, [R1+0x60] ;  /* 0x0000600001447983 */ /* 0x0003620000300800 */
[----:B------:R-:W-:Y:S01]  /*62c0*/  FMUL.FTZ R33, R222, R33 ;  /* 0x00000021de217220 */ /* 0x000fe20000410000 */
[----:B------:R-:W-:Y:S01]  /*62d0*/  FMUL.FTZ R5, R217, R5 ;  /* 0x00000005d9057220 */ /* 0x000fe20000410000 */
[----:B------:R-:W-:Y:S01]  /*62e0*/  FMUL.FTZ R32, R163, R32 ;  /* 0x00000020a3207220 */ /* 0x000fe20000410000 */
[----:B------:R1:W5:Y:S01]  /*62f0*/  LDL.LU R3, [R1+0x5c] ;  /* 0x00005c0001037983 */ /* 0x0003620000300800 */
[----:B------:R-:W-:Y:S02]  /*6300*/  F2FP.F16.F32.PACK_AB R48, R21, R101 ;  /* 0x000000651530723e */ /* 0x000fe400000000ff */
[----:B------:R-:W-:Y:S01]  /*6310*/  F2FP.F16.F32.PACK_AB R37, R37, R17 ;  /* 0x000000112525723e */ /* 0x000fe200000000ff */
[----:B------:R1:W5:Y:S01]  /*6320*/  LDL.LU R2, [R1+0x58] ;  /* 0x0000580001027983 */ /* 0x0003620000300800 */
[----:B------:R-:W-:Y:S02]  /*6330*/  F2FP.F16.F32.PACK_AB R36, R36, R20 ;  /* 0x000000142424723e */ /* 0x000fe400000000ff */
[----:B------:R-:W-:Y:S01]  /*6340*/  F2FP.F16.F32.PACK_AB R33, R33, R4 ;  /* 0x000000042121723e */ /* 0x000fe200000000ff */
[----:B------:R1:W5:Y:S01]  /*6350*/  LDL.64 R102, [R1+0x10] ;  /* 0x0000100001667983 */ /* 0x0003620000100a00 */
[----:B------:R-:W-:Y:S01]  /*6360*/  F2FP.F16.F32.PACK_AB R32, R32, R5 ;  /* 0x000000052020723e */ /* 0x000fe200000000ff */
[----:B------:R-:W-:Y:S06]  /*6370*/  @!P1 BRA `(.L_x_118) ;  /* 0x00000000008c9947 */ /* 0x000fec0003800000 */
[----:B------:R-:W2:Y:S01]  /*6380*/  LDL.LU R49, [R1+0xc] ;  /* 0x00000c0001317983 */ /* 0x000ea20000300800 */
[----:B------:R-:W3:Y:S01]  /*6390*/  LDC R20, c[0x0][0x240] ;  /* 0x00009000ff147b82 */ /* 0x000ee20000000800 */
[----:B-----5:R-:W-:Y:S01]  /*63a0*/  ISETP.GE.AND P2, PT, R102, UR36, PT ;  /* 0x0000002466007c0c */ /* 0x020fe2000bf46270 */
[----:B------:R-:W-:Y:S04]  /*63b0*/  ULOP3.LUT UR11, UR7, 0x1, URZ, 0xc0, !UPT ;  /* 0x00000001070b7892 */ /* 0x000fe8000f8ec03f */
[----:B------:R-:W-:Y:S04]  /*63c0*/  UISETP.NE.U32.AND UP0, UPT, UR11, 0x1, UPT ;  /* 0x000000010b00788c */ /* 0x000fe8000bf05070 */
[----:B------:R-:W-:Y:S04]  /*63d0*/  USEL UR11, UR61, 0x2000, !UP0 ;  /* 0x000020003d0b7887 */ /* 0x000fe8000c000000 */
[----:B------:R-:W4:Y:S02]  /*63e0*/  @!P2 LDC R17, c[0x0][0x244] ;  /* 0x00009100ff11ab82 */ /* 0x000f240000000800 */
[----:B------:R-:W-:Y:S01]  /*63f0*/  VIADD R165, R165, UR11 ;  /* 0x0000000ba5a57c36 */ /* 0x000fe20008000000 */
[----:B------:R-:W-:Y:S04]  /*6400*/  IADD3 R148, R148, UR11, RZ ;  /* 0x0000000b94947c10 */ /* 0x000fe8000fffe0ff */
[----:B------:R1:W-:Y:S04]  /*6410*/  @P2 STS [R165], RZ ;  /* 0x000000ffa5002388 */ /* 0x0003e80000000800 */
[----:B------:R1:W-:Y:S04]  /*6420*/  @P2 STS [R165+0x4], RZ ;  /* 0x000004ffa5002388 */ /* 0x0003e80000000800 */
[----:B------:R1:W-:Y:S04]  /*6430*/  @P2 STS [R165+0x8], RZ ;  /* 0x000008ffa5002388 */ /* 0x0003e80000000800 */
[----:B------:R1:W-:Y:S01]  /*6440*/  @P2 STS [R165+0xc], RZ ;  /* 0x00000cffa5002388 */ /* 0x0003e20000000800 */
[----:B--2---:R-:W-:Y:S02]  /*6450*/  VIADD R49, R49, UR11 ;  /* 0x0000000b31317c36 */ /* 0x004fe40008000000 */
[----:B---3--:R-:W-:Y:S03]  /*6460*/  IMAD.U32 R4, R20, -0x80, RZ ;  /* 0xffffff8014047824 */ /* 0x008fe600078e00ff */
[----:B------:R1:W-:Y:S02]  /*6470*/  STL [R1+0xc], R49 ;  /* 0x00000c3101007387 */ /* 0x0003e40000100800 */
        /* <DEDUP_REMOVED lines=9> */
[----:B----4-:R-:W-:Y:S03]  /*6510*/  @!P2 LEA.HI.X R5, R20, R221, R17, 0x7, P0 ;  /* 0x000000dd1405a211 */ /* 0x010fe600000f3c11 */
        /* <DEDUP_REMOVED lines=9> */
.L_x_118:
[----:B-1----:R-:W2:Y:S01]  /*65b0*/  LDL R49, [R1+0x38] ;  /* 0x0000380001317983 */ /* 0x002ea20000100800 */
[C---:B-----5:R-:W-:Y:S01]  /*65c0*/  FADD.FTZ R15, -R109.reuse, R15 ;  /* 0x0000000f6d0f7221 */ /* 0x060fe20000010100 */
[----:B------:R-:W-:Y:S01]  /*65d0*/  FADD.FTZ R25, -R110, R25 ;  /* 0x000000196e197221 */ /* 0x000fe20000010100 */
[----:B------:R-:W-:Y:S01]  /*65e0*/  FADD.FTZ R27, -R109, R27 ;  /* 0x0000001b6d1b7221 */ /* 0x000fe20000010100 */
[----:B------:R1:W-:Y:S01]  /*65f0*/  STS [R208+0x8000], R0 ;  /* 0x00800000d0007388 */ /* 0x0003e20000000800 */
[----:B------:R-:W-:Y:S01]  /*6600*/  FMUL.FTZ R6, R200, R6 ;  /* 0x00000006c8067220 */ /* 0x000fe20000410000 */
[----:B------:R-:W-:Y:S01]  /*6610*/  FMUL.FTZ R4, R198, R7 ;  /* 0x00000007c6047220 */ /* 0x000fe20000410000 */
[C---:B------:R-:W-:Y:S01]  /*6620*/  FADD.FTZ R19, -R111.reuse, R19 ;  /* 0x000000136f137221 */ /* 0x040fe20000010100 */
[----:B------:R-:W-:Y:S01]  /*6630*/  FADD.FTZ R18, -R111, R18 ;  /* 0x000000126f127221 */ /* 0x000fe20000010100 */
[C---:B------:R-:W-:Y:S01]  /*6640*/  FADD.FTZ R12, -R110.reuse, R12 ;  /* 0x0000000c6e0c7221 */ /* 0x040fe20000010100 */
[----:B------:R-:W-:Y:S01]  /*6650*/  FADD.FTZ R13, -R110, R13 ;  /* 0x0000000d6e0d7221 */ /* 0x000fe20000010100 */
[----:B------:R-:W-:Y:S01]  /*6660*/  F2FP.F16.F32.PACK_AB R4, R4, R6 ;  /* 0x000000060404723e */ /* 0x000fe200000000ff */
[----:B------:R-:W-:Y:S01]  /*6670*/  FMUL.FTZ R18, R192, R18 ;  /* 0x00000012c0127220 */ /* 0x000fe20000410000 */
[----:B------:R-:W-:Y:S01]  /*6680*/  FMUL.FTZ R12, R210, R12 ;  /* 0x0000000cd20c7220 */ /* 0x000fe20000410000 */
[----:B------:R-:W-:Y:S01]  /*6690*/  FMUL.FTZ R13, R201, R13 ;  /* 0x0000000dc90d7220 */ /* 0x000fe20000410000 */
[C---:B------:R-:W-:Y:S01]  /*66a0*/  FADD.FTZ R14, -R109.reuse, R14 ;  /* 0x0000000e6d0e7221 */ /* 0x040fe20000010100 */
[----:B------:R3:W-:Y:S01]  /*66b0*/  STS [R208+0x8400], R4 ;  /* 0x00840004d0007388 */ /* 0x0007e20000000800 */
[C---:B------:R-:W-:Y:S01]  /*66c0*/  FADD.FTZ R8, -R110.reuse, R8 ;  /* 0x000000086e087221 */ /* 0x040fe20000010100 */
[----:B------:R-:W-:Y:S01]  /*66d0*/  FADD.FTZ R9, -R110, R9 ;  /* 0x000000096e097221 */ /* 0x000fe20000010100 */
[----:B------:R-:W-:Y:S01]  /*66e0*/  FADD.FTZ R10, -R109, R10 ;  /* 0x0000000a6d0a7221 */ /* 0x000fe20000010100 */
[----:B------:R-:W-:Y:S01]  /*66f0*/  STS [R207+0x8000], R16 ;  /* 0x00800010cf007388 */ /* 0x000fe20000000800 */
[----:B------:R-:W-:Y:S01]  /*6700*/  FMUL.FTZ R8, R212, R8 ;  /* 0x00000008d4087220 */ /* 0x000fe20000410000 */
[----:B------:R-:W-:Y:S01]  /*6710*/  FMUL.FTZ R9, R211, R9 ;  /* 0x00000009d3097220 */ /* 0x000fe20000410000 */
[----:B------:R-:W-:Y:S01]  /*6720*/  FMUL.FTZ R10, R216, R10 ;  /* 0x0000000ad80a7220 */ /* 0x000fe20000410000 */
[C---:B------:R-:W-:Y:S01]  /*6730*/  FADD.FTZ R22, -R111.reuse, R22 ;  /* 0x000000166f167221 */ /* 0x040fe20000010100 */
[C---:B------:R-:W-:Y:S01]  /*6740*/  FADD.FTZ R23, -R111.reuse, R23 ;  /* 0x000000176f177221 */ /* 0x040fe20000010100 */
[----:B------:R-:W-:Y:S01]  /*6750*/  FMUL.FTZ R14, R214, R14 ;  /* 0x0000000ed60e7220 */ /* 0x000fe20000410000 */
[----:B------:R-:W-:Y:S01]  /*6760*/  FADD.FTZ R34, -R111, R34 ;  /* 0x000000226f227221 */ /* 0x000fe20000010100 */
[----:B------:R-:W-:Y:S01]  /*6770*/  FMUL.FTZ R22, R186, R22 ;  /* 0x00000016ba167220 */ /* 0x000fe20000410000 */
[----:B-1----:R-:W-:Y:S01]  /*6780*/  FMUL.FTZ R0, R188, R19 ;  /* 0x00000013bc007220 */ /* 0x002fe20000410000 */
[----:B------:R-:W-:Y:S01]  /*6790*/  F2FP.F16.F32.PACK_AB R19, R13, R12 ;  /* 0x0000000c0d13723e */ /* 0x000fe200000000ff */
[----:B------:R-:W-:Y:S01]  /*67a0*/  FADD.FTZ R12, -R110, R57 ;  /* 0x000000396e0c7221 */ /* 0x000fe20000010100 */
[----:B------:R-:W-:Y:S01]  /*67b0*/  FMUL.FTZ R23, R185, R23 ;  /* 0x00000017b9177220 */ /* 0x000fe20000410000 */
[----:B------:R-:W-:Y:S01]  /*67c0*/  FADD.FTZ R35, -R111, R35 ;  /* 0x000000236f237221 */ /* 0x000fe20000010100 */
[----:B------:R-:W-:Y:S01]  /*67d0*/  F2FP.F16.F32.PACK_AB R0, R0, R18 ;  /* 0x000000120000723e */ /* 0x000fe200000000ff */
[----:B------:R-:W-:Y:S01]  /*67e0*/  FMUL.FTZ R18, R193, R25 ;  /* 0x00000019c1127220 */ /* 0x000fe20000410000 */
[----:B------:R-:W-:Y:S01]  /*67f0*/  FMUL.FTZ R12, R169, R12 ;  /* 0x0000000ca90c7220 */ /* 0x000fe20000410000 */
[----:B------:R-:W-:Y:S01]  /*6800*/  F2FP.F16.F32.PACK_AB R23, R23, R22 ;  /* 0x000000161717723e */ /* 0x000fe200000000ff */
[----:B------:R-:W-:Y:S01]  /*6810*/  FMUL.FTZ R34, R177, R34 ;  /* 0x00000022b1227220 */ /* 0x000fe20000410000 */
[----:B------:R1:W-:Y:S01]  /*6820*/  STS [R207+0x8400], R0 ;  /* 0x00840000cf007388 */ /* 0x0003e20000000800 */
[C---:B------:R-:W-:Y:S01]  /*6830*/  FADD.FTZ R17, -R111.reuse, R54 ;  /* 0x000000366f117221 */ /* 0x040fe20000010100 */
[----:B---3--:R-:W-:Y:S01]  /*6840*/  FADD.FTZ R4, -R110, R56 ;  /* 0x000000386e047221 */ /* 0x008fe20000010100 */
[C---:B------:R-:W-:Y:S01]  /*6850*/  FADD.FTZ R7, -R111.reuse, R55 ;  /* 0x000000376f077221 */ /* 0x040fe20000010100 */
[C---:B------:R-:W-:Y:S01]  /*6860*/  FADD.FTZ R6, -R111.reuse, R66 ;  /* 0x000000426f067221 */ /* 0x040fe20000010100 */
[----:B------:R-:W-:Y:S01]  /*6870*/  FADD.FTZ R5, -R111, R67 ;  /* 0x000000436f057221 */ /* 0x000fe20000010100 */
[----:B------:R-:W-:Y:S01]  /*6880*/  FMUL.FTZ R4, R170, R4 ;  /* 0x00000004aa047220 */ /* 0x000fe20000410000 */
[----:B------:R-:W-:Y:S01]  /*6890*/  FMUL.FTZ R22, R176, R35 ;  /* 0x00000023b0167220 */ /* 0x000fe20000410000 */
[----:B------:R-:W-:Y:S01]  /*68a0*/  FADD.FTZ R24, -R110, R24 ;  /* 0x000000186e187221 */ /* 0x000fe20000010100 */
[C---:B------:R-:W-:Y:S01]  /*68b0*/  FADD.FTZ R26, -R109.reuse, R26 ;  /* 0x0000001a6d1a7221 */ /* 0x040fe20000010100 */
[----:B------:R-:W-:Y:S01]  /*68c0*/  FMUL.FTZ R17, R114, R17 ;  /* 0x0000001172117220 */ /* 0x000fe20000410000 */
[----:B------:R-:W-:Y:S01]  /*68d0*/  F2FP.F16.F32.PACK_AB R12, R12, R4 ;  /* 0x000000040c0c723e */ /* 0x000fe200000000ff */
[----:B------:R-:W-:Y:S01]  /*68e0*/  FADD.FTZ R4, -R109, R11 ;  /* 0x0000000b6d047221 */ /* 0x000fe20000010100 */
[----:B------:R-:W-:Y:S01]  /*68f0*/  FMUL.FTZ R7, R113, R7 ;  /* 0x0000000771077220 */ /* 0x000fe20000410000 */
[----:B------:R-:W-:Y:S01]  /*6900*/  FMUL.FTZ R6, R112, R6 ;  /* 0x0000000670067220 */ /* 0x000fe20000410000 */
[----:B------:R-:W-:Y:S01]  /*6910*/  FMUL.FTZ R5, R108, R5 ;  /* 0x000000056c057220 */ /* 0x000fe20000410000 */
[----:B------:R-:W-:Y:S01]  /*6920*/  FMUL.FTZ R4, R215, R4 ;  /* 0x00000004d7047220 */ /* 0x000fe20000410000 */
[----:B------:R-:W-:Y:S01]  /*6930*/  FMUL.FTZ R24, R194, R24 ;  /* 0x00000018c2187220 */ /* 0x000fe20000410000 */
[----:B------:R-:W-:Y:S01]  /*6940*/  FMUL.FTZ R26, R199, R26 ;  /* 0x0000001ac71a7220 */ /* 0x000fe20000410000 */
[C---:B------:R-:W-:Y:S01]  /*6950*/  FADD.FTZ R28, -R110.reuse, R28 ;  /* 0x0000001c6e1c7221 */ /* 0x040fe20000010100 */
[----:B------:R-:W-:Y:S01]  /*6960*/  FADD.FTZ R29, -R110, R29 ;  /* 0x0000001d6e1d7221 */ /* 0x000fe20000010100 */
[----:B------:R-:W-:Y:S01]  /*6970*/  F2FP.F16.F32.PACK_AB R10, R4, R10 ;  /* 0x0000000a040a723e */ /* 0x000fe200000000ff */
[----:B------:R-:W-:Y:S01]  /*6980*/  FADD.FTZ R30, -R109, R30 ;  /* 0x0000001e6d1e7221 */ /* 0x000fe20000010100 */
[----:B------:R-:W-:Y:S01]  /*6990*/  F2FP.F16.F32.PACK_AB R22, R22, R34 ;  /* 0x000000221616723e */ /* 0x000fe200000000ff */
[----:B------:R-:W-:Y:S01]  /*69a0*/  FMUL.FTZ R28, R191, R28 ;  /* 0x0000001cbf1c7220 */ /* 0x000fe20000410000 */
        /* <DEDUP_REMOVED lines=11> */
[----:B------:R-:W-:Y:S01]  /*6a60*/  FMUL.FTZ R30, R196, R30 ;  /* 0x0000001ec41e7220 */ /* 0x000fe20000410000 */
[----:B------:R-:W-:Y:S01]  /*6a70*/  F2FP.F16.F32.PACK_AB R8, R8, R26 ;  /* 0x0000001a0808723e */ /* 0x000fe200000000ff */
[----:B------:R-:W-:Y:S01]  /*6a80*/  STS [R207+0xa400], R9 ;  /* 0x00a40009cf007388 */ /* 0x000fe20000000800 */
[----:B------:R-:W-:Y:S01]  /*6a90*/  FADD.FTZ R31, -R109, R31 ;  /* 0x0000001f6d1f7221 */ /* 0x000fe20000010100 */
[----:B------:R-:W-:Y:S01]  /*6aa0*/  F2FP.F16.F32.PACK_AB R17, R17, R28 ;  /* 0x0000001c1111723e */ /* 0x000fe200000000ff */
[C---:B------:R-:W-:Y:S01]  /*6ab0*/  FADD.FTZ R40, -R110.reuse, R40 ;  /* 0x000000286e287221 */ /* 0x040fe20000010100 */
[----:B------:R-:W-:Y:S01]  /*6ac0*/  STS [R209+0x8000], R100 ;  /* 0x00800064d1007388 */ /* 0x000fe20000000800 */
[----:B------:R-:W-:Y:S01]  /*6ad0*/  FMUL.FTZ R6, R195, R31 ;  /* 0x0000001fc3067220 */ /* 0x000fe20000410000 */
[----:B------:R-:W-:Y:S01]  /*6ae0*/  FADD.FTZ R41, -R110, R41 ;  /* 0x000000296e297221 */ /* 0x000fe20000010100 */
        /* <DEDUP_REMOVED lines=12> */
[----:B------:R-:W-:Y:S01]  /*6bb0*/  FADD.FTZ R42, -R109, R42 ;  /* 0x0000002a6d2a7221 */ /* 0x000fe20000010100 */
[----:B------:R-:W-:Y:S01]  /*6bc0*/  STS [R209+0xa000], R18 ;  /* 0x00a00012d1007388 */ /* 0x000fe20000000800 */
[----:B------:R-:W-:Y:S01]  /*6bd0*/  FMUL.FTZ R50, R168, R50 ;  /* 0x00000032a8327220 */ /* 0x000fe20000410000 */
[----:B------:R-:W-:Y:S01]  /*6be0*/  FMUL.FTZ R51, R167, R51 ;  /* 0x00000033a7337220 */ /* 0x000fe20000410000 */
[----:B------:R-:W-:Y:S01]  /*6bf0*/  FADD.FTZ R43, -R109, R43 ;  /* 0x0000002b6d2b7221 */ /* 0x000fe20000010100 */
        /* <DEDUP_REMOVED lines=8> */
[----:B------:R-:W-:Y:S01]  /*6c80*/  STS [R206+0xa400], R6 ;  /* 0x00a40006ce007388 */ /* 0x000fe20000000800 */
[----:B------:R-:W-:Y:S01]  /*6c90*/  FADD.FTZ R47, -R109, R47 ;  /* 0x0000002f6d2f7221 */ /* 0x000fe20000010100 */
[----:B------:R-:W-:Y:S01]  /*6ca0*/  F2FP.F16.F32.PACK_AB R50, R51, R50 ;  /* 0x000000323332723e */ /* 0x000fe200000000ff */
[----:B------:R-:W-:Y:S01]  /*6cb0*/  FMUL.FTZ R44, R179, R44 ;  /* 0x0000002cb32c7220 */ /* 0x000fe20000410000 */
[----:B------:R-:W-:Y:S01]  /*6cc0*/  STS [R203+0x8000], R37 ;  /* 0x00800025cb007388 */ /* 0x000fe20000000800 */
[----:B------:R-:W-:Y:S01]  /*6cd0*/  FMUL.FTZ R13, R178, R45 ;  /* 0x0000002db20d7220 */ /* 0x000fe20000410000 */
[----:B------:R-:W-:Y:S01]  /*6ce0*/  FMUL.FTZ R46, R184, R46 ;  /* 0x0000002eb82e7220 */ /* 0x000fe20000410000 */
[----:B------:R-:W-:Y:S01]  /*6cf0*/  FMUL.FTZ R4, R183, R47 ;  /* 0x0000002fb7047220 */ /* 0x000fe20000410000 */
[----:B------:R-:W-:Y:S01]  /*6d00*/  STS [R203+0x8400], R38 ;  /* 0x00840026cb007388 */ /* 0x000fe20000000800 */
[----:B------:R-:W-:Y:S01]  /*6d10*/  F2FP.F16.F32.PACK_AB R16, R16, R40 ;  /* 0x000000281010723e */ /* 0x000fe200000000ff */
[----:B------:R-:W-:Y:S01]  /*6d20*/  FADD.FTZ R58, -R109, R58 ;  /* 0x0000003a6d3a7221 */ /* 0x000fe20000010100 */
        /* <DEDUP_REMOVED lines=24> */
[----:B------:R-:W-:Y:S02]  /*6eb0*/  MOV R52, R225 ;  /* 0x000000e100347202 */ /* 0x000fe40000000f00 */
[----:B------:R-:W-:Y:S01]  /*6ec0*/  MOV R53, R224 ;  /* 0x000000e000357202 */ /* 0x000fe20000000f00 */
[----:B------:R-:W-:Y:S04]  /*6ed0*/  STS [R205+0x8400], R21 ;  /* 0x00840015cd007388 */ /* 0x000fe80000000800 */
        /* <DEDUP_REMOVED lines=10> */
[----:B------:R-:W3:Y:S04]  /*6f80*/  LDSM.16.MT88.4 R12, [R2+0x14000] ;  /* 0x01400000020c783b */ /* 0x000ee80000004200 */
[----:B------:R-:W-:Y:S04]  /*6f90*/  LDSM.16.MT88.4 R16, [R2+0x10800] ;  /* 0x010800000210783b */ /* 0x000fe80000004200 */
[----:B------:R-:W4:Y:S04]  /*6fa0*/  LDSM.16.MT88.4 R20, [R0+0x4400] ;  /* 0x004400000014783b */ /* 0x000f280000004200 */
[----:B------:R-:W4:Y:S01]  /*6fb0*/  LDSM.16.MT88.4 R24, [R2+0x14800] ;  /* 0x014800000218783b */ /* 0x000f220000004200 */
[-C--:B-1----:R-:W-:Y:S06]  /*6fc0*/  HMMA.16816.F32 R68, R4, R8.reuse, R68 ;  /* 0x000000080444723c */ /* 0x082fec0000001844 */
[C---:B---3--:R-:W-:Y:S06]  /*6fd0*/  HMMA.16816.F32 R72, R12.reuse, R8, R72 ;  /* 0x000000080c48723c */ /* 0x048fec0000001848 */
[-C--:B------:R-:W-:Y:S01]  /*6fe0*/  HMMA.16816.F32 R76, R12, R10.reuse, R76 ;  /* 0x0000000a0c4c723c */ /* 0x080fe2000000184c */
[----:B------:R-:W-:Y:S05]  /*6ff0*/  LDSM.16.MT88.4 R12, [R2+0x15000] ;  /* 0x01500000020c783b */ /* 0x000fea0000004200 */
[----:B------:R-:W-:Y:S01]  /*7000*/  HMMA.16816.F32 R80, R4, R10, R80 ;  /* 0x0000000a0450723c */ /* 0x000fe20000001850 */
[----:B------:R-:W-:Y:S04]  /*7010*/  LDSM.16.MT88.4 R4, [R2+0x11000] ;  /* 0x011000000204783b */ /* 0x000fe80000004200 */
[----:B------:R-:W1:Y:S01]  /*7020*/  LDSM.16.MT88.4 R8, [R0+0x4800] ;  /* 0x004800000008783b */ /* 0x000e620000004200 */
[-C--:B----4-:R-:W-:Y:S06]  /*7030*/  HMMA.16816.F32 R68, R16, R20.reuse, R68 ;  /* 0x000000141044723c */ /* 0x090fec0000001844 */
[C---:B------:R-:W-:Y:S06]  /*7040*/  HMMA.16816.F32 R72, R24.reuse, R20, R72 ;  /* 0x000000141848723c */ /* 0x040fec0000001848 */
[-C--:B------:R-:W-:Y:S01]  /*7050*/  HMMA.16816.F32 R76, R24, R22.reuse, R76 ;  /* 0x00000016184c723c */ /* 0x080fe2000000184c */
[----:B------:R-:W-:Y:S05]  /*7060*/  LDSM.16.MT88.4 R24, [R2+0x15800] ;  /* 0x015800000218783b */ /* 0x000fea0000004200 */
[----:B------:R-:W-:Y:S01]  /*7070*/  HMMA.16816.F32 R80, R16, R22, R80 ;  /* 0x000000161050723c */ /* 0x000fe20000001850 */
[----:B------:R-:W-:Y:S04]  /*7080*/  LDSM.16.MT88.4 R16, [R2+0x11800] ;  /* 0x011800000210783b */ /* 0x000fe80000004200 */
[----:B------:R-:W3:Y:S01]  /*7090*/  LDSM.16.MT88.4 R20, [R0+0x4c00] ;  /* 0x004c00000014783b */ /* 0x000ee20000004200 */
[----:B--2---:R-:W-:Y:S01]  /*70a0*/  LEA R59, R49, UR4, 0x1 ;  /* 0x00000004313b7c11 */ /* 0x004fe2000f8e08ff */
[-C--:B-1----:R-:W-:Y:S06]  /*70b0*/  HMMA.16816.F32 R68, R4, R8.reuse, R68 ;  /* 0x000000080444723c */ /* 0x082fec0000001844 */
[C---:B------:R-:W-:Y:S06]  /*70c0*/  HMMA.16816.F32 R72, R12.reuse, R8, R72 ;  /* 0x000000080c48723c */ /* 0x040fec0000001848 */
[-C--:B------:R-:W-:Y:S01]  /*70d0*/  HMMA.16816.F32 R76, R12, R10.reuse, R76 ;  /* 0x0000000a0c4c723c */ /* 0x080fe2000000184c */
[----:B------:R-:W-:Y:S05]  /*70e0*/  LDSM.16.MT88.4 R12, [R2+0x16000] ;  /* 0x01600000020c783b */ /* 0x000fea0000004200 */
[----:B------:R-:W-:Y:S01]  /*70f0*/  HMMA.16816.F32 R80, R4, R10, R80 ;  /* 0x0000000a0450723c */ /* 0x000fe20000001850 */
[----:B------:R-:W-:Y:S04]  /*7100*/  LDSM.16.MT88.4 R4, [R2+0x12000] ;  /* 0x012000000204783b */ /* 0x000fe80000004200 */
[----:B------:R-:W1:Y:S01]  /*7110*/  LDSM.16.MT88.4 R8, [R0+0x5000] ;  /* 0x005000000008783b */ /* 0x000e620000004200 */
[-C--:B---3--:R-:W-:Y:S06]  /*7120*/  HMMA.16816.F32 R68, R16, R20.reuse, R68 ;  /* 0x000000141044723c */ /* 0x088fec0000001844 */
        /* <DEDUP_REMOVED lines=56> */
.L_x_119:
[----:B------:R-:W3:Y:S01]  /*74b0*/  LDL R60, [R1+0x28] ;  /* 0x00002800013c7983 */ /* 0x000ee20000100800 */
[----:B------:R-:W-:Y:S02]  /*74c0*/  ULOP3.LUT UR11, UR7, 0x1, URZ, 0xc0, !UPT ;  /* 0x00000001070b7892 */ /* 0x000fe4000f8ec03f */
[----:B------:R-:W-:Y:S01]  /*74d0*/  UISETP.GT.AND UP2, UPT, UR7, UR17, UPT ;  /* 0x000000110700728c */ /* 0x000fe2000bf44270 */
[----:B------:R-:W4:Y:S01]  /*74e0*/  LDL R58, [R1+0x3c] ;  /* 0x00003c00013a7983 */ /* 0x000f220000100800 */
[----:B------:R-:W-:Y:S02]  /*74f0*/  UISETP.NE.U32.AND UP0, UPT, UR11, 0x1, UPT ;  /* 0x000000010b00788c */ /* 0x000fe4000bf05070 */
[----:B------:R-:W-:Y:S01]  /*7500*/  UIADD3 UR7, UR7, -0x1, URZ ;  /* 0xffffffff07077890 */ /* 0x000fe2000fffe03f */
[----:B------:R-:W5:Y:S04]  /*7510*/  LDL R57, [R1+0x20] ;  /* 0x0000200001397983 */ /* 0x000f680000100800 */
[----:B------:R-:W5:Y:S04]  /*7520*/  LDL R56, [R1+0x24] ;  /* 0x0000240001387983 */ /* 0x000f680000100800 */
[----:B------:R-:W5:Y:S04]  /*7530*/  LDL R55, [R1+0x18] ;  /* 0x0000180001377983 */ /* 0x000f680000100800 */
[----:B------:R-:W5:Y:S04]  /*7540*/  LDL R54, [R1+0x1c] ;  /* 0x00001c0001367983 */ /* 0x000f680000100800 */
[----:B------:R-:W-:Y:S04]  /*7550*/  LDSM.16.M88.4 R16, [R151] ;  /* 0x000000009710783b */ /* 0x000fe80000000200 */
[----:B------:R-:W2:Y:S04]  /*7560*/  LDSM.16.MT88.4 R20, [R0+0x6000] ;  /* 0x006000000014783b */ /* 0x000ea80000004200 */
[----:B------:R-:W1:Y:S04]  /*7570*/  LDSM.16.M88.4 R12, [R151+0x2000] ;  /* 0x00200000970c783b */ /* 0x000e680000000200 */
[----:B------:R-:W-:Y:S04]  /*7580*/  LDSM.16.M88.4 R24, [R157] ;  /* 0x000000009d18783b */ /* 0x000fe80000000200 */
[----:B------:R-:W1:Y:S04]  /*7590*/  LDSM.16.MT88.4 R28, [R0+0x6400] ;  /* 0x00640000001c783b */ /* 0x000e680000004200 */
[----:B------:R-:W1:Y:S04]  /*75a0*/  LDSM.16.M88.4 R32, [R160] ;  /* 0x00000000a020783b */ /* 0x000e680000000200 */
[----:B------:R-:W-:Y:S04]  /*75b0*/  LDSM.16.M88.4 R36, [R153] ;  /* 0x000000009924783b */ /* 0x000fe80000000200 */
[----:B------:R-:W1:Y:S04]  /*75c0*/  LDSM.16.MT88.4 R40, [R0+0x6800] ;  /* 0x006800000028783b */ /* 0x000e680000004200 */
[----:B------:R-:W1:Y:S04]  /*75d0*/  LDSM.16.M88.4 R44, [R153+0x2000] ;  /* 0x00200000992c783b */ /* 0x000e680000000200 */
[----:B------:R-:W-:Y:S01]  /*75e0*/  LDSM.16.MT88.4 R48, [R0+0x6c00] ;  /* 0x006c00000030783b */ /* 0x000fe20000004200 */
[-C--:B--2---:R-:W-:Y:S06]  /*75f0*/  HMMA.16816.F32 R4, R16, R20.reuse, RZ ;  /* 0x000000141004723c */ /* 0x084fec00000018ff */
[C---:B-1----:R-:W-:Y:S06]  /*7600*/  HMMA.16816.F32 R8, R12.reuse, R20, RZ ;  /* 0x000000140c08723c */ /* 0x042fec00000018ff */
[-C--:B------:R-:W-:Y:S06]  /*7610*/  HMMA.16816.F32 R12, R12, R22.reuse, RZ ;  /* 0x000000160c0c723c */ /* 0x080fec00000018ff */
[----:B------:R-:W-:Y:S01]  /*7620*/  HMMA.16816.F32 R16, R16, R22, RZ ;  /* 0x000000161010723c */ /* 0x000fe200000018ff */
[----:B------:R-:W1:Y:S05]  /*7630*/  LDSM.16.M88.4 R20, [R152] ;  /* 0x000000009814783b */ /* 0x000e6a0000000200 */
[-C--:B------:R-:W-:Y:S06]  /*7640*/  HMMA.16816.F32 R4, R24, R28.reuse, R4 ;  /* 0x0000001c1804723c */ /* 0x080fec0000001804 */
[C---:B------:R-:W-:Y:S06]  /*7650*/  HMMA.16816.F32 R8, R32.reuse, R28, R8 ;  /* 0x0000001c2008723c */ /* 0x040fec0000001808 */
[-C--:B------:R-:W-:Y:S01]  /*7660*/  HMMA.16816.F32 R12, R32, R30.reuse, R12 ;  /* 0x0000001e200c723c */ /* 0x080fe2000000180c */
[----:B------:R-:W2:Y:S05]  /*7670*/  LDSM.16.M88.4 R32, [R152+0x2000] ;  /* 0x002000009820783b */ /* 0x000eaa0000000200 */
[----:B------:R-:W-:Y:S01]  /*7680*/  HMMA.16816.F32 R16, R24, R30, R16 ;  /* 0x0000001e1810723c */ /* 0x000fe20000001810 */
[----:B------:R-:W-:Y:S04]  /*7690*/  LDSM.16.M88.4 R24, [R151+0x4000] ;  /* 0x004000009718783b */ /* 0x000fe80000000200 */
[----:B------:R-:W2:Y:S01]  /*76a0*/  LDSM.16.MT88.4 R28, [R0+0x7000] ;  /* 0x00700000001c783b */ /* 0x000ea20000004200 */
[-C--:B------:R-:W-:Y:S06]  /*76b0*/  HMMA.16816.F32 R4, R36, R40.reuse, R4 ;  /* 0x000000282404723c */ /* 0x080fec0000001804 */
[C---:B------:R-:W-:Y:S06]  /*76c0*/  HMMA.16816.F32 R8, R44.reuse, R40, R8 ;  /* 0x000000282c08723c */ /* 0x040fec0000001808 */
[-C--:B------:R-:W-:Y:S01]  /*76d0*/  HMMA.16816.F32 R12, R44, R42.reuse, R12 ;  /* 0x0000002a2c0c723c */ /* 0x080fe2000000180c */
[----:B------:R-:W2:Y:S05]  /*76e0*/  LDSM.16.M88.4 R44, [R151+0x6000] ;  /* 0x00600000972c783b */ /* 0x000eaa0000000200 */
[----:B------:R-:W-:Y:S01]  /*76f0*/  HMMA.16816.F32 R16, R36, R42, R16 ;  /* 0x0000002a2410723c */ /* 0x000fe20000001810 */
[----:B------:R-:W-:Y:S04]  /*7700*/  LDSM.16.M88.4 R36, [R159] ;  /* 0x000000009f24783b */ /* 0x000fe80000000200 */
[----:B------:R-:W2:Y:S01]  /*7710*/  LDSM.16.MT88.4 R40, [R0+0x7400] ;  /* 0x007400000028783b */ /* 0x000ea20000004200 */
[-C--:B-1----:R-:W-:Y:S06]  /*7720*/  HMMA.16816.F32 R4, R20, R48.reuse, R4 ;  /* 0x000000301404723c */ /* 0x082fec0000001804 */
[C---:B--2---:R-:W-:Y:S06]  /*7730*/  HMMA.16816.F32 R8, R32.reuse, R48, R8 ;  /* 0x000000302008723c */ /* 0x044fec0000001808 */
[-C--:B------:R-:W-:Y:S01]  /*7740*/  HMMA.16816.F32 R12, R32, R50.reuse, R12 ;  /* 0x00000032200c723c */ /* 0x080fe2000000180c */
[----:B------:R-:W1:Y:S05]  /*7750*/  LDSM.16.M88.4 R32, [R158] ;  /* 0x000000009e20783b */ /* 0x000e6a0000000200 */
        /* <DEDUP_REMOVED lines=8> */
[----:B------:R2:W-:Y:S04]  /*77e0*/  LDSM.16.MT88.4 R28, [R0+0x7c00] ;  /* 0x007c0000001c783b */ /* 0x0005e80000004200 */
[----:B------:R-:W2:Y:S01]  /*77f0*/  LDSM.16.M88.4 R24, [R152+0x4000] ;  /* 0x004000009818783b */ /* 0x000ea20000000200 */
[-C--:B------:R-:W-:Y:S06]  /*7800*/  HMMA.16816.F32 R4, R36, R40.reuse, R4 ;  /* 0x000000282404723c */ /* 0x080fec0000001804 */
[C---:B-1----:R-:W-:Y:S06]  /*7810*/  HMMA.16816.F32 R8, R32.reuse, R40, R8 ;  /* 0x000000282008723c */ /* 0x042fec0000001808 */
[-C--:B------:R-:W-:Y:S01]  /*7820*/  HMMA.16816.F32 R12, R32, R42.reuse, R12 ;  /* 0x0000002a200c723c */ /* 0x080fe2000000180c */
[----:B------:R-:W1:Y:S01]  /*7830*/  LDSM.16.M88.4 R32, [R152+0x6000] ;  /* 0x006000009820783b */ /* 0x000e620000000200 */
[----:B------:R-:W-:Y:S04]  /*7840*/  IMAD.U32 R40, RZ, RZ, UR28 ;  /* 0x0000001cff287e24 */ /* 0x000fe8000f8e00ff */
[----:B------:R-:W-:Y:S01]  /*7850*/  HMMA.16816.F32 R16, R36, R42, R16 ;  /* 0x0000002a2410723c */ /* 0x000fe20000001810 */
[----:B--2---:R-:W-:Y:S05]  /*7860*/  IMAD.U32 R0, RZ, RZ, UR18 ;  /* 0x00000012ff007e24 */ /* 0x004fea000f8e00ff */
[-C--:B------:R-:W-:Y:S01]  /*7870*/  HMMA.16816.F32 R4, R20, R48.reuse, R4 ;  /* 0x000000301404723c */ /* 0x080fe20000001804 */
[----:B------:R-:W-:Y:S04]  /*7880*/  IMAD.U32 R42, RZ, RZ, UR29 ;  /* 0x0000001dff2a7e24 */ /* 0x000fe8000f8e00ff */
[----:B------:R-:W-:Y:S01]  /*7890*/  IMAD.U32 R38, RZ, RZ, UR27 ;  /* 0x0000001bff267e24 */ /* 0x000fe2000f8e00ff */
[C---:B------:R-:W-:Y:S01]  /*78a0*/  HMMA.16816.F32 R8, R44.reuse, R48, R8 ;  /* 0x000000302c08723c */ /* 0x040fe20000001808 */
        /* <DEDUP_REMOVED lines=8> */
[----:B------:R-:W-:Y:S01]  /*7930*/  IMAD.U32 R50, RZ, RZ, UR33 ;  /* 0x00000021ff327e24 */ /* 0x000fe2000f8e00ff */
[C---:B-1----:R-:W-:Y:S01]  /*7940*/  HMMA.16816.F32 R8, R32.reuse, R28, R8 ;  /* 0x0000001c2008723c */ /* 0x042fe20000001808 */
[----:B------:R-:W-:Y:S04]  /*7950*/  IMAD.U32 R22, RZ, RZ, UR32 ;  /* 0x00000020ff167e24 */ /* 0x000fe8000f8e00ff */
[----:B------:R-:W-:Y:S01]  /*7960*/  LEA R225, P0, R21, R52, 0x2 ;  /* 0x0000003415e17211 */ /* 0x000fe200078010ff */
[-C--:B------:R-:W-:Y:S01]  /*7970*/  HMMA.16816.F32 R12, R32, R30.reuse, R12 ;  /* 0x0000001e200c723c */ /* 0x080fe2000000180c */
[----:B------:R-:W-:Y:S01]  /*7980*/  MOV R28, UR22 ;  /* 0x00000016001c7c02 */ /* 0x000fe20008000f00 */
[----:B------:R-:W-:Y:S03]  /*7990*/  IMAD.U32 R23, RZ, RZ, UR31 ;  /* 0x0000001fff177e24 */ /* 0x000fe6000f8e00ff */
[----:B------:R-:W-:Y:S01]  /*79a0*/  LEA.HI.X.SX32 R224, R0, R53, 0x2, P0 ;  /* 0x0000003500e07211 */ /* 0x000fe200000f16ff */
[----:B------:R-:W-:Y:S01]  /*79b0*/  HMMA.16816.F32 R16, R24, R30, R16 ;  /* 0x0000001e1810723c */ /* 0x000fe20000001810 */
[----:B------:R-:W-:Y:S04]  /*79c0*/  IMAD.U32 R0, RZ, RZ, UR33 ;  /* 0x00000021ff007e24 */ /* 0x000fe8000f8e00ff */
[----:B------:R-:W-:Y:S02]  /*79d0*/  IMAD.U32 R34, RZ, RZ, UR25 ;  /* 0x00000019ff227e24 */ /* 0x000fe4000f8e00ff */
[----:B------:R-:W-:Y:S04]  /*79e0*/  IMAD.U32 R24, RZ, RZ, UR30 ;  /* 0x0000001eff187e24 */ /* 0x000fe8000f8e00ff */
        /* <DEDUP_REMOVED lines=10> */
[----:B------:R-:W-:Y:S01]  /*7a90*/  IMAD.U32 R52, RZ, RZ, UR19 ;  /* 0x00000013ff347e24 */ /* 0x000fe2000f8e00ff */
[----:B---3--:R-:W-:Y:S01]  /*7aa0*/  @P1 IADD3 R20, P2, R60, UR13, RZ ;  /* 0x0000000d3c141c10 */ /* 0x008fe2000ff5e0ff */
[----:B------:R-:W-:Y:S03]  /*7ab0*/  @UP3 UIADD3 UR13, UP1, UR13, -0x200, URZ ;  /* 0xfffffe000d0d3890 */ /* 0x000fe6000ff3e03f */
[----:B----4-:R-:W-:Y:S01]  /*7ac0*/  @P1 IADD3.X R21, R58, UR12, RZ, P2, !PT ;  /* 0x0000000c3a151c10 */ /* 0x010fe200097fe4ff */
[----:B------:R-:W-:Y:S01]  /*7ad0*/  IMAD.U32 R58, RZ, RZ, UR25 ;  /* 0x00000019ff3a7e24 */ /* 0x000fe2000f8e00ff */
[----:B------:R-:W-:Y:S03]  /*7ae0*/  @UP3 UIADD3.X UR12, UR12, -0x1, URZ, UP1, !UPT ;  /* 0xffffffff0c0c3890 */ /* 0x000fe60008ffe43f */
[----:B-----5:R-:W2:Y:S04]  /*7af0*/  @P1 LDG.E R57, desc[UR8][R20.64] ;  /* 0x0000000814391981 */ /* 0x020ea8000c1e1900 */
[----:B------:R-:W3:Y:S04]  /*7b00*/  @P1 LDG.E R56, desc[UR8][R20.64+0x20] ;  /* 0x0000200814381981 */ /* 0x000ee8000c1e1900 */
[----:B------:R-:W4:Y:S04]  /*7b10*/  @P1 LDG.E R55, desc[UR8][R20.64+0x100] ;  /* 0x0001000814371981 */ /* 0x000f28000c1e1900 */
[----:B------:R1:W5:Y:S02]  /*7b20*/  @P1 LDG.E R54, desc[UR8][R20.64+0x120] ;  /* 0x0001200814361981 */ /* 0x000364000c1e1900 */
        /* <DEDUP_REMOVED lines=19> */
[-C--:B------:R-:W-:Y:S02]  /*7c60*/  LEA.HI.X.SX32 R41, R27, R21.reuse, 0x2, P2 ;  /* 0x000000151b297211 */ /* 0x080fe400010f16ff */
[-C--:B------:R-:W-:Y:S01]  /*7c70*/  LEA R36, P0, R36, R20.reuse, 0x2 ;  /* 0x0000001424247211 */ /* 0x080fe200078010ff */
[----:B------:R-:W-:Y:S01]  /*7c80*/  REDG.E.ADD.F32.FTZ.RN.STRONG.GPU desc[UR8][R42.64], R9 ;  /* 0x000000092a0079a6 */ /* 0x000fe2000c10f388 */
[-C--:B------:R-:W-:Y:S02]  /*7c90*/  LEA R34, P6, R34, R20.reuse, 0x2 ;  /* 0x0000001422227211 */ /* 0x080fe400078c10ff */
[-C--:B------:R-:W-:Y:S01]  /*7ca0*/  LEA.HI.X.SX32 R37, R35, R21.reuse, 0x2, P0 ;  /* 0x0000001523257211 */ /* 0x080fe200000f16ff */
[----:B------:R-:W-:Y:S01]  /*7cb0*/  REDG.E.ADD.F32.FTZ.RN.STRONG.GPU desc[UR8][R40.64], R10 ;  /* 0x0000000a280079a6 */ /* 0x000fe2000c10f388 */
[-C--:B------:R-:W-:Y:S02]  /*7cc0*/  LEA R32, P5, R32, R20.reuse, 0x2 ;  /* 0x0000001420207211 */ /* 0x080fe400078a10ff */
[-C--:B------:R-:W-:Y:S01]  /*7cd0*/  LEA.HI.X.SX32 R35, R58, R21.reuse, 0x2, P6 ;  /* 0x000000153a237211 */ /* 0x080fe200030f16ff */
[----:B------:R-:W-:Y:S01]  /*7ce0*/  LDSM.16.MT88.4 R4, [R2+0x8000] ;  /* 0x008000000204783b */ /* 0x000fe20000004200 */
[-C--:B------:R-:W-:Y:S02]  /*7cf0*/  LEA R22, P0, R33, R20.reuse, 0x2 ;  /* 0x0000001421167211 */ /* 0x080fe400078010ff */
[-C--:B------:R-:W-:Y:S02]  /*7d00*/  LEA R30, P4, R30, R20.reuse, 0x2 ;  /* 0x000000141e1e7211 */ /* 0x080fe400078810ff */
[-C--:B------:R-:W-:Y:S02]  /*7d10*/  LEA R28, P3, R28, R20.reuse, 0x2 ;  /* 0x000000141c1c7211 */ /* 0x080fe400078610ff */
[-C--:B------:R-:W-:Y:S02]  /*7d20*/  LEA R26, P2, R26, R20.reuse, 0x2 ;  /* 0x000000141a1a7211 */ /* 0x080fe400078410ff */
[-C--:B------:R-:W-:Y:S02]  /*7d30*/  LEA.HI.X.SX32 R23, R52, R21.reuse, 0x2, P0 ;  /* 0x0000001534177211 */ /* 0x080fe400000f16ff */
[----:B------:R-:W-:Y:S01]  /*7d40*/  PLOP3.LUT P0, PT, PT, PT, UP2, 0x80, 0x0 ;  /* 0x000000000000781c */ /* 0x000fe20003f0f028 */
[----:B--2---:R1:W-:Y:S04]  /*7d50*/  @P1 STL [R1+0x20], R57 ;  /* 0x0000203901001387 */ /* 0x0043e80000100800 */
[----:B---3--:R2:W-:Y:S04]  /*7d60*/  @P1 STL [R1+0x24], R56 ;  /* 0x0000243801001387 */ /* 0x0085e80000100800 */
[----:B----4-:R3:W-:Y:S04]  /*7d70*/  @P1 STL [R1+0x18], R55 ;  /* 0x0000183701001387 */ /* 0x0107e80000100800 */
[----:B-----5:R4:W-:Y:S01]  /*7d80*/  @P1 STL [R1+0x1c], R54 ;  /* 0x00001c3601001387 */ /* 0x0209e20000100800 */
[-C--:B------:R-:W-:Y:S04]  /*7d90*/  LEA R38, P1, R38, R20.reuse, 0x2 ;  /* 0x0000001426267211 */ /* 0x080fe800078210ff */
[-C--:B------:R-:W-:Y:S02]  /*7da0*/  LEA.HI.X.SX32 R39, R31, R21.reuse, 0x2, P1 ;  /* 0x000000151f277211 */ /* 0x080fe400008f16ff */
[----:B------:R-:W-:Y:S03]  /*7db0*/  LEA R24, P1, R29, R20, 0x2 ;  /* 0x000000141d187211 */ /* 0x000fe600078210ff */
[----:B------:R-:W-:Y:S01]  /*7dc0*/  REDG.E.ADD.F32.FTZ.RN.STRONG.GPU desc[UR8][R38.64], R11 ;  /* 0x0000000b260079a6 */ /* 0x000fe2000c10f388 */
[-C--:B------:R-:W-:Y:S01]  /*7dd0*/  LEA.HI.X.SX32 R25, R53, R21.reuse, 0x2, P1 ;  /* 0x0000001535197211 */ /* 0x080fe200008f16ff */
[----:B-1----:R-:W-:Y:S02]  /*7de0*/  IMAD.U32 R57, RZ, RZ, UR24 ;  /* 0x00000018ff397e24 */ /* 0x002fe4000f8e00ff */
[----:B------:R-:W-:Y:S01]  /*7df0*/  REDG.E.ADD.F32.FTZ.RN.STRONG.GPU desc[UR8][R36.64], R16 ;  /* 0x00000010240079a6 */ /* 0x000fe2000c10f388 */
[----:B------:R-:W-:Y:S01]  /*7e00*/  PLOP3.LUT P1, PT, PT, PT, UP0, 0x80, 0x0 ;  /* 0x000000000000781c */ /* 0x000fe20003f2f008 */
[----:B------:R-:W-:Y:S01]  /*7e10*/  @UP3 UIADD3 UR15, UP0, UR15, -0x200, URZ ;  /* 0xfffffe000f0f3890 */ /* 0x000fe2000ff1e03f */
[----:B--2---:R-:W-:Y:S01]  /*7e20*/  IMAD.U32 R56, RZ, RZ, UR23 ;  /* 0x00000017ff387e24 */ /* 0x004fe2000f8e00ff */
[-C--:B------:R-:W-:Y:S01]  /*7e30*/  LEA.HI.X.SX32 R33, R57, R21.reuse, 0x2, P5 ;  /* 0x0000001539217211 */ /* 0x080fe200028f16ff */
[----:B------:R-:W-:Y:S01]  /*7e40*/  REDG.E.ADD.F32.FTZ.RN.STRONG.GPU desc[UR8][R34.64], R17 ;  /* 0x00000011220079a6 */ /* 0x000fe2000c10f388 */
[----:B------:R-:W-:Y:S01]  /*7e50*/  @UP3 UIADD3.X UR14, UR14, -0x1, URZ, UP0, !UPT ;  /* 0xffffffff0e0e3890 */ /* 0x000fe200087fe43f */
[----:B---3--:R-:W-:Y:S02]  /*7e60*/  MOV R55, UR22 ;  /* 0x0000001600377c02 */ /* 0x008fe40008000f00 */
[-C--:B------:R-:W-:Y:S01]  /*7e70*/  LEA.HI.X.SX32 R31, R56, R21.reuse, 0x2, P4 ;  /* 0x00000015381f7211 */ /* 0x080fe200020f16ff */
[----:B------:R-:W-:Y:S01]  /*7e80*/  REDG.E.ADD.F32.FTZ.RN.STRONG.GPU desc[UR8][R32.64], R18 ;  /* 0x00000012200079a6 */ /* 0x000fe2000c10f388 */
[----:B----4-:R-:W-:Y:S01]  /*7e90*/  IMAD.U32 R54, RZ, RZ, UR21 ;  /* 0x00000015ff367e24 */ /* 0x010fe2000f8e00ff */
[-C--:B------:R-:W-:Y:S02]  /*7ea0*/  LEA.HI.X.SX32 R29, R55, R21.reuse, 0x2, P3 ;  /* 0x00000015371d7211 */ /* 0x080fe400018f16ff */
[----:B------:R-:W-:Y:S01]  /*7eb0*/  REDG.E.ADD.F32.FTZ.RN.STRONG.GPU desc[UR8][R30.64], R19 ;  /* 0x000000131e0079a6 */ /* 0x000fe2000c10f388 */
[----:B------:R-:W-:Y:S01]  /*7ec0*/  @P1 VIADD R0, R3, 0x2000 ;  /* 0x0000200003001836 */ /* 0x000fe20000000000 */
[----:B------:R-:W-:Y:S02]  /*7ed0*/  LEA.HI.X.SX32 R27, R54, R21, 0x2, P2 ;  /* 0x00000015361b7211 */ /* 0x000fe400010f16ff */
[----:B------:R-:W-:Y:S04]  /*7ee0*/  REDG.E.ADD.F32.FTZ.RN.STRONG.GPU desc[UR8][R28.64], R12 ;  /* 0x0000000c1c0079a6 */ /* 0x000fe8000c10f388 */
[----:B------:R-:W-:Y:S04]  /*7ef0*/  REDG.E.ADD.F32.FTZ.RN.STRONG.GPU desc[UR8][R26.64], R13 ;  /* 0x0000000d1a0079a6 */ /* 0x000fe8000c10f388 */
[----:B------:R-:W-:Y:S04]  /*7f00*/  REDG.E.ADD.F32.FTZ.RN.STRONG.GPU desc[UR8][R24.64], R14 ;  /* 0x0000000e180079a6 */ /* 0x000fe8000c10f388 */
[----:B------:R-:W-:Y:S04]  /*7f10*/  REDG.E.ADD.F32.FTZ.RN.STRONG.GPU desc[UR8][R22.64], R15 ;  /* 0x0000000f160079a6 */ /* 0x000fe8000c10f388 */
[----:B------:R-:W1:Y:S04]  /*7f20*/  LDSM.16.MT88.4 R8, [R3] ;  /* 0x000000000308783b */ /* 0x000e680000004200 */
        /* <DEDUP_REMOVED lines=46> */
[----:B-----5:R-:W-:Y:S01]  /*8210*/  IMAD.MOV.U32 R3, RZ, RZ, R0 ;  /* 0x000000ffff037224 */ /* 0x020fe200078e0000 */
[-C--:B-1----:R-:W-:Y:S06]  /*8220*/  HMMA.16816.F32 R84, R12, R24.reuse, R84 ;  /* 0x000000180c54723c */ /* 0x082fec0000001854 */
        /* <DEDUP_REMOVED lines=11> */
[----:B------:R-:W2:Y:S01]  /*82e0*/  LDL R61, [R1+0x44] ;  /* 0x00004400013d7983 */ /* 0x000ea20000100800 */
[----:B------:R-:W-:-:S03]  /*82f0*/  ULDC UR5, c[0x0][0x390] ;  /* 0x0000e40000057ab9 */ /* 0x000fc60000000800 */
[----:B------:R-:W3:Y:S01]  /*8300*/  LDL R60, [R1+0x48] ;  /* 0x00004800013c7983 */ /* 0x000ee20000100800 */
        /* <DEDUP_REMOVED lines=14> */
[----:B------:R-:W-:Y:S01]  /*83f0*/  FMUL.FTZ R92, R92, UR5 ;  /* 0x000000055c5c7c20 */ /* 0x000fe20008410000 */
[----:B------:R-:W-:Y:S01]  /*8400*/  FMUL.FTZ R3, R93, UR5 ;  /* 0x000000055d037c20 */ /* 0x000fe20008410000 */
[----:B------:R-:W-:Y:S01]  /*8410*/  F2FP.F16.F32.PACK_AB R8, R8, R86 ;  /* 0x000000560808723e */ /* 0x000fe200000000ff */
[----:B------:R-:W-:Y:S01]  /*8420*/  FMUL.FTZ R94, R94, UR5 ;  /* 0x000000055e5e7c20 */ /* 0x000fe20008410000 */
[----:B------:R-:W-:Y:S01]  /*8430*/  FMUL.FTZ R0, R95, UR5 ;  /* 0x000000055f007c20 */ /* 0x000fe20008410000 */
        /* <DEDUP_REMOVED lines=17> */
[----:B------:R-:W-:Y:S01]  /*8550*/  @UP0 UIADD3 UR20, UR13, UR5, URZ ;  /* 0x000000050d140290 */ /* 0x000fe2000fffe03f */
[----:B------:R-:W-:Y:S01]  /*8560*/  F2FP.F16.F32.PACK_AB R76, R77, R76 ;  /* 0x0000004c4d4c723e */ /* 0x000fe200000000ff */
[----:B------:R-:W-:Y:S01]  /*8570*/  @UP0 UMOV UR19, UR12 ;  /* 0x0000000c00130c82 */ /* 0x000fe20008000000 */
[----:B------:R-:W-:Y:S02]  /*8580*/  F2FP.F16.F32.PACK_AB R78, R79, R78 ;  /* 0x0000004e4f4e723e */ /* 0x000fe400000000ff */
[----:B------:R-:W-:Y:S01]  /*8590*/  PLOP3.LUT P0, PT, PT, PT, UP0, 0x80, 0x0 ;  /* 0x000000000000781c */ /* 0x000fe20003f0f008 */
[----:B--2---:R1:W-:Y:S04]  /*85a0*/  STS [R61], R9 ;  /* 0x000000093d007388 */ /* 0x0043e80000000800 */
[----:B------:R1:W-:Y:S04]  /*85b0*/  STS [R61+0x200], R8 ;  /* 0x000200083d007388 */ /* 0x0003e80000000800 */
[----:B---3--:R1:W-:Y:S04]  /*85c0*/  STS [R60], R5 ;  /* 0x000000053c007388 */ /* 0x0083e80000000800 */
[----:B------:R1:W-:Y:S04]  /*85d0*/  STS [R60+0x200], R4 ;  /* 0x000200043c007388 */ /* 0x0003e80000000800 */
        /* <DEDUP_REMOVED lines=26> */
.L_x_121:
        /* <DEDUP_REMOVED lines=19> */
.L_x_122:
[----:B------:R-:W2:Y:S01]  /*88b0*/  S2R R25, SR_TID.X ;  /* 0x0000000000197919 */ /* 0x000ea20000002100 */
[----:B------:R-:W-:Y:S01]  /*88c0*/  USHF.R.S32.HI UR11, URZ, 0x1f, UR5 ;  /* 0x0000001f3f0b7899 */ /* 0x000fe20008011405 */
[--C-:B-1----:R-:W-:Y:S01]  /*88d0*/  SHF.R.S32.HI R5, RZ, 0x1f, R102.reuse ;  /* 0x0000001fff057819 */ /* 0x102fe20000011466 */
[----:B------:R-:W-:Y:S01]  /*88e0*/  IMAD.U32 R0, RZ, RZ, UR6 ;  /* 0x00000006ff007e24 */ /* 0x000fe2000f8e00ff */
[----:B------:R-:W1:Y:S01]  /*88f0*/  S2R R26, SR_TID.X ;  /* 0x00000000001a7919 */ /* 0x000e620000002100 */
[----:B------:R-:W-:Y:S01]  /*8900*/  UIMAD UR15, UR11, UR6, URZ ;  /* 0x000000060b0f72a4 */ /* 0x000fe2000f8e023f */
[----:B------:R-:W-:Y:S01]  /*8910*/  IMAD.MOV.U32 R4, RZ, RZ, R102 ;  /* 0x000000ffff047224 */ /* 0x000fe200078e0066 */
[----:B------:R-:W-:Y:S01]  /*8920*/  UIMAD UR10, UR37, -0x80, UR10 ;  /* 0xffffff80250a78a4 */ /* 0x000fe2000f8e020a */
[----:B------:R-:W-:Y:S01]  /*8930*/  BAR.SYNC.DEFER_BLOCKING 0x0 ;  /* 0x0000000000007b1d */ /* 0x000fe20000010000 */
[----:B------:R-:W-:Y:S01]  /*8940*/  UIMAD UR15, UR5, UR7, UR15 ;  /* 0x00000007050f72a4 */ /* 0x000fe2000f8e020f */
[----:B------:R-:W-:Y:S01]  /*8950*/  IMAD.WIDE.U32 R6, R0, UR5, R4 ;  /* 0x0000000500067c25 */ /* 0x000fe2000f8e0004 */
[----:B------:R-:W-:-:S03]  /*8960*/  USHF.R.S32.HI UR21, URZ, 0x1f, UR58 ;  /* 0x0000001f3f157899 */ /* 0x000fc6000801143a */
[----:B------:R-:W-:Y:S01]  /*8970*/  ULDC.64 UR16, c[0x0][0x468] ;  /* 0x00011a0000107ab9 */ /* 0x000fe20000000a00 */
[----:B------:R-:W-:Y:S01]  /*8980*/  IMAD.U32 R0, RZ, RZ, UR15 ;  /* 0x0000000fff007e24 */ /* 0x000fe2000f8e00ff */
[----:B------:R-:W-:Y:S01]  /*8990*/  ULDC UR15, c[0x0][0x2d0] ;  /* 0x0000b400000f7ab9 */ /* 0x000fe20000000800 */
[----:B------:R-:W-:Y:S01]  /*89a0*/  IADD3 R6, P0, R6, UR19, RZ ;  /* 0x0000001306067c10 */ /* 0x000fe2000ff1e0ff */
[----:B------:R-:W-:Y:S01]  /*89b0*/  BSSY B0, `(.L_x_123) ;  /* 0x000001d000007945 */ /* 0x000fe20003800000 */
[----:B------:R-:W-:Y:S01]  /*89c0*/  ISETP.GE.AND P2, PT, R102, UR15, PT ;  /* 0x0000000f66007c0c */ /* 0x000fe2000bf46270 */
[----:B------:R-:W-:Y:S01]  /*89d0*/  UIMAD UR15, UR21, UR16, URZ ;  /* 0x00000010150f72a4 */ /* 0x000fe2000f8e023f */
[----:B------:R-:W-:Y:S01]  /*89e0*/  IADD3.X R7, R7, UR20, R0, P0, !PT ;  /* 0x0000001407077c10 */ /* 0x000fe200087fe400 */
[----:B------:R-:W-:Y:S02]  /*89f0*/  IMAD.U32 R0, RZ, RZ, UR16 ;  /* 0x00000010ff007e24 */ /* 0x000fe4000f8e00ff */
[----:B------:R-:W-:-:S02]  /*8a00*/  UIMAD UR17, UR58, UR17, UR15 ;  /* 0x000000113a1172a4 */ /* 0x000fc4000f8e020f */
[----:B------:R-:W-:Y:S01]  /*8a10*/  IMAD.WIDE.U32 R6, R0, UR58, R6 ;  /* 0x0000003a00067c25 */ /* 0x000fe2000f8e0006 */
[----:B------:R3:W4:Y:S01]  /*8a20*/  LDS.128 R16, [R59+0x7000] ;  /* 0x007000003b107984 */ /* 0x0007220000000c00 */
[----:B--2---:R-:W-:-:S03]  /*8a30*/  SHF.R.S32.HI R25, RZ, 0x1f, R25 ;  /* 0x0000001fff197819 */ /* 0x004fc60000011419 */
[----:B------:R3:W2:Y:S01]  /*8a40*/  LDS.128 R20, [R59+0x9000] ;  /* 0x009000003b147984 */ /* 0x0006a20000000c00 */
[----:B-1----:R-:W-:-:S04]  /*8a50*/  LEA.HI R25, R25, R26, RZ, 0x2 ;  /* 0x0000001a19197211 */ /* 0x002fc800078f10ff */
[----:B------:R-:W-:-:S04]  /*8a60*/  SHF.R.S32.HI R25, RZ, 0x2, R25 ;  /* 0x00000002ff197819 */ /* 0x000fc80000011419 */
[----:B------:R-:W-:Y:S01]  /*8a70*/  SHF.R.S32.HI R24, RZ, 0x1f, R25 ;  /* 0x0000001fff187819 */ /* 0x000fe20000011419 */
[----:B------:R-:W-:-:S05]  /*8a80*/  VIADD R3, R25, 0x40 ;  /* 0x0000004019037836 */ /* 0x000fca0000000000 */
[----:B------:R-:W-:Y:S01]  /*8a90*/  ISETP.GE.OR P1, PT, R3, UR10, P2 ;  /* 0x0000000a03007c0c */ /* 0x000fe20009726670 */
[----:B------:R-:W-:Y:S01]  /*8aa0*/  VIADD R3, R7, UR17 ;  /* 0x0000001107037c36 */ /* 0x000fe20008000000 */
[----:B------:R-:W-:-:S13]  /*8ab0*/  ISETP.GE.OR P2, PT, R25, UR10, P2 ;  /* 0x0000000a19007c0c */ /* 0x000fda0009746670 */
[----:B---3--:R-:W-:Y:S05]  /*8ac0*/  @P2 BRA `(.L_x_124) ;  /* 0x00000000002c2947 */ /* 0x008fea0003800000 */
[----:B------:R-:W1:Y:S01]  /*8ad0*/  LDS.128 R12, [R59+0x6000] ;  /* 0x006000003b0c7984 */ /* 0x000e620000000c00 */
        /* <DEDUP_REMOVED lines=10> */
.L_x_124:
[----:B------:R-:W-:Y:S05]  /*8b80*/  BSYNC B0 ;  /* 0x0000000000007941 */ /* 0x000fea0003800000 */
.L_x_123:
[----:B------:R-:W-:Y:S04]  /*8b90*/  BSSY B0, `(.L_x_125) ;  /* 0x000000d000007945 */ /* 0x000fe80003800000 */
[----:B------:R-:W-:Y:S05]  /*8ba0*/  @P1 BRA `(.L_x_126) ;  /* 0x00000000002c1947 */ /* 0x000fea0003800000 */
[----:B------:R-:W-:Y:S01]  /*8bb0*/  IADD3 R0, P0, R25, 0x40, RZ ;  /* 0x0000004019007810 */ /* 0x000fe20007f1e0ff */
[----:B------:R-:W-:-:S03]  /*8bc0*/  ULDC.64 UR16, c[0x0][0x3f0] ;  /* 0x0000fc0000107ab9 */ /* 0x000fc60000000a00 */
[----:B------:R-:W-:-:S05]  /*8bd0*/  IADD3.X R7, RZ, R24, RZ, P0, !PT ;  /* 0x00000018ff077210 */ /* 0x000fca00007fe4ff */
[----:B-1----:R-:W-:Y:S01]  /*8be0*/  IMAD R10, R7, UR6, RZ ;  /* 0x00000006070a7c24 */ /* 0x002fe2000f8e02ff */
[----:B------:R-:W-:-:S03]  /*8bf0*/  MOV R7, R3 ;  /* 0x0000000300077202 */ /* 0x000fc60000000f00 */
[----:B------:R-:W-:-:S04]  /*8c00*/  IMAD.WIDE.U32 R8, R0, UR6, R6 ;  /* 0x0000000600087c25 */ /* 0x000fc8000f8e0006 */
[----:B------:R-:W-:Y:S01]  /*8c10*/  IMAD R0, R0, UR7, R10 ;  /* 0x0000000700007c24 */ /* 0x000fe2000f8e020a */
[----:B------:R-:W-:-:S04]  /*8c20*/  LEA R6, P0, R8, UR16, 0x1 ;  /* 0x0000001008067c11 */ /* 0x000fc8000f8008ff */
[----:B------:R-:W-:-:S04]  /*8c30*/  IADD3 R0, R0, R9, RZ ;  /* 0x0000000900007210 */ /* 0x000fc80007ffe0ff */
[----:B------:R-:W-:-:S05]  /*8c40*/  LEA.HI.X R7, R8, UR17, R0, 0x1, P0 ;  /* 0x0000001108077c11 */ /* 0x000fca00080f0c00 */
[----:B----4-:R3:W-:Y:S02]  /*8c50*/  STG.E.128 desc[UR8][R6.64], R16 ;  /* 0x0000001006007986 */ /* 0x0107e4000c101d08 */
.L_x_126:
[----:B------:R-:W-:Y:S05]  /*8c60*/  BSYNC B0 ;  /* 0x0000000000007941 */ /* 0x000fea0003800000 */
.L_x_125:
[----:B-1----:R1:W1:Y:S01]  /*8c70*/  LDS.128 R12, [R59+0x8000] ;  /* 0x008000003b0c7984 */ /* 0x0022620000000c00 */
[----:B------:R-:W-:Y:S01]  /*8c80*/  IMAD.U32 R0, RZ, RZ, UR12 ;  /* 0x0000000cff007e24 */ /* 0x000fe2000f8e00ff */
[----:B------:R-:W-:Y:S01]  /*8c90*/  UIMAD UR11, UR11, UR12, URZ ;  /* 0x0000000c0b0b72a4 */ /* 0x000fe2000f8e023f */
[----:B------:R-:W-:Y:S01]  /*8ca0*/  BSSY B0, `(.L_x_127) ;  /* 0x0000018000007945 */ /* 0x000fe20003800000 */
[----:B------:R-:W-:Y:S01]  /*8cb0*/  USHF.R.S32.HI UR10, URZ, 0x1f, UR58 ;  /* 0x0000001f3f0a7899 */ /* 0x000fe2000801143a */
[----:B------:R-:W-:Y:S01]  /*8cc0*/  IMAD.WIDE.U32 R4, R0, UR5, R4 ;  /* 0x0000000500047c25 */ /* 0x000fe2000f8e0004 */
[----:B------:R-:W-:Y:S01]  /*8cd0*/  UIMAD UR5, UR5, UR13, UR11 ;  /* 0x0000000d050572a4 */ /* 0x000fe2000f8e020b */
[----:B------:R-:W-:Y:S01]  /*8ce0*/  ULDC.64 UR6, c[0x0][0x470] ;  /* 0x00011c0000067ab9 */ /* 0x000fe20000000a00 */
[----:B------:R-:W-:-:S04]  /*8cf0*/  IADD3 R4, P0, R4, UR14, RZ ;  /* 0x0000000e04047c10 */ /* 0x000fc8000ff1e0ff */
        /* <DEDUP_REMOVED lines=8> */
[----:B---3--:R-:W-:Y:S01]  /*8d80*/  MOV R6, R4 ;  /* 0x0000000400067202 */ /* 0x008fe20000000f00 */
        /* <DEDUP_REMOVED lines=9> */
.L_x_128:
[----:B------:R-:W-:Y:S05]  /*8e20*/  BSYNC B0 ;  /* 0x0000000000007941 */ /* 0x000fea0003800000 */
.L_x_127:
[----:B------:R-:W-:Y:S05]  /*8e30*/  @P1 BRA `(.L_x_101) ;  /* 0x0000000000301947 */ /* 0x000fea0003800000 */
[----:B------:R-:W-:Y:S01]  /*8e40*/  IADD3 R0, P0, R25, 0x40, RZ ;  /* 0x0000004019007810 */ /* 0x000fe20007f1e0ff */
[----:B---3--:R-:W-:Y:S01]  /*8e50*/  IMAD.MOV.U32 R6, RZ, RZ, R4 ;  /* 0x000000ffff067224 */ /* 0x008fe200078e0004 */
        /* <DEDUP_REMOVED lines=9> */
[----:B--2---:R2:W-:Y:S02]  /*8ef0*/  STG.E.128 desc[UR8][R4.64], R20 ;  /* 0x0000001404007986 */ /* 0x0045e4000c101d08 */
.L_x_101:
[----:B------:R-:W-:Y:S05]  /*8f00*/  BSYNC B1 ;  /* 0x0000000000017941 */ /* 0x000fea0003800000 */
.L_x_87:
[----:B------:R-:W5:Y:S01]  /*8f10*/  LDL R3, [R1+0x50] ;  /* 0x0000500001037983 */ /* 0x000f620000100800 */
[----:B------:R-:W-:Y:S02]  /*8f20*/  ULDC UR5, c[0x0][0xc] ;  /* 0x0000030000057ab9 */ /* 0x000fe40000000800 */
[----:B------:R-:W-:Y:S01]  /*8f30*/  UIADD3 UR37, UR5, UR37, URZ ;  /* 0x0000002505257290 */ /* 0x000fe2000fffe03f */
[----:B-----5:R-:W-:-:S13]  /*8f40*/  R2UR UR6, R3 ;  /* 0x00000000030672ca */ /* 0x020fda00000e0000 */
[----:B------:R-:W-:-:S06]  /*8f50*/  UISETP.GE.AND UP0, UPT, UR37, UR6, UPT ;  /* 0x000000062500728c */ /* 0x000fcc000bf06270 */
[----:B------:R-:W-:-:S13]  /*8f60*/  PLOP3.LUT P0, PT, PT, PT, UP0, 0x80, 0x0 ;  /* 0x000000000000781c */ /* 0x000fda0003f0f008 */
[----:B------:R-:W-:Y:S05]  /*8f70*/  @P0 BRA `(.L_x_129) ;  /* 0x0000000000040947 */ /* 0x000fea0003800000 */
[----:B------:R-:W-:Y:S05]  /*8f80*/  BRA `(.L_x_130) ;  /* 0xffffff7c00407947 */ /* 0x000fea000383ffff */
.L_x_129:
[----:B------:R-:W-:Y:S05]  /*8f90*/  EXIT ;  /* 0x000000000000794d */ /* 0x000fea0003800000 */
.L_x_131:
        /* <DEDUP_REMOVED lines=14> */
.L_x_691:


//--------------------- .text._ZN5flash27flash_bwd_convert_dq_kernelI23Flash_bwd_kernel_traitsILi32ELi128ELi128ELi8ELi4ELi4ELi4ELb1ELb0EN7cutlass6half_tE19Flash_kernel_traitsILi32ELi128ELi128ELi8ES3_EEEEvNS_16Flash_bwd_paramsEi --------------------------
	.section	.text._ZN5flash27flash_bwd_convert_dq_kernelI23Flash_bwd_kernel_traitsILi32ELi128ELi128ELi8ELi4ELi4ELi4ELb1ELb0EN7cutlass6half_tE19Flash_kernel_traitsILi32ELi128ELi128ELi8ES3_EEEEvNS_16Flash_bwd_paramsEi,"ax",@progbits
	.align	128
        .global         _ZN5flash27flash_bwd_convert_dq_kernelI23Flash_bwd_kernel_traitsILi32ELi128ELi128ELi8ELi4ELi4ELi4ELb1ELb0EN7cutlass6half_tE19Flash_kernel_traitsILi32ELi128ELi128ELi8ES3_EEEEvNS_16Flash_bwd_paramsEi
        .type           _ZN5flash27flash_bwd_convert_dq_kernelI23Flash_bwd_kernel_traitsILi32ELi128ELi128ELi8ELi4ELi4ELi4ELb1ELb0EN7cutlass6half_tE19Flash_kernel_traitsILi32ELi128ELi128ELi8ES3_EEEEvNS_16Flash_bwd_paramsEi,@function
        .size           _ZN5flash27flash_bwd_convert_dq_kernelI23Flash_bwd_kernel_traitsILi32ELi128ELi128ELi8ELi4ELi4ELi4ELb1ELb0EN7cutlass6half_tE19Flash_kernel_traitsILi32ELi128ELi128ELi8ES3_EEEEvNS_16Flash_bwd_paramsEi,(.L_x_692 - _ZN5flash27flash_bwd_convert_dq_kernelI23Flash_bwd_kernel_traitsILi32ELi128ELi128ELi8ELi4ELi4ELi4ELb1ELb0EN7cutlass6half_tE19Flash_kernel_traitsILi32ELi128ELi128ELi8ES3_EEEEvNS_16Flash_bwd_paramsEi)
        .other          _ZN5flash27flash_bwd_convert_dq_kernelI23Flash_bwd_kernel_traitsILi32ELi128ELi128ELi8ELi4ELi4ELi4ELb1ELb0EN7cutlass6half_tE19Flash_kernel_traitsILi32ELi128ELi128ELi8ES3_EEEEvNS_16Flash_bwd_paramsEi,@"STO_CUDA_ENTRY STV_DEFAULT"
_ZN5flash27flash_bwd_convert_dq_kernelI23Flash_bwd_kernel_traitsILi32ELi128ELi128ELi8ELi4ELi4ELi4ELb1ELb0EN7cutlass6half_tE19Flash_kernel_traitsILi32ELi128ELi128ELi8ES3_EEEEvNS_16Flash_bwd_paramsEi:
.text._ZN5flash27flash_bwd_convert_dq_kernelI23Flash_bwd_kernel_traitsILi32ELi128ELi128ELi8ELi4ELi4ELi4ELb1ELb0EN7cutlass6half_tE19Flash_kernel_traitsILi32ELi128ELi128ELi8ES3_EEEEvNS_16Flash_bwd_paramsEi:
[----:B------:R-:W-:Y:S01]  /*0000*/  LDC R1, c[0x0][0x28] ;  /* 0x00000a00ff017b82 */ /* 0x000fe20000000800 */
[----:B------:R-:W0:Y:S07]  /*0010*/  S2R R2, SR_CTAID.Y ;  /* 0x0000000000027919 */ /* 0x000e2e0000002600 */
[----:B------:R-:W0:Y:S01]  /*0020*/  LDC.64 R6, c[0x0][0x2f0] ;  /* 0x0000bc00ff067b82 */ /* 0x000e220000000a00 */
[----:B------:R-:W-:Y:S01]  /*0030*/  ULDC.64 UR4, c[0x0][0x2f0] ;  /* 0x0000bc0000047ab9 */ /* 0x000fe20000000a00 */
[----:B------:R-:W-:Y:S01]  /*0040*/  MOV R3, 0xffffffff ;  /* 0xffffffff00037802 */ /* 0x000fe20000000f00 */
[----:B------:R-:W-:Y:S01]  /*0050*/  ULDC.64 UR6, c[0x0][0x208] ;  /* 0x0000820000067ab9 */ /* 0x000fe20000000a00 */
[----:B------:R-:W-:-:S04]  /*0060*/  ISETP.NE.U32.AND P0, PT, RZ, UR4, PT ;  /* 0x00000004ff007c0c */ /* 0x000fc8000bf05070 */
[----:B------:R-:W-:Y:S01]  /*0070*/  ISETP.NE.AND.EX P0, PT, RZ, UR5, PT, P0 ;  /* 0x00000005ff007c0c */ /* 0x000fe2000bf05300 */
[----:B0-----:R-:W-:-:S12]  /*0080*/  IMAD.WIDE R6, R2, 0x4, R6 ;  /* 0x0000000402067825 */ /* 0x001fd800078e0206 */
[----:B------:R-:W2:Y:S04]  /*0090*/  @P0 LDG.E R3, desc[UR6][R6.64] ;  /* 0x0000000606030981 */ /* 0x000ea8000c1e1900 */
[----:B------:R-:W2:Y:S01]  /*00a0*/  @P0 LDG.E R0, desc[UR6][R6.64+0x4] ;  /* 0x0000040606000981 */ /* 0x000ea2000c1e1900 */
[----:B------:R-:W0:Y:S01]  /*00b0*/  S2R R4, SR_CTAID.X ;  /* 0x0000000000047919 */ /* 0x000e220000002500 */
[----:B--2---:R-:W-:Y:S02]  /*00c0*/  @P0 IADD3 R5, R0, -R3, RZ ;  /* 0x8000000300050210 */ /* 0x004fe40007ffe0ff */
[----:B0-----:R-:W-:-:S04]  /*00d0*/  SHF.L.U32 R0, R4, 0x7, RZ ;  /* 0x0000000704007819 */ /* 0x001fc800000006ff */
[----:B------:R-:W0:Y:S02]  /*00e0*/  @!P0 LDC R5, c[0x0][0x2c4] ;  /* 0x0000b100ff058b82 */ /* 0x000e240000000800 */
[----:B0-----:R-:W-:-:S13]  /*00f0*/  ISETP.GT.AND P1, PT, R5, R0, PT ;  /* 0x000000000500720c */ /* 0x001fda0003f24270 */
[----:B------:R-:W-:Y:S05]  /*0100*/  @!P1 EXIT ;  /* 0x000000000000994d */ /* 0x000fea0003800000 */
[----:B------:R-:W0:Y:S01]  /*0110*/  S2R R23, SR_TID.X ;  /* 0x0000000000177919 */ /* 0x000e220000002100 */
[----:B------:R-:W-:Y:S01]  /*0120*/  ISETP.NE.AND P1, PT, R3, -0x1, PT ;  /* 0xffffffff0300780c */ /* 0x000fe20003f25270 */
[----:B------:R-:W1:Y:S01]  /*0130*/  LDC R17, c[0x0][0x2d4] ;  /* 0x0000b500ff117b82 */ /* 0x000e620000000800 */
[----:B------:R-:W-:Y:S01]  /*0140*/  IMAD.WIDE R6, R2, 0x80, RZ ;  /* 0x0000008002067825 */ /* 0x000fe200078e02ff */
[----:B------:R-:W-:Y:S02]  /*0150*/  SHF.R.S32.HI R15, RZ, 0x1f, R0 ;  /* 0x0000001fff0f7819 */ /* 0x000fe40000011400 */
[----:B------:R-:W-:-:S04]  /*0160*/  SEL R13, R6, RZ, P0 ;  /* 0x000000ff060d7207 */ /* 0x000fc80000000000 */
[----:B------:R-:W2:Y:S01]  /*0170*/  LDC R14, c[0x0][0x270] ;  /* 0x00009c00ff0e7b82 */ /* 0x000ea20000000800 */
[----:B------:R-:W3:Y:S01]  /*0180*/  S2R R6, SR_CTAID.Z ;  /* 0x0000000000067919 */ /* 0x000ee20000002700 */
[----:B------:R-:W-:Y:S02]  /*0190*/  SEL R8, R7, RZ, P0 ;  /* 0x000000ff07087207 */ /* 0x000fe40000000000 */
[----:B------:R-:W-:-:S04]  /*01a0*/  IADD3 R13, P0, R0, R13, RZ ;  /* 0x0000000d000d7210 */ /* 0x000fc80007f1e0ff */
[----:B------:R-:W4:Y:S01]  /*01b0*/  @P1 LDC.64 R10, c[0x0][0x448] ;  /* 0x00011200ff0a1b82 */ /* 0x000f220000000a00 */
[----:B------:R-:W-:-:S07]  /*01c0*/  IADD3.X R15, R15, R8, RZ, P0, !PT ;  /* 0x000000080f0f7210 */ /* 0x000fce00007fe4ff */
[----:B------:R-:W3:Y:S01]  /*01d0*/  LDC R9, c[0x0][0x2dc] ;  /* 0x0000b700ff097b82 */ /* 0x000ee20000000800 */
[----:B-1----:R-:W-:Y:S01]  /*01e0*/  IMAD.WIDE R16, R2, R17, RZ ;  /* 0x0000001102107225 */ /* 0x002fe200078e02ff */
[----:B0-----:R-:W-:Y:S02]  /*01f0*/  SHF.R.S32.HI R0, RZ, 0x1f, R23 ;  /* 0x0000001fff007819 */ /* 0x001fe40000011417 */
[----:B--2---:R-:W-:Y:S02]  /*0200*/  SHF.R.S32.HI R25, RZ, 0x1f, R14 ;  /* 0x0000001fff197819 */ /* 0x004fe4000001140e */
[CC--:B------:R-:W-:Y:S02]  /*0210*/  LEA.HI R22, R0.reuse, R23.reuse, RZ, 0x2 ;  /* 0x0000001700167211 */ /* 0x0c0fe400078f10ff */
[----:B------:R-:W-:Y:S02]  /*0220*/  LEA.HI R19, R0, R23, RZ, 0x5 ;  /* 0x0000001700137211 */ /* 0x000fe400078f28ff */
[----:B------:R-:W-:-:S02]  /*0230*/  LOP3.LUT R18, R22, 0xfffffffc, RZ, 0xc0, !PT ;  /* 0xfffffffc16127812 */ /* 0x000fc400078ec0ff */
[----:B------:R-:W-:Y:S01]  /*0240*/  LOP3.LUT R12, R19, 0xffffffe0, RZ, 0xc0, !PT ;  /* 0xffffffe0130c7812 */ /* 0x000fe200078ec0ff */
[----:B----4-:R-:W-:Y:S01]  /*0250*/  @P1 IMAD.WIDE.U32 R20, R3, R10, RZ ;  /* 0x0000000a03141225 */ /* 0x010fe200078e00ff */
[-C--:B------:R-:W-:Y:S02]  /*0260*/  LEA.HI R0, R0, R23.reuse, RZ, 0x7 ;  /* 0x0000001700007211 */ /* 0x080fe400078f38ff */
[----:B------:R-:W-:Y:S01]  /*0270*/  IADD3 R12, -R12, R23, RZ ;  /* 0x000000170c0c7210 */ /* 0x000fe20007ffe1ff */
[----:B------:R-:W-:Y:S01]  /*0280*/  IMAD R10, R17, R14, RZ ;  /* 0x0000000e110a7224 */ /* 0x000fe200078e02ff */
[----:B------:R-:W-:Y:S01]  /*0290*/  @P1 MOV R8, R20 ;  /* 0x0000001400081202 */ /* 0x000fe20000000f00 */
[----:B------:R-:W-:Y:S01]  /*02a0*/  IMAD.IADD R18, R23, 0x1, -R18 ;  /* 0x0000000117127824 */ /* 0x000fe200078e0a12 */
[--C-:B------:R-:W-:Y:S01]  /*02b0*/  SHF.R.S32.HI R23, RZ, 0x1f, R22.reuse ;  /* 0x0000001fff177819 */ /* 0x100fe20000011416 */
[----:B------:R-:W-:Y:S01]  /*02c0*/  @P1 IMAD R7, R3, R11, R21 ;  /* 0x0000000b03071224 */ /* 0x000fe200078e0215 */
[----:B------:R-:W-:Y:S01]  /*02d0*/  SHF.R.S32.HI R22, RZ, 0x2, R22 ;  /* 0x00000002ff167819 */ /* 0x000fe20000011416 */
[C---:B------:R-:W-:Y:S01]  /*02e0*/  IMAD R27, R16.reuse, R25, R10 ;  /* 0x00000019101b7224 */ /* 0x040fe200078e020a */
[----:B------:R-:W-:Y:S01]  /*02f0*/  @P1 MOV R21, R3 ;  /* 0x0000000300151202 */ /* 0x000fe20000000f00 */
[----:B------:R-:W-:Y:S01]  /*0300*/  IMAD.WIDE.U32 R10, R16, R14, RZ ;  /* 0x0000000e100a7225 */ /* 0x000fe200078e00ff */
[----:B---3--:R-:W-:Y:S06]  /*0310*/  @P1 BRA `(.L_x_132) ;  /* 0x0000000000201947 */ /* 0x008fec0003800000 */
[----:B------:R-:W0:Y:S01]  /*0320*/  LDC.64 R20, c[0x0][0x430] ;  /* 0x00010c00ff147b82 */ /* 0x000e220000000a00 */
[----:B------:R-:W-:-:S05]  /*0330*/  SHF.R.S32.HI R3, RZ, 0x1f, R2 ;  /* 0x0000001fff037819 */ /* 0x000fca0000011402 */
[-C--:B0-----:R-:W-:Y:S02]  /*0340*/  IMAD R3, R3, R20.reuse, RZ ;  /* 0x0000001403037224 */ /* 0x081fe400078e02ff */
[----:B------:R-:W-:-:S04]  /*0350*/  IMAD.WIDE.U32 R16, R2, R20, RZ ;  /* 0x0000001402107225 */ /* 0x000fc800078e00ff */
[----:B------:R-:W-:Y:S01]  /*0360*/  IMAD R3, R2, R21, R3 ;  /* 0x0000001502037224 */ /* 0x000fe200078e0203 */
[----:B------:R-:W-:Y:S01]  /*0370*/  MOV R21, 0xffffffff ;  /* 0xffffffff00157802 */ /* 0x000fe20000000f00 */
[----:B------:R-:W-:-:S03]  /*0380*/  IMAD.MOV.U32 R8, RZ, RZ, R16 ;  /* 0x000000ffff087224 */ /* 0x000fc600078e0010 */
[----:B------:R-:W-:-:S07]  /*0390*/  IADD3 R7, R17, R3, RZ ;  /* 0x0000000311077210 */ /* 0x000fce0007ffe0ff */
.L_x_132:
[----:B------:R-:W-:Y:S01]  /*03a0*/  HFMA2.MMA R25, -RZ, RZ, 0, 0 ;  /* 0x00000000ff197435 */ /* 0x000fe200000001ff */
[----:B------:R-:W-:Y:S01]  /*03b0*/  IADD3 R16, R11, R27, RZ ;  /* 0x0000001b0b107210 */ /* 0x000fe20007ffe0ff */
[-C--:B------:R-:W-:Y:S01]  /*03c0*/  IMAD.WIDE R2, R14, R9.reuse, RZ ;  /* 0x000000090e027225 */ /* 0x080fe200078e02ff */
[----:B------:R-:W-:Y:S01]  /*03d0*/  LEA.HI R23, R23, R22, RZ, 0x3 ;  /* 0x0000001617177211 */ /* 0x000fe200078f18ff */
[----:B------:R-:W-:Y:S01]  /*03e0*/  ULDC.64 UR4, c[0x0][0x400] ;  /* 0x0001000000047ab9 */ /* 0x000fe20000000a00 */
[----:B------:R-:W-:Y:S01]  /*03f0*/  SHF.R.S32.HI R17, RZ, 0x1f, R9 ;  /* 0x0000001fff117819 */ /* 0x000fe20000011409 */
[----:B------:R-:W-:Y:S01]  /*0400*/  IMAD R16, R16, R9, RZ ;  /* 0x0000000910107224 */ /* 0x000fe200078e02ff */
[--C-:B------:R-:W-:Y:S01]  /*0410*/  SHF.R.S32.HI R20, RZ, 0x5, R19.reuse ;  /* 0x00000005ff147819 */ /* 0x100fe20000011413 */
[----:B------:R-:W-:Y:S01]  /*0420*/  IMAD R11, R3, R21, RZ ;  /* 0x00000015030b7224 */ /* 0x000fe200078e02ff */
[----:B------:R-:W-:Y:S01]  /*0430*/  SHF.R.S32.HI R19, RZ, 0x1f, R19 ;  /* 0x0000001fff137819 */ /* 0x000fe20000011413 */
[----:B------:R-:W-:Y:S01]  /*0440*/  IMAD R27, R17, R10, R16 ;  /* 0x0000000a111b7224 */ /* 0x000fe200078e0210 */
[----:B------:R-:W-:Y:S01]  /*0450*/  LOP3.LUT R23, R23, 0xfffffff8, RZ, 0xc0, !PT ;  /* 0xfffffff817177812 */ /* 0x000fe200078ec0ff */
[----:B------:R-:W-:Y:S01]  /*0460*/  IMAD R25, R2, R25, R11 ;  /* 0x0000001902197224 */ /* 0x000fe200078e020b */
[----:B------:R-:W-:Y:S01]  /*0470*/  LEA.HI R19, R19, R20, RZ, 0x2 ;  /* 0x0000001413137211 */ /* 0x000fe200078f10ff */
[----:B------:R-:W-:Y:S01]  /*0480*/  IMAD.WIDE.U32 R10, R10, R9, RZ ;  /* 0x000000090a0a7225 */ /* 0x000fe200078e00ff */
[----:B------:R-:W-:-:S02]  /*0490*/  IADD3 R22, R22, -R23, RZ ;  /* 0x8000001716167210 */ /* 0x000fc40007ffe0ff */
[----:B------:R-:W-:Y:S02]  /*04a0*/  CS2R R28, SRZ ;  /* 0x00000000001c7805 */ /* 0x000fe4000001ff00 */
[----:B------:R-:W-:Y:S01]  /*04b0*/  LOP3.LUT R23, R19, 0x7ffffc, RZ, 0xc0, !PT ;  /* 0x007ffffc13177812 */ /* 0x000fe200078ec0ff */
[----:B------:R-:W-:Y:S01]  /*04c0*/  IMAD.WIDE.U32 R16, R2, R21, RZ ;  /* 0x0000001502107225 */ /* 0x000fe200078e00ff */
[----:B------:R-:W-:Y:S02]  /*04d0*/  LEA.HI R21, R22, R22, RZ, 0x1 ;  /* 0x0000001616157211 */ /* 0x000fe400078f08ff */
[----:B------:R-:W-:Y:S01]  /*04e0*/  IADD3 R24, R11, R27, RZ ;  /* 0x0000001b0b187210 */ /* 0x000fe20007ffe0ff */
[-C--:B------:R-:W-:Y:S01]  /*04f0*/  IMAD R19, R6, R9.reuse, RZ ;  /* 0x0000000906137224 */ /* 0x080fe200078e02ff */
[----:B------:R-:W-:Y:S01]  /*0500*/  SEL R10, R10, R16, !P1 ;  /* 0x000000100a0a7207 */ /* 0x000fe20004800000 */
[----:B------:R-:W-:Y:S01]  /*0510*/  IMAD R9, R14, R9, RZ ;  /* 0x000000090e097224 */ /* 0x000fe200078e02ff */
[----:B------:R-:W-:Y:S01]  /*0520*/  LOP3.LUT R11, R21, 0x7fffffe, RZ, 0xc0, !PT ;  /* 0x07fffffe150b7812 */ /* 0x000fe200078ec0ff */
[----:B------:R-:W-:Y:S01]  /*0530*/  IMAD R14, R15, R2, RZ ;  /* 0x000000020f0e7224 */ /* 0x000fe200078e02ff */
[----:B------:R-:W-:Y:S01]  /*0540*/  @P1 IADD3 R24, R17, R25, RZ ;  /* 0x0000001911181210 */ /* 0x000fe20007ffe0ff */
[----:B------:R-:W-:Y:S01]  /*0550*/  IMAD R15, R9, R20, R12 ;  /* 0x00000014090f7224 */ /* 0x000fe200078e020c */
[----:B------:R-:W-:Y:S01]  /*0560*/  IADD3 R10, P0, R19, R10, RZ ;  /* 0x0000000a130a7210 */ /* 0x000fe20007f1e0ff */
[----:B------:R-:W-:Y:S01]  /*0570*/  IMAD R12, R3, R13, R14 ;  /* 0x0000000d030c7224 */ /* 0x000fe200078e020e */
[----:B------:R-:W-:Y:S01]  /*0580*/  IADD3 R17, R22, -R11, RZ ;  /* 0x8000000b16117210 */ /* 0x000fe20007ffe0ff */
[----:B------:R-:W-:Y:S01]  /*0590*/  IMAD.IADD R23, R20, 0x1, -R23 ;  /* 0x0000000114177824 */ /* 0x000fe200078e0a17 */
[----:B------:R-:W-:Y:S01]  /*05a0*/  LEA.HI.X.SX32 R11, R19, R24, 0x1, P0 ;  /* 0x00000018130b7211 */ /* 0x000fe200000f0eff */
[----:B------:R-:W-:Y:S01]  /*05b0*/  HFMA2.MMA R24, -RZ, RZ, 0, 0 ;  /* 0x00000000ff187435 */ /* 0x000fe200000001ff */
[----:B------:R-:W-:Y:S01]  /*05c0*/  SHF.R.S32.HI R21, RZ, 0x1, R21 ;  /* 0x00000001ff157819 */ /* 0x000fe20000011415 */
[----:B------:R-:W-:Y:S01]  /*05d0*/  IMAD.MOV.U32 R25, RZ, RZ, RZ ;  /* 0x000000ffff197224 */ /* 0x000fe200078e00ff */
[----:B------:R-:W-:Y:S01]  /*05e0*/  SHF.R.U32.HI R0, RZ, 0x4, R0 ;  /* 0x00000004ff007819 */ /* 0x000fe20000011600 */
[----:B------:R-:W-:Y:S01]  /*05f0*/  IMAD.WIDE.U32 R2, R2, R13, R10 ;  /* 0x0000000d02027225 */ /* 0x000fe200078e000a */
[----:B------:R-:W-:Y:S01]  /*0600*/  SHF.R.S32.HI R13, RZ, 0x1f, R15 ;  /* 0x0000001fff0d7819 */ /* 0x000fe2000001140f */
[----:B------:R-:W0:Y:S01]  /*0610*/  LDC R11, c[0x0][0x490] ;  /* 0x00012400ff0b7b82 */ /* 0x000e220000000800 */
[----:B------:R-:W-:Y:S01]  /*0620*/  LEA R18, R23, R18, 0x8 ;  /* 0x0000001217127211 */ /* 0x000fe200078e40ff */
[----:B------:R-:W-:Y:S01]  /*0630*/  IMAD.SHL.U32 R21, R21, 0x40, RZ ;  /* 0x0000004015157824 */ /* 0x000fe200078e00ff */
[----:B------:R-:W-:-:S02]  /*0640*/  IADD3 R15, P0, R15, R2, RZ ;  /* 0x000000020f0f7210 */ /* 0x000fc40007f1e0ff */
[----:B------:R-:W-:Y:S02]  /*0650*/  CS2R R22, SRZ ;  /* 0x0000000000167805 */ /* 0x000fe4000001ff00 */
[----:B------:R-:W-:Y:S02]  /*0660*/  LEA R17, R17, R18, 0x4 ;  /* 0x0000001211117211 */ /* 0x000fe400078e20ff */
[----:B------:R-:W-:Y:S02]  /*0670*/  CS2R R26, SRZ ;  /* 0x00000000001a7805 */ /* 0x000fe4000001ff00 */
[----:B------:R-:W-:Y:S02]  /*0680*/  IADD3.X R12, R13, R3, R12, P0, !PT ;  /* 0x000000030d0c7210 */ /* 0x000fe400007fe40c */
[----:B------:R-:W-:Y:S02]  /*0690*/  LEA R2, P0, R15, UR4, 0x2 ;  /* 0x000000040f027c11 */ /* 0x000fe4000f8010ff */
[----:B------:R-:W-:-:S02]  /*06a0*/  LOP3.LUT R21, R21, 0xc0, RZ, 0xc0, !PT ;  /* 0x000000c015157812 */ /* 0x000fc400078ec0ff */
[----:B------:R-:W-:Y:S02]  /*06b0*/  LEA.HI.X R3, R15, UR5, R12, 0x2, P0 ;  /* 0x000000050f037c11 */ /* 0x000fe400080f140c */
[----:B------:R-:W-:Y:S02]  /*06c0*/  CS2R R14, SRZ ;  /* 0x00000000000e7805 */ /* 0x000fe4000001ff00 */
[----:B------:R-:W-:Y:S02]  /*06d0*/  LOP3.LUT R0, R21, 0x8, R0, 0xf8, !PT ;  /* 0x0000000815007812 */ /* 0x000fe400078ef800 */
[----:B------:R-:W-:Y:S02]  /*06e0*/  SHF.R.U32.HI R21, RZ, 0x3, R21 ;  /* 0x00000003ff157819 */ /* 0x000fe40000011615 */
[----:B------:R-:W-:Y:S02]  /*06f0*/  MOV R12, RZ ;  /* 0x000000ff000c7202 */ /* 0x000fe40000000f00 */
[----:B------:R-:W-:-:S02]  /*0700*/  LOP3.LUT R0, R0, R21, RZ, 0x3c, !PT ;  /* 0x0000001500007212 */ /* 0x000fc400078e3cff */
[----:B------:R-:W-:Y:S02]  /*0710*/  CS2R R20, SRZ ;  /* 0x0000000000147805 */ /* 0x000fe4000001ff00 */
[----:B0-----:R-:W-:Y:S02]  /*0720*/  ISETP.GE.AND P0, PT, R11, 0x1, PT ;  /* 0x000000010b00780c */ /* 0x001fe40003f06270 */
[----:B------:R-:W-:Y:S02]  /*0730*/  LEA R10, R17, R0, 0x1 ;  /* 0x00000000110a7211 */ /* 0x000fe400078e08ff */
[----:B------:R-:W-:Y:S02]  /*0740*/  CS2R R16, SRZ ;  /* 0x0000000000107805 */ /* 0x000fe4000001ff00 */
[----:B------:R-:W-:-:S07]  /*0750*/  MOV R0, RZ ;  /* 0x000000ff00007202 */ /* 0x000fce0000000f00 */
[----:B------:R-:W-:Y:S05]  /*0760*/  @!P0 BRA `(.L_x_133) ;  /* 0x0000000800b88947 */ /* 0x000fea0003800000 */
[----:B------:R-:W0:Y:S01]  /*0770*/  LDC R13, c[0x0][0x490] ;  /* 0x00012400ff0d7b82 */ /* 0x000e220000000800 */
[----:B------:R-:W-:Y:S02]  /*0780*/  ISETP.NE.AND P1, PT, R11, 0x1, PT ;  /* 0x000000010b00780c */ /* 0x000fe40003f25270 */
[----:B------:R-:W-:Y:S02]  /*0790*/  MOV R20, RZ ;  /* 0x000000ff00147202 */ /* 0x000fe40000000f00 */
[----:B0-----:R-:W-:-:S09]  /*07a0*/  LOP3.LUT P0, RZ, R13, 0x1, RZ, 0xc0, !PT ;  /* 0x000000010dff7812 */ /* 0x001fd2000780c0ff */
[----:B------:R-:W-:Y:S05]  /*07b0*/  @!P1 BRA `(.L_x_134) ;  /* 0x0000000400e09947 */ /* 0x000fea0003800000 */
[----:B------:R-:W0:Y:S01]  /*07c0*/  LDC.64 R18, c[0x0][0x488] ;  /* 0x00012200ff127b82 */ /* 0x000e220000000a00 */
[----:B------:R-:W-:Y:S01]  /*07d0*/  LOP3.LUT R0, R11, 0x1, RZ, 0xc0, !PT ;  /* 0x000000010b007812 */ /* 0x000fe200078ec0ff */
[----:B------:R-:W-:Y:S01]  /*07e0*/  HFMA2.MMA R12, -RZ, RZ, 0, 0 ;  /* 0x00000000ff0c7435 */ /* 0x000fe200000001ff */
[----:B------:R-:W-:Y:S02]  /*07f0*/  CS2R R20, SRZ ;  /* 0x0000000000147805 */ /* 0x000fe4000001ff00 */
[----:B------:R-:W-:Y:S02]  /*0800*/  CS2R R16, SRZ ;  /* 0x0000000000107805 */ /* 0x000fe4000001ff00 */
[----:B------:R-:W-:Y:S02]  /*0810*/  IADD3 R11, -R0, R11, RZ ;  /* 0x0000000b000b7210 */ /* 0x000fe40007ffe1ff */
[----:B------:R-:W-:Y:S02]  /*0820*/  CS2R R14, SRZ ;  /* 0x00000000000e7805 */ /* 0x000fe4000001ff00 */
[----:B------:R-:W-:-:S02]  /*0830*/  CS2R R22, SRZ ;  /* 0x0000000000167805 */ /* 0x000fc4000001ff00 */
[----:B------:R-:W-:Y:S02]  /*0840*/  CS2R R24, SRZ ;  /* 0x0000000000187805 */ /* 0x000fe4000001ff00 */
[----:B------:R-:W-:Y:S02]  /*0850*/  CS2R R26, SRZ ;  /* 0x00000000001a7805 */ /* 0x000fe4000001ff00 */
[----:B------:R-:W-:Y:S01]  /*0860*/  CS2R R28, SRZ ;  /* 0x00000000001c7805 */ /* 0x000fe2000001ff00 */
[----:B------:R-:W-:-:S07]  /*0870*/  IMAD.MOV.U32 R0, RZ, RZ, RZ ;  /* 0x000000ffff007224 */ /* 0x000fce00078e00ff */
.L_x_135:
[----:B------:R-:W-:-:S04]  /*0880*/  SHF.L.U32 R13, R9, 0x3, RZ ;  /* 0x00000003090d7819 */ /* 0x000fc800000006ff */
[----:B------:R-:W-:Y:S02]  /*0890*/  SHF.R.S32.HI R30, RZ, 0x1f, R13 ;  /* 0x0000001fff1e7819 */ /* 0x000fe4000001140d */
[C---:B------:R-:W-:Y:S02]  /*08a0*/  LEA R34, P1, R13.reuse, R2, 0x2 ;  /* 0x000000020d227211 */ /* 0x040fe400078210ff */
[----:B------:R-:W-:-:S04]  /*08b0*/  SHF.L.U64.HI R30, R13, 0x2, R30 ;  /* 0x000000020d1e7819 */ /* 0x000fc8000001021e */
[----:B------:R-:W-:-:S03]  /*08c0*/  IADD3.X R35, R3, R30, RZ, P1, !PT ;  /* 0x0000001e03237210 */ /* 0x000fc60000ffe4ff */
[C---:B------:R-:W-:Y:S02]  /*08d0*/  IMAD.WIDE R36, R9.reuse, 0x20, R34 ;  /* 0x0000002009247825 */ /* 0x040fe400078e0222 */
[----:B------:R-:W2:Y:S04]  /*08e0*/  LDG.E R34, desc[UR6][R34.64] ;  /* 0x0000000622227981 */ /* 0x000ea8000c1e1900 */
[----:B------:R-:W3:Y:S01]  /*08f0*/  LDG.E R35, desc[UR6][R36.64] ;  /* 0x0000000624237981 */ /* 0x000ee2000c1e1900 */
[----:B------:R-:W-:-:S05]  /*0900*/  IMAD.WIDE R32, R9, 0x20, R36 ;  /* 0x0000002009207825 */ /* 0x000fca00078e0224 */
[----:B------:R1:W4:Y:S02]  /*0910*/  LDG.E R30, desc[UR6][R32.64] ;  /* 0x00000006201e7981 */ /* 0x000324000c1e1900 */
[----:B-1----:R-:W-:-:S05]  /*0920*/  IMAD.WIDE R32, R9, 0x20, R32 ;  /* 0x0000002009207825 */ /* 0x002fca00078e0220 */
[----:B------:R-:W5:Y:S01]  /*0930*/  LDG.E R31, desc[UR6][R32.64] ;  /* 0x00000006201f7981 */ /* 0x000f62000c1e1900 */
[----:B--2---:R-:W-:Y:S01]  /*0940*/  FADD.FTZ R29, R34, R29 ;  /* 0x0000001d221d7221 */ /* 0x004fe20000010000 */
[----:B---3--:R-:W-:Y:S01]  /*0950*/  FADD.FTZ R28, R35, R28 ;  /* 0x0000001c231c7221 */ /* 0x008fe20000010000 */
[----:B------:R-:W-:-:S04]  /*0960*/  IMAD.WIDE R34, R9, 0x20, R32 ;  /* 0x0000002009227825 */ /* 0x000fc800078e0220 */
[----:B----4-:R-:W-:Y:S01]  /*0970*/  FADD.FTZ R27, R30, R27 ;  /* 0x0000001b1e1b7221 */ /* 0x010fe20000010000 */
[----:B------:R-:W-:Y:S02]  /*0980*/  IMAD.WIDE R36, R9, 0x20, R34 ;  /* 0x0000002009247825 */ /* 0x000fe400078e0222 */
[----:B------:R-:W2:Y:S04]  /*0990*/  LDG.E R34, desc[UR6][R34.64] ;  /* 0x0000000622227981 */ /* 0x000ea8000c1e1900 */
[----:B------:R1:W3:Y:S01]  /*09a0*/  LDG.E R35, desc[UR6][R36.64] ;  /* 0x0000000624237981 */ /* 0x0002e2000c1e1900 */
[----:B-----5:R-:W-:Y:S01]  /*09b0*/  FADD.FTZ R26, R31, R26 ;  /* 0x0000001a1f1a7221 */ /* 0x020fe20000010000 */
[----:B-1----:R-:W-:-:S05]  /*09c0*/  IMAD.WIDE R36, R9, 0x20, R36 ;  /* 0x0000002009247825 */ /* 0x002fca00078e0224 */
[----:B------:R1:W4:Y:S01]  /*09d0*/  LDG.E R32, desc[UR6][R36.64] ;  /* 0x0000000624207981 */ /* 0x000322000c1e1900 */
[----:B------:R-:W-:-:S05]  /*09e0*/  IMAD.WIDE R30, R9, 0x20, R36 ;  /* 0x00000020091e7825 */ /* 0x000fca00078e0224 */
[----:B------:R5:W4:Y:S01]  /*09f0*/  LDG.E R33, desc[UR6][R30.64] ;  /* 0x000000061e217981 */ /* 0x000b22000c1e1900 */
[----:B-1----:R-:W-:-:S04]  /*0a00*/  IMAD.WIDE R36, R9, 0x20, R30 ;  /* 0x0000002009247825 */ /* 0x002fc800078e021e */
[----:B-----5:R-:W-:-:S04]  /*0a10*/  IMAD.WIDE R30, R9, 0x20, R36 ;  /* 0x00000020091e7825 */ /* 0x020fc800078e0224 */
[----:B--2---:R-:W-:Y:S02]  /*0a20*/  FADD.FTZ R25, R34, R25 ;  /* 0x0000001922197221 */ /* 0x004fe40000010000 */
[----:B------:R1:W2:Y:S01]  /*0a30*/  LDG.E R34, desc[UR6][R36.64] ;  /* 0x0000000624227981 */ /* 0x0002a2000c1e1900 */
[----:B---3--:R-:W-:-:S03]  /*0a40*/  FADD.FTZ R24, R35, R24 ;  /* 0x0000001823187221 */ /* 0x008fc60000010000 */
[----:B------:R3:W5:Y:S01]  /*0a50*/  LDG.E R35, desc[UR6][R30.64] ;  /* 0x000000061e237981 */ /* 0x000762000c1e1900 */
[----:B-1----:R-:W-:-:S04]  /*0a60*/  IMAD.WIDE R36, R9, 0x20, R30 ;  /* 0x0000002009247825 */ /* 0x002fc800078e021e */
[----:B----4-:R-:W-:Y:S02]  /*0a70*/  FADD.FTZ R22, R33, R22 ;  /* 0x0000001621167221 */ /* 0x010fe40000010000 */
[----:B------:R1:W4:Y:S01]  /*0a80*/  LDG.E R33, desc[UR6][R36.64] ;  /* 0x0000000624217981 */ /* 0x000322000c1e1900 */
[----:B---3--:R-:W-:-:S04]  /*0a90*/  IMAD.WIDE R30, R9, 0x20, R36 ;  /* 0x00000020091e7825 */ /* 0x008fc800078e0224 */
[----:B------:R-:W-:Y:S02]  /*0aa0*/  FADD.FTZ R23, R32, R23 ;  /* 0x0000001720177221 */ /* 0x000fe40000010000 */
[----:B------:R-:W3:Y:S01]  /*0ab0*/  LDG.E R32, desc[UR6][R30.64] ;  /* 0x000000061e207981 */ /* 0x000ee2000c1e1900 */
[----:B--2---:R-:W-:Y:S01]  /*0ac0*/  FADD.FTZ R21, R34, R21 ;  /* 0x0000001522157221 */ /* 0x004fe20000010000 */
[----:B-----5:R-:W-:Y:S01]  /*0ad0*/  FADD.FTZ R12, R35, R12 ;  /* 0x0000000c230c7221 */ /* 0x020fe20000010000 */
[C---:B------:R-:W-:Y:S02]  /*0ae0*/  IMAD.WIDE R34, R9.reuse, 0x20, R30 ;  /* 0x0000002009227825 */ /* 0x040fe400078e021e */
[----:B------:R-:W2:Y:S02]  /*0af0*/  LDG.E R31, desc[UR6][R2.64] ;  /* 0x00000006021f7981 */ /* 0x000ea4000c1e1900 */
[----:B-1----:R-:W-:-:S05]  /*0b00*/  IMAD.WIDE R36, R9, 0x20, R34 ;  /* 0x0000002009247825 */ /* 0x002fca00078e0222 */
[----:B------:R1:W5:Y:S01]  /*0b10*/  LDG.E R30, desc[UR6][R36.64] ;  /* 0x00000006241e7981 */ /* 0x000362000c1e1900 */
[----:B----4-:R-:W-:-:S03]  /*0b20*/  FADD.FTZ R14, R33, R14 ;  /* 0x0000000e210e7221 */ /* 0x010fc60000010000 */
[----:B------:R-:W4:Y:S01]  /*0b30*/  LDG.E R33, desc[UR6][R34.64] ;  /* 0x0000000622217981 */ /* 0x000f22000c1e1900 */
[----:B-1----:R-:W-:-:S05]  /*0b40*/  IMAD.WIDE R36, R9, 0x20, R36 ;  /* 0x0000002009247825 */ /* 0x002fca00078e0224 */
[----:B------:R1:W2:Y:S01]  /*0b50*/  LDG.E R35, desc[UR6][R36.64] ;  /* 0x0000000624237981 */ /* 0x0002a2000c1e1900 */
[----:B---3--:R-:W-:Y:S01]  /*0b60*/  FADD.FTZ R15, R32, R15 ;  /* 0x0000000f200f7221 */ /* 0x008fe20000010000 */
[----:B0-----:R-:W-:Y:S01]  /*0b70*/  LEA R32, P1, R18, R2, 0x2 ;  /* 0x0000000212207211 */ /* 0x001fe200078210ff */
[----:B-----5:R-:W-:Y:S01]  /*0b80*/  FADD.FTZ R17, R30, R17 ;  /* 0x000000111e117221 */ /* 0x020fe20000010000 */
[C---:B------:R-:W-:Y:S01]  /*0b90*/  SHF.L.U64.HI R30, R18.reuse, 0x1, R19 ;  /* 0x00000001121e7819 */ /* 0x040fe20000010213 */
[----:B----4-:R-:W-:Y:S01]  /*0ba0*/  FADD.FTZ R16, R33, R16 ;  /* 0x0000001021107221 */ /* 0x010fe20000010000 */
[----:B------:R-:W-:-:S04]  /*0bb0*/  SHF.L.U32 R33, R18, 0x1, RZ ;  /* 0x0000000112217819 */ /* 0x000fc800000006ff */
[C---:B------:R-:W-:Y:S02]  /*0bc0*/  LEA R2, P2, R33.reuse, R2, 0x2 ;  /* 0x0000000221027211 */ /* 0x040fe400078410ff */
[----:B------:R-:W-:Y:S02]  /*0bd0*/  SHF.L.U64.HI R30, R33, 0x2, R30 ;  /* 0x00000002211e7819 */ /* 0x000fe4000001021e */
[----:B------:R-:W-:-:S03]  /*0be0*/  LEA.HI.X R33, R18, R3, R19, 0x2, P1 ;  /* 0x0000000312217211 */ /* 0x000fc600008f1413 */
[----:B-1----:R-:W-:Y:S02]  /*0bf0*/  IMAD.WIDE R36, R13, 0x4, R32 ;  /* 0x000000040d247825 */ /* 0x002fe400078e0220 */
[----:B------:R-:W3:Y:S04]  /*0c00*/  LDG.E R32, desc[UR6][R32.64] ;  /* 0x0000000620207981 */ /* 0x000ee8000c1e1900 */
[----:B------:R0:W4:Y:S01]  /*0c10*/  LDG.E R33, desc[UR6][R36.64] ;  /* 0x0000000624217981 */ /* 0x000122000c1e1900 */
[----:B--2---:R-:W-:Y:S01]  /*0c20*/  FADD.FTZ R20, R35, R20 ;  /* 0x0000001423147221 */ /* 0x004fe20000010000 */
[----:B0-----:R-:W-:Y:S01]  /*0c30*/  IMAD.WIDE R36, R13, 0x4, R36 ;  /* 0x000000040d247825 */ /* 0x001fe200078e0224 */
[----:B------:R-:W-:-:S03]  /*0c40*/  IADD3.X R3, R3, R30, RZ, P2, !PT ;  /* 0x0000001e03037210 */ /* 0x000fc600017fe4ff */
[----:B------:R-:W-:Y:S02]  /*0c50*/  FADD.FTZ R0, R31, R0 ;  /* 0x000000001f007221 */ /* 0x000fe40000010000 */
[----:B------:R-:W2:Y:S01]  /*0c60*/  LDG.E R31, desc[UR6][R36.64] ;  /* 0x00000006241f7981 */ /* 0x000ea2000c1e1900 */
[----:B------:R-:W-:-:S05]  /*0c70*/  IMAD.WIDE R34, R13, 0x4, R36 ;  /* 0x000000040d227825 */ /* 0x000fca00078e0224 */
[----:B------:R0:W5:Y:S02]  /*0c80*/  LDG.E R30, desc[UR6][R34.64] ;  /* 0x00000006221e7981 */ /* 0x000164000c1e1900 */
[----:B0-----:R-:W-:-:S04]  /*0c90*/  IMAD.WIDE R34, R13, 0x4, R34 ;  /* 0x000000040d227825 */ /* 0x001fc800078e0222 */
[----:B------:R-:W-:-:S04]  /*0ca0*/  IMAD.WIDE R36, R13, 0x4, R34 ;  /* 0x000000040d247825 */ /* 0x000fc800078e0222 */
[----:B---3--:R-:W-:Y:S02]  /*0cb0*/  FADD.FTZ R0, R0, R32 ;  /* 0x0000002000007221 */ /* 0x008fe40000010000 */
[----:B------:R0:W3:Y:S01]  /*0cc0*/  LDG.E R32, desc[UR6][R36.64] ;  /* 0x0000000624207981 */ /* 0x0000e2000c1e1900 */
[----:B----4-:R-:W-:-:S03]  /*0cd0*/  FADD.FTZ R29, R29, R33 ;  /* 0x000000211d1d7221 */ /* 0x010fc60000010000 */
[----:B------:R1:W4:Y:S01]  /*0ce0*/  LDG.E R33, desc[UR6][R34.64] ;  /* 0x0000000622217981 */ /* 0x000322000c1e1900 */
[----:B0-----:R-:W-:-:S04]  /*0cf0*/  IMAD.WIDE R36, R13, 0x4, R36 ;  /* 0x000000040d247825 */ /* 0x001fc800078e0224 */
[----:B-1----:R-:W-:-:S04]  /*0d00*/  IMAD.WIDE R34, R13, 0x4, R36 ;  /* 0x000000040d227825 */ /* 0x002fc800078e0224 */
[----:B--2---:R-:W-:Y:S02]  /*0d10*/  FADD.FTZ R28, R28, R31 ;  /* 0x0000001f1c1c7221 */ /* 0x004fe40000010000 */
[----:B------:R-:W2:Y:S01]  /*0d20*/  LDG.E R31, desc[UR6][R36.64] ;  /* 0x00000006241f7981 */ /* 0x000ea2000c1e1900 */
[----:B-----5:R-:W-:-:S03]  /*0d30*/  FADD.FTZ R27, R27, R30 ;  /* 0x0000001e1b1b7221 */ /* 0x020fc60000010000 */
[----:B------:R0:W5:Y:S01]  /*0d40*/  LDG.E R30, desc[UR6][R34.64] ;  /* 0x00000006221e7981 */ /* 0x000162000c1e1900 */
[----:B---3--:R-:W-:Y:S01]  /*0d50*/  FADD.FTZ R25, R25, R32 ;  /* 0x0000002019197221 */ /* 0x008fe20000010000 */
[----:B----4-:R-:W-:Y:S01]  /*0d60*/  FADD.FTZ R26, R26, R33 ;  /* 0x000000211a1a7221 */ /* 0x010fe20000010000 */
[----:B------:R-:W-:-:S04]  /*0d70*/  IMAD.WIDE R32, R13, 0x4, R34 ;  /* 0x000000040d207825 */ /* 0x000fc800078e0222 */
[C---:B0-----:R-:W-:Y:S02]  /*0d80*/  IMAD.WIDE R34, R13.reuse, 0x4, R32 ;  /* 0x000000040d227825 */ /* 0x041fe400078e0220 */
[----:B------:R-:W3:Y:S02]  /*0d90*/  LDG.E R33, desc[UR6][R32.64] ;  /* 0x0000000620217981 */ /* 0x000ee4000c1e1900 */
[----:B------:R-:W-:-:S04]  /*0da0*/  IMAD.WIDE R36, R13, 0x4, R34 ;  /* 0x000000040d247825 */ /* 0x000fc800078e0222 */
[----:B--2---:R-:W-:Y:S02]  /*0db0*/  FADD.FTZ R24, R24, R31 ;  /* 0x0000001f18187221 */ /* 0x004fe40000010000 */
[----:B------:R0:W2:Y:S01]  /*0dc0*/  LDG.E R31, desc[UR6][R36.64] ;  /* 0x00000006241f7981 */ /* 0x0000a2000c1e1900 */
[----:B-----5:R-:W-:-:S03]  /*0dd0*/  FADD.FTZ R23, R23, R30 ;  /* 0x0000001e17177221 */ /* 0x020fc60000010000 */
[----:B------:R-:W4:Y:S01]  /*0de0*/  LDG.E R30, desc[UR6][R34.64] ;  /* 0x00000006221e7981 */ /* 0x000f22000c1e1900 */
[----:B0-----:R-:W-:-:S05]  /*0df0*/  IMAD.WIDE R36, R13, 0x4, R36 ;  /* 0x000000040d247825 */ /* 0x001fca00078e0224 */
[----:B------:R-:W5:Y:S01]  /*0e00*/  LDG.E R35, desc[UR6][R36.64] ;  /* 0x0000000624237981 */ /* 0x000f62000c1e1900 */
[----:B---3--:R-:W-:Y:S01]  /*0e10*/  FADD.FTZ R22, R22, R33 ;  /* 0x0000002116167221 */ /* 0x008fe20000010000 */
[----:B------:R-:W-:-:S04]  /*0e20*/  IMAD.WIDE R32, R13, 0x4, R36 ;  /* 0x000000040d207825 */ /* 0x000fc800078e0224 */
[----:B--2---:R-:W-:Y:S01]  /*0e30*/  FADD.FTZ R12, R12, R31 ;  /* 0x0000001f0c0c7221 */ /* 0x004fe20000010000 */
[----:B----4-:R-:W-:Y:S01]  /*0e40*/  FADD.FTZ R21, R21, R30 ;  /* 0x0000001e15157221 */ /* 0x010fe20000010000 */
[C---:B------:R-:W-:Y:S02]  /*0e50*/  IMAD.WIDE R30, R13.reuse, 0x4, R32 ;  /* 0x000000040d1e7825 */ /* 0x040fe400078e0220 */
[----:B------:R-:W2:Y:S02]  /*0e60*/  LDG.E R32, desc[UR6][R32.64] ;  /* 0x0000000620207981 */ /* 0x000ea4000c1e1900 */
[----:B-----5:R-:W-:Y:S01]  /*0e70*/  FADD.FTZ R14, R14, R35 ;  /* 0x000000230e0e7221 */ /* 0x020fe20000010000 */
[C---:B------:R-:W-:Y:S01]  /*0e80*/  IMAD.WIDE R34, R13.reuse, 0x4, R30 ;  /* 0x000000040d227825 */ /* 0x040fe200078e021e */
[----:B------:R0:W3:Y:S03]  /*0e90*/  LDG.E R33, desc[UR6][R30.64] ;  /* 0x000000061e217981 */ /* 0x0000e6000c1e1900 */
[----:B0-----:R-:W-:-:S02]  /*0ea0*/  IMAD.WIDE R30, R13, 0x4, R34 ;  /* 0x000000040d1e7825 */ /* 0x001fc400078e0222 */
[----:B------:R-:W4:Y:S04]  /*0eb0*/  LDG.E R34, desc[UR6][R34.64] ;  /* 0x0000000622227981 */ /* 0x000f28000c1e1900 */
[----:B------:R-:W5:Y:S01]  /*0ec0*/  LDG.E R13, desc[UR6][R30.64] ;  /* 0x000000061e0d7981 */ /* 0x000f62000c1e1900 */
[----:B------:R-:W-:-:S05]  /*0ed0*/  VIADD R11, R11, 0xfffffffe ;  /* 0xfffffffe0b0b7836 */ /* 0x000fca0000000000 */
[----:B------:R-:W-:Y:S01]  /*0ee0*/  ISETP.NE.AND P1, PT, R11, RZ, PT ;  /* 0x000000ff0b00720c */ /* 0x000fe20003f25270 */
[----:B--2---:R-:W-:Y:S01]  /*0ef0*/  FADD.FTZ R15, R15, R32 ;  /* 0x000000200f0f7221 */ /* 0x004fe20000010000 */
[----:B---3--:R-:W-:Y:S01]  /*0f00*/  FADD.FTZ R16, R16, R33 ;  /* 0x0000002110107221 */ /* 0x008fe20000010000 */
[----:B----4-:R-:W-:Y:S01]  /*0f10*/  FADD.FTZ R17, R17, R34 ;  /* 0x0000002211117221 */ /* 0x010fe20000010000 */
[----:B-----5:R-:W-:-:S09]  /*0f20*/  FADD.FTZ R20, R20, R13 ;  /* 0x0000000d14147221 */ /* 0x020fd20000010000 */
[----:B------:R-:W-:Y:S05]  /*0f30*/  @P1 BRA `(.L_x_135) ;  /* 0xfffffff800501947 */ /* 0x000fea000383ffff */
.L_x_134:
[----:B------:R-:W-:Y:S05]  /*0f40*/  @!P0 BRA `(.L_x_133) ;  /* 0x0000000000c08947 */ /* 0x000fea0003800000 */
[----:B------:R-:W-:Y:S01]  /*0f50*/  SHF.L.U32 R35, R9, 0x3, RZ ;  /* 0x0000000309237819 */ /* 0x000fe200000006ff */
[----:B------:R-:W2:Y:S04]  /*0f60*/  LDG.E R31, desc[UR6][R2.64] ;  /* 0x00000006021f7981 */ /* 0x000ea8000c1e1900 */
[----:B------:R-:W-:-:S05]  /*0f70*/  IMAD.WIDE R34, R35, 0x4, R2 ;  /* 0x0000000423227825 */ /* 0x000fca00078e0202 */
[----:B------:R0:W3:Y:S02]  /*0f80*/  LDG.E R30, desc[UR6][R34.64] ;  /* 0x00000006221e7981 */ /* 0x0000e4000c1e1900 */
[----:B0-----:R-:W-:-:S05]  /*0f90*/  IMAD.WIDE R34, R9, 0x20, R34 ;  /* 0x0000002009227825 */ /* 0x001fca00078e0222 */
[----:B------:R-:W4:Y:S01]  /*0fa0*/  LDG.E R13, desc[UR6][R34.64] ;  /* 0x00000006220d7981 */ /* 0x000f22000c1e1900 */
[----:B------:R-:W-:-:S05]  /*0fb0*/  IMAD.WIDE R18, R9, 0x20, R34 ;  /* 0x0000002009127825 */ /* 0x000fca00078e0222 */
[----:B------:R-:W5:Y:S01]  /*0fc0*/  LDG.E R37, desc[UR6][R18.64] ;  /* 0x0000000612257981 */ /* 0x000f62000c1e1900 */
[----:B------:R-:W-:-:S05]  /*0fd0*/  IMAD.WIDE R32, R9, 0x20, R18 ;  /* 0x0000002009207825 */ /* 0x000fca00078e0212 */
[----:B------:R0:W5:Y:S02]  /*0fe0*/  LDG.E R3, desc[UR6][R32.64] ;  /* 0x0000000620037981 */ /* 0x000164000c1e1900 */
[----:B0-----:R-:W-:-:S05]  /*0ff0*/  IMAD.WIDE R32, R9, 0x20, R32 ;  /* 0x0000002009207825 */ /* 0x001fca00078e0220 */
[----:B------:R0:W5:Y:S02]  /*1000*/  LDG.E R2, desc[UR6][R32.64] ;  /* 0x0000000620027981 */ /* 0x000164000c1e1900 */
[----:B0-----:R-:W-:-:S05]  /*1010*/  IMAD.WIDE R32, R9, 0x20, R32 ;  /* 0x0000002009207825 */ /* 0x001fca00078e0220 */
[----:B------:R-:W5:Y:S01]  /*1020*/  LDG.E R11, desc[UR6][R32.64] ;  /* 0x00000006200b7981 */ /* 0x000f62000c1e1900 */
[----:B------:R-:W-:-:S05]  /*1030*/  IMAD.WIDE R18, R9, 0x20, R32 ;  /* 0x0000002009127825 */ /* 0x000fca00078e0220 */
[----:B------:R0:W5:Y:S01]  /*1040*/  LDG.E R36, desc[UR6][R18.64] ;  /* 0x0000000612247981 */ /* 0x000162000c1e1900 */
[----:B------:R-:W-:-:S04]  /*1050*/  IMAD.WIDE R34, R9, 0x20, R18 ;  /* 0x0000002009227825 */ /* 0x000fc800078e0212 */
[----:B0-----:R-:W-:Y:S02]  /*1060*/  IMAD.WIDE R18, R9, 0x20, R34 ;  /* 0x0000002009127825 */ /* 0x001fe400078e0222 */
[----:B------:R-:W5:Y:S04]  /*1070*/  LDG.E R35, desc[UR6][R34.64] ;  /* 0x0000000622237981 */ /* 0x000f68000c1e1900 */
[----:B------:R-:W5:Y:S01]  /*1080*/  LDG.E R34, desc[UR6][R18.64] ;  /* 0x0000000612227981 */ /* 0x000f62000c1e1900 */
[----:B--2---:R-:W-:Y:S01]  /*1090*/  FADD.FTZ R0, R0, R31 ;  /* 0x0000001f00007221 */ /* 0x004fe20000010000 */
[----:B---3--:R-:W-:Y:S01]  /*10a0*/  FADD.FTZ R29, R29, R30 ;  /* 0x0000001e1d1d7221 */ /* 0x008fe20000010000 */
[----:B------:R-:W-:-:S04]  /*10b0*/  IMAD.WIDE R30, R9, 0x20, R18 ;  /* 0x00000020091e7825 */ /* 0x000fc800078e0212 */
[----:B------:R-:W-:-:S04]  /*10c0*/  IMAD.WIDE R32, R9, 0x20, R30 ;  /* 0x0000002009207825 */ /* 0x000fc800078e021e */
[----:B----4-:R-:W-:Y:S02]  /*10d0*/  FADD.FTZ R28, R28, R13 ;  /* 0x0000000d1c1c7221 */ /* 0x010fe40000010000 */
[----:B------:R0:W2:Y:S02]  /*10e0*/  LDG.E R13, desc[UR6][R30.64] ;  /* 0x000000061e0d7981 */ /* 0x0000a4000c1e1900 */
[----:B0-----:R-:W-:-:S04]  /*10f0*/  IMAD.WIDE R30, R9, 0x20, R32 ;  /* 0x00000020091e7825 */ /* 0x001fc800078e0220 */
[----:B-----5:R-:W-:Y:S01]  /*1100*/  FADD.FTZ R26, R26, R3 ;  /* 0x000000031a1a7221 */ /* 0x020fe20000010000 */
[----:B------:R-:W3:Y:S01]  /*1110*/  LDG.E R33, desc[UR6][R32.64] ;  /* 0x0000000620217981 */ /* 0x000ee2000c1e1900 */
[----:B------:R-:W-:-:S04]  /*1120*/  IMAD.WIDE R18, R9, 0x20, R30 ;  /* 0x0000002009127825 */ /* 0x000fc800078e021e */
[----:B------:R-:W-:Y:S02]  /*1130*/  FADD.FTZ R27, R27, R37 ;  /* 0x000000251b1b7221 */ /* 0x000fe40000010000 */
[----:B------:R-:W4:Y:S04]  /*1140*/  LDG.E R37, desc[UR6][R30.64] ;  /* 0x000000061e257981 */ /* 0x000f28000c1e1900 */
[----:B------:R0:W5:Y:S01]  /*1150*/  LDG.E R32, desc[UR6][R18.64] ;  /* 0x0000000612207981 */ /* 0x000162000c1e1900 */
[----:B------:R-:W-:Y:S01]  /*1160*/  FADD.FTZ R25, R25, R2 ;  /* 0x0000000219197221 */ /* 0x000fe20000010000 */
[----:B------:R-:W-:-:S04]  /*1170*/  IMAD.WIDE R2, R9, 0x20, R18 ;  /* 0x0000002009027825 */ /* 0x000fc800078e0212 */
[----:B0-----:R-:W-:Y:S02]  /*1180*/  IMAD.WIDE R18, R9, 0x20, R2 ;  /* 0x0000002009127825 */ /* 0x001fe400078e0202 */
[----:B------:R-:W5:Y:S04]  /*1190*/  LDG.E R2, desc[UR6][R2.64] ;  /* 0x0000000602027981 */ /* 0x000f68000c1e1900 */
[----:B------:R-:W5:Y:S01]  /*11a0*/  LDG.E R9, desc[UR6][R18.64] ;  /* 0x0000000612097981 */ /* 0x000f62000c1e1900 */
[----:B------:R-:W-:Y:S01]  /*11b0*/  FADD.FTZ R24, R24, R11 ;  /* 0x0000000b18187221 */ /* 0x000fe20000010000 */
[----:B------:R-:W-:Y:S01]  /*11c0*/  FADD.FTZ R23, R23, R36 ;  /* 0x0000002417177221 */ /* 0x000fe20000010000 */
[----:B------:R-:W-:Y:S01]  /*11d0*/  FADD.FTZ R22, R22, R35 ;  /* 0x0000002316167221 */ /* 0x000fe20000010000 */
[----:B------:R-:W-:Y:S01]  /*11e0*/  FADD.FTZ R21, R21, R34 ;  /* 0x0000002215157221 */ /* 0x000fe20000010000 */
[----:B--2---:R-:W-:Y:S01]  /*11f0*/  FADD.FTZ R12, R12, R13 ;  /* 0x0000000d0c0c7221 */ /* 0x004fe20000010000 */
[----:B---3--:R-:W-:Y:S01]  /*1200*/  FADD.FTZ R14, R14, R33 ;  /* 0x000000210e0e7221 */ /* 0x008fe20000010000 */
[----:B----4-:R-:W-:Y:S01]  /*1210*/  FADD.FTZ R15, R15, R37 ;  /* 0x000000250f0f7221 */ /* 0x010fe20000010000 */
[----:B-----5:R-:W-:Y:S01]  /*1220*/  FADD.FTZ R16, R16, R32 ;  /* 0x0000002010107221 */ /* 0x020fe20000010000 */
[----:B------:R-:W-:Y:S01]  /*1230*/  FADD.FTZ R17, R17, R2 ;  /* 0x0000000211117221 */ /* 0x000fe20000010000 */
[----:B------:R-:W-:-:S07]  /*1240*/  FADD.FTZ R20, R20, R9 ;  /* 0x0000000914147221 */ /* 0x000fce0000010000 */
.L_x_133:
[----:B------:R-:W0:Y:S01]  /*1250*/  S2R R3, SR_TID.X ;  /* 0x0000000000037919 */ /* 0x000e220000002100 */
[----:B------:R-:W-:Y:S01]  /*1260*/  ULDC UR8, c[0x0][0x390] ;  /* 0x0000e40000087ab9 */ /* 0x000fe20000000800 */
[----:B------:R-:W1:Y:S01]  /*1270*/  S2UR UR5, SR_CgaCtaId ;  /* 0x00000000000579c3 */ /* 0x000e620000008800 */
        /* <DEDUP_REMOVED lines=8> */
[----:B------:R-:W-:Y:S01]  /*1300*/  F2FP.F16.F32.PACK_AB R18, R27, R18 ;  /* 0x000000121b12723e */ /* 0x000fe200000000ff */
[----:B------:R-:W-:Y:S01]  /*1310*/  FMUL.FTZ R24, R24, UR8 ;  /* 0x0000000818187c20 */ /* 0x000fe20008410000 */
[----:B------:R-:W-:Y:S01]  /*1320*/  FMUL.FTZ R23, R23, UR8 ;  /* 0x0000000817177c20 */ /* 0x000fe20008410000 */
[----:B------:R-:W-:Y:S01]  /*1330*/  FMUL.FTZ R12, R12, UR8 ;  /* 0x000000080c0c7c20 */ /* 0x000fe20008410000 */
[----:B------:R-:W-:Y:S01]  /*1340*/  UMOV UR4, 0x400 ;  /* 0x0000040000047882 */ /* 0x000fe20000000000 */
[----:B------:R-:W-:Y:S01]  /*1350*/  FMUL.FTZ R15, R15, UR8 ;  /* 0x000000080f0f7c20 */ /* 0x000fe20008410000 */
[----:B------:R-:W-:Y:S01]  /*1360*/  FMUL.FTZ R16, R16, UR8 ;  /* 0x0000000810107c20 */ /* 0x000fe20008410000 */
[----:B------:R-:W-:Y:S01]  /*1370*/  FMUL.FTZ R17, R17, UR8 ;  /* 0x0000000811117c20 */ /* 0x000fe20008410000 */
[----:B------:R-:W-:Y:S01]  /*1380*/  FMUL.FTZ R20, R20, UR8 ;  /* 0x0000000814147c20 */ /* 0x000fe20008410000 */
[----:B------:R-:W-:Y:S01]  /*1390*/  F2FP.F16.F32.PACK_AB R19, R26, R19 ;  /* 0x000000131a13723e */ /* 0x000fe200000000ff */
[----:B------:R-:W-:Y:S01]  /*13a0*/  IMAD R5, R4, -0x80, R5 ;  /* 0xffffff8004057824 */ /* 0x000fe200078e0205 */
[----:B------:R-:W-:Y:S01]  /*13b0*/  F2FP.F16.F32.PACK_AB R16, R16, R15 ;  /* 0x0000000f1010723e */ /* 0x000fe200000000ff */
[----:B------:R-:W-:Y:S01]  /*13c0*/  BSSY B0, `(.L_x_136) ;  /* 0x0000051000007945 */ /* 0x000fe20003800000 */
[----:B------:R-:W-:Y:S01]  /*13d0*/  F2FP.F16.F32.PACK_AB R17, R20, R17 ;  /* 0x000000111411723e */ /* 0x000fe200000000ff */
[----:B-1----:R-:W-:Y:S01]  /*13e0*/  ULEA UR4, UR5, UR4, 0x18 ;  /* 0x0000000405047291 */ /* 0x002fe2000f8ec03f */
[----:B0-----:R-:W-:-:S04]  /*13f0*/  SHF.R.S32.HI R2, RZ, 0x1f, R3 ;  /* 0x0000001fff027819 */ /* 0x001fc80000011403 */
[----:B------:R-:W-:-:S04]  /*1400*/  LEA.HI R9, R2, R3, RZ, 0x2 ;  /* 0x0000000302097211 */ /* 0x000fc800078f10ff */
[--C-:B------:R-:W-:Y:S02]  /*1410*/  SHF.R.S32.HI R0, RZ, 0x2, R9.reuse ;  /* 0x00000002ff007819 */ /* 0x100fe40000011409 */
[----:B------:R-:W-:-:S04]  /*1420*/  SHF.R.S32.HI R13, RZ, 0x1f, R9 ;  /* 0x0000001fff0d7819 */ /* 0x000fc80000011409 */
[----:B------:R-:W-:-:S04]  /*1430*/  LEA.HI R13, R13, R0, RZ, 0x3 ;  /* 0x000000000d0d7211 */ /* 0x000fc800078f18ff */
[----:B------:R-:W-:Y:S01]  /*1440*/  LOP3.LUT R25, R13, 0xfffffff8, RZ, 0xc0, !PT ;  /* 0xfffffff80d197812 */ /* 0x000fe200078ec0ff */
[----:B------:R-:W-:Y:S01]  /*1450*/  FMUL.FTZ R13, R21, UR8 ;  /* 0x00000008150d7c20 */ /* 0x000fe20008410000 */
[----:B------:R-:W-:Y:S02]  /*1460*/  F2FP.F16.F32.PACK_AB R21, R23, R24 ;  /* 0x000000181715723e */ /* 0x000fe400000000ff */
[----:B------:R-:W-:Y:S01]  /*1470*/  IADD3 R27, R0, -R25, RZ ;  /* 0x80000019001b7210 */ /* 0x000fe20007ffe0ff */
[----:B------:R-:W-:Y:S01]  /*1480*/  FMUL.FTZ R25, R14, UR8 ;  /* 0x000000080e197c20 */ /* 0x000fe20008410000 */
[----:B------:R-:W-:Y:S01]  /*1490*/  F2FP.F16.F32.PACK_AB R22, R13, R22 ;  /* 0x000000160d16723e */ /* 0x000fe200000000ff */
[----:B------:R-:W-:Y:S01]  /*14a0*/  ULDC.64 UR8, c[0x0][0x448] ;  /* 0x0001120000087ab9 */ /* 0x000fe20000000a00 */
[----:B------:R-:W-:Y:S02]  /*14b0*/  LEA.HI R27, R27, R27, RZ, 0x1 ;  /* 0x0000001b1b1b7211 */ /* 0x000fe400078f08ff */
[----:B------:R-:W-:-:S02]  /*14c0*/  LEA.HI R13, R2, R3, RZ, 0x5 ;  /* 0x00000003020d7211 */ /* 0x000fc400078f28ff */
[----:B------:R-:W-:Y:S02]  /*14d0*/  F2FP.F16.F32.PACK_AB R23, R25, R12 ;  /* 0x0000000c1917723e */ /* 0x000fe400000000ff */
[-C--:B------:R-:W-:Y:S02]  /*14e0*/  LEA.HI R2, R2, R3.reuse, RZ, 0x3 ;  /* 0x0000000302027211 */ /* 0x080fe400078f18ff */
[----:B------:R-:W-:Y:S02]  /*14f0*/  LOP3.LUT R12, R9, 0xfffffffc, RZ, 0xc0, !PT ;  /* 0xfffffffc090c7812 */ /* 0x000fe400078ec0ff */
[----:B------:R-:W-:Y:S02]  /*1500*/  SHF.R.S32.HI R27, RZ, 0x1, R27 ;  /* 0x00000001ff1b7819 */ /* 0x000fe4000001141b */
[----:B------:R-:W-:Y:S02]  /*1510*/  SHF.R.S32.HI R2, RZ, 0x3, R2 ;  /* 0x00000003ff027819 */ /* 0x000fe40000011402 */
[----:B------:R-:W-:-:S02]  /*1520*/  IADD3 R3, -R12, R3, RZ ;  /* 0x000000030c037210 */ /* 0x000fc40007ffe1ff */
[----:B------:R-:W-:Y:S02]  /*1530*/  LOP3.LUT P0, RZ, R27, 0x2, RZ, 0xc0, !PT ;  /* 0x000000021bff7812 */ /* 0x000fe4000780c0ff */
[----:B------:R-:W-:Y:S02]  /*1540*/  LEA.HI R12, R9, R0, RZ, 0x1 ;  /* 0x00000000090c7211 */ /* 0x000fe400078f08ff */
[----:B------:R-:W-:Y:S01]  /*1550*/  SHF.L.U32 R9, R2, 0x6, RZ ;  /* 0x0000000602097819 */ /* 0x000fe200000006ff */
[----:B------:R-:W-:Y:S01]  /*1560*/  IMAD.SHL.U32 R2, R3, 0x8, RZ ;  /* 0x0000000803027824 */ /* 0x000fe200078e00ff */
[----:B------:R-:W-:Y:S02]  /*1570*/  LOP3.LUT R3, R12, 0x7fffffe, RZ, 0xc0, !PT ;  /* 0x07fffffe0c037812 */ /* 0x000fe400078ec0ff */
[----:B------:R-:W-:Y:S02]  /*1580*/  LOP3.LUT R9, R9, 0xc0, RZ, 0xc0, !PT ;  /* 0x000000c009097812 */ /* 0x000fe400078ec0ff */
[----:B------:R-:W-:-:S02]  /*1590*/  LEA R24, R10, UR4, 0x1 ;  /* 0x000000040a187c11 */ /* 0x000fc4000f8e08ff */
[----:B------:R-:W-:Y:S02]  /*15a0*/  IADD3 R10, R0, -R3, RZ ;  /* 0x80000003000a7210 */ /* 0x000fe40007ffe0ff */
[----:B------:R-:W-:Y:S01]  /*15b0*/  LOP3.LUT R3, R9, 0x18, R2, 0xf8, !PT ;  /* 0x0000001809037812 */ /* 0x000fe200078ef802 */
[----:B------:R-:W-:Y:S01]  /*15c0*/  STS [R24], R11 ;  /* 0x0000000b18007388 */ /* 0x000fe20000000800 */
[----:B------:R-:W-:Y:S02]  /*15d0*/  SHF.R.U32.HI R12, RZ, 0x3, R9 ;  /* 0x00000003ff0c7819 */ /* 0x000fe40000011609 */
[C---:B------:R-:W-:Y:S01]  /*15e0*/  IADD3 R9, R24.reuse, 0x20, RZ ;  /* 0x0000002018097810 */ /* 0x040fe20007ffe0ff */
[----:B------:R0:W-:Y:S01]  /*15f0*/  STS [R24+0x200], R18 ;  /* 0x0002001218007388 */ /* 0x0001e20000000800 */
[----:B------:R-:W-:Y:S02]  /*1600*/  @P0 IADD3 R9, R24, -0x20, RZ ;  /* 0xffffffe018090810 */ /* 0x000fe40007ffe0ff */
[----:B------:R-:W-:-:S02]  /*1610*/  SHF.R.S32.HI R13, RZ, 0x5, R13 ;  /* 0x00000005ff0d7819 */ /* 0x000fc4000001140d */
[----:B------:R-:W-:Y:S01]  /*1620*/  LOP3.LUT R3, R3, R12, RZ, 0x3c, !PT ;  /* 0x0000000c03037212 */ /* 0x000fe200078e3cff */
[----:B------:R-:W-:Y:S01]  /*1630*/  STS [R9], R22 ;  /* 0x0000001609007388 */ /* 0x000fe20000000800 */
[----:B------:R-:W-:Y:S02]  /*1640*/  LEA R10, R13, R10, 0x3 ;  /* 0x0000000a0d0a7211 */ /* 0x000fe400078e18ff */
[----:B------:R-:W-:Y:S01]  /*1650*/  SHF.L.U32 R25, R4, 0x7, RZ ;  /* 0x0000000704197819 */ /* 0x000fe200000006ff */
[----:B------:R-:W-:Y:S02]  /*1660*/  STS [R9+0x200], R23 ;  /* 0x0002001709007388 */ /* 0x000fe40000000800 */
[----:B------:R-:W-:Y:S01]  /*1670*/  IMAD.U32 R3, R10, 0x20, R3 ;  /* 0x000000200a037824 */ /* 0x000fe200078e0003 */
[----:B0-----:R-:W-:Y:S01]  /*1680*/  SHF.R.S32.HI R18, RZ, 0x1f, R25 ;  /* 0x0000001fff127819 */ /* 0x001fe20000011419 */
[----:B------:R-:W-:Y:S03]  /*1690*/  STS [R24+0x1000], R19 ;  /* 0x0010001318007388 */ /* 0x000fe60000000800 */
[----:B------:R-:W-:Y:S01]  /*16a0*/  LEA R20, R3, UR4, 0x1 ;  /* 0x0000000403147c11 */ /* 0x000fe2000f8e08ff */
[----:B------:R-:W-:Y:S01]  /*16b0*/  STS [R24+0x1200], R21 ;  /* 0x0012001518007388 */ /* 0x000fe20000000800 */
[--C-:B------:R-:W-:Y:S01]  /*16c0*/  SHF.R.S32.HI R3, RZ, 0x1f, R2.reuse ;  /* 0x0000001fff037819 */ /* 0x100fe20000011402 */
[----:B------:R-:W-:Y:S01]  /*16d0*/  IMAD R18, R18, UR8, RZ ;  /* 0x0000000812127c24 */ /* 0x000fe2000f8e02ff */
[----:B------:R-:W-:Y:S01]  /*16e0*/  ULDC UR4, c[0x0][0x2d0] ;  /* 0x0000b40000047ab9 */ /* 0x000fe20000000800 */
[----:B------:R-:W-:Y:S01]  /*16f0*/  STS [R9+0x1000], R16 ;  /* 0x0010001009007388 */ /* 0x000fe20000000800 */
[----:B------:R-:W-:Y:S01]  /*1700*/  ISETP.GE.AND P0, PT, R2, UR4, PT ;  /* 0x0000000402007c0c */ /* 0x000fe2000bf06270 */
[C---:B------:R-:W-:Y:S01]  /*1710*/  IMAD.WIDE.U32 R10, R25.reuse, UR8, R2 ;  /* 0x00000008190a7c25 */ /* 0x040fe2000f8e0002 */
[----:B------:R-:W-:Y:S01]  /*1720*/  IADD3 R2, R0, 0x40, RZ ;  /* 0x0000004000027810 */ /* 0x000fe20007ffe0ff */
[----:B------:R0:W-:Y:S01]  /*1730*/  STS [R9+0x1200], R17 ;  /* 0x0012001109007388 */ /* 0x0001e20000000800 */
[----:B------:R-:W-:Y:S01]  /*1740*/  SHF.R.S32.HI R3, RZ, 0x1f, R6 ;  /* 0x0000001fff037819 */ /* 0x000fe20000011406 */
[----:B------:R-:W-:Y:S01]  /*1750*/  IMAD R18, R25, UR9, R18 ;  /* 0x0000000919127c24 */ /* 0x000fe2000f8e0212 */
[----:B------:R-:W-:Y:S01]  /*1760*/  BAR.SYNC.DEFER_BLOCKING 0x0 ;  /* 0x0000000000007b1d */ /* 0x000fe20000010000 */
[----:B------:R-:W-:-:S04]  /*1770*/  IADD3 R8, P1, R8, R10, RZ ;  /* 0x0000000a08087210 */ /* 0x000fc80007f3e0ff */
[----:B0-----:R-:W-:Y:S01]  /*1780*/  IADD3.X R9, R7, R11, R18, P1, !PT ;  /* 0x0000000b07097210 */ /* 0x001fe20000ffe412 */
[----:B------:R-:W-:Y:S01]  /*1790*/  ULDC.64 UR4, c[0x0][0x460] ;  /* 0x0001180000047ab9 */ /* 0x000fe20000000a00 */
[-C--:B------:R-:W-:Y:S01]  /*17a0*/  ISETP.GE.OR P1, PT, R2, R5.reuse, P0 ;  /* 0x000000050200720c */ /* 0x080fe20000726670 */
[----:B------:R-:W-:Y:S01]  /*17b0*/  IMAD R3, R3, UR4, RZ ;  /* 0x0000000403037c24 */ /* 0x000fe2000f8e02ff */
[----:B------:R-:W-:Y:S01]  /*17c0*/  ISETP.GE.OR P0, PT, R0, R5, P0 ;  /* 0x000000050000720c */ /* 0x000fe20000706670 */
[----:B------:R-:W-:Y:S01]  /*17d0*/  IMAD.WIDE.U32 R16, R6, UR4, R8 ;  /* 0x0000000406107c25 */ /* 0x000fe2000f8e0008 */
[----:B------:R-:W-:-:S03]  /*17e0*/  SHF.R.S32.HI R18, RZ, 0x1f, R0 ;  /* 0x0000001fff127819 */ /* 0x000fc60000011400 */
[----:B------:R-:W-:-:S05]  /*17f0*/  IMAD R3, R6, UR5, R3 ;  /* 0x0000000506037c24 */ /* 0x000fca000f8e0203 */
[----:B------:R-:W-:Y:S01]  /*1800*/  IADD3 R9, R17, R3, RZ ;  /* 0x0000000311097210 */ /* 0x000fe20007ffe0ff */
[----:B------:R0:W1:Y:S02]  /*1810*/  LDS.128 R12, [R20+0x1000] ;  /* 0x00100000140c7984 */ /* 0x0000640000000c00 */
[----:B------:R-:W-:Y:S05]  /*1820*/  @P0 BRA `(.L_x_137) ;  /* 0x0000000000280947 */ /* 0x000fea0003800000 */
[----:B------:R-:W2:Y:S01]  /*1830*/  LDS.128 R4, [R20] ;  /* 0x0000000014047984 */ /* 0x000ea20000000c00 */
[----:B------:R-:W-:Y:S01]  /*1840*/  MOV R8, R16 ;  /* 0x0000001000087202 */ /* 0x000fe20000000f00 */
[----:B------:R-:W-:Y:S01]  /*1850*/  IMAD R11, R18, UR8, RZ ;  /* 0x00000008120b7c24 */ /* 0x000fe2000f8e02ff */
[----:B------:R-:W-:-:S03]  /*1860*/  ULDC.64 UR4, c[0x0][0x3e8] ;  /* 0x0000fa0000047ab9 */ /* 0x000fc60000000a00 */
[----:B------:R-:W-:-:S04]  /*1870*/  IMAD.WIDE.U32 R2, R0, UR8, R8 ;  /* 0x0000000800027c25 */ /* 0x000fc8000f8e0008 */
[----:B------:R-:W-:Y:S01]  /*1880*/  IMAD R11, R0, UR9, R11 ;  /* 0x00000009000b7c24 */ /* 0x000fe2000f8e020b */
[----:B------:R-:W-:-:S03]  /*1890*/  LEA R10, P0, R2, UR4, 0x1 ;  /* 0x00000004020a7c11 */ /* 0x000fc6000f8008ff */
[----:B------:R-:W-:-:S05]  /*18a0*/  IMAD.IADD R3, R3, 0x1, R11 ;  /* 0x0000000103037824 */ /* 0x000fca00078e020b */
[----:B------:R-:W-:-:S05]  /*18b0*/  LEA.HI.X R11, R2, UR5, R3, 0x1, P0 ;  /* 0x00000005020b7c11 */ /* 0x000fca00080f0c03 */
[----:B--2---:R2:W-:Y:S02]  /*18c0*/  STG.E.128 desc[UR6][R10.64], R4 ;  /* 0x000000040a007986 */ /* 0x0045e4000c101d06 */
.L_x_137:
[----:B------:R-:W-:Y:S05]  /*18d0*/  BSYNC B0 ;  /* 0x0000000000007941 */ /* 0x000fea0003800000 */
.L_x_136:
[----:B------:R-:W-:Y:S05]  /*18e0*/  @P1 EXIT ;  /* 0x000000000000194d */ /* 0x000fea0003800000 */
[----:B--2---:R-:W-:Y:S01]  /*18f0*/  IADD3 R5, P0, R0, 0x40, RZ ;  /* 0x0000004000057810 */ /* 0x004fe20007f1e0ff */
[----:B------:R-:W-:Y:S01]  /*1900*/  ULDC.64 UR4, c[0x0][0x3e8] ;  /* 0x0000fa0000047ab9 */ /* 0x000fe20000000a00 */
[----:B------:R-:W-:Y:S02]  /*1910*/  MOV R2, R16 ;  /* 0x0000001000027202 */ /* 0x000fe40000000f00 */
[----:B------:R-:W-:Y:S02]  /*1920*/  IADD3.X R0, RZ, R18, RZ, P0, !PT ;  /* 0x00000012ff007210 */ /* 0x000fe400007fe4ff */
[----:B------:R-:W-:-:S03]  /*1930*/  MOV R3, R9 ;  /* 0x0000000900037202 */ /* 0x000fc60000000f00 */
[----:B------:R-:W-:Y:S02]  /*1940*/  IMAD R0, R0, UR8, RZ ;  /* 0x0000000800007c24 */ /* 0x000fe4000f8e02ff */
[----:B------:R-:W-:-:S04]  /*1950*/  IMAD.WIDE.U32 R2, R5, UR8, R2 ;  /* 0x0000000805027c25 */ /* 0x000fc8000f8e0002 */
[----:B------:R-:W-:Y:S01]  /*1960*/  IMAD R5, R5, UR9, R0 ;  /* 0x0000000905057c24 */ /* 0x000fe2000f8e0200 */
[----:B------:R-:W-:-:S04]  /*1970*/  LEA R4, P0, R2, UR4, 0x1 ;  /* 0x0000000402047c11 */ /* 0x000fc8000f8008ff */
[----:B------:R-:W-:-:S04]  /*1980*/  IADD3 R3, R3, R5, RZ ;  /* 0x0000000503037210 */ /* 0x000fc80007ffe0ff */
[----:B------:R-:W-:-:S05]  /*1990*/  LEA.HI.X R5, R2, UR5, R3, 0x1, P0 ;  /* 0x0000000502057c11 */ /* 0x000fca00080f0c03 */
[----:B-1----:R-:W-:Y:S01]  /*19a0*/  STG.E.128 desc[UR6][R4.64], R12 ;  /* 0x0000000c04007986 */ /* 0x002fe2000c101d06 */
[----:B------:R-:W-:Y:S05]  /*19b0*/  EXIT ;  /* 0x000000000000794d */ /* 0x000fea0003800000 */
.L_x_138:
        /* <DEDUP_REMOVED lines=12> */
.L_x_692:


//--------------------- .text._ZN5flash44flash_bwd_dq_dk_dv_loop_seqk_parallel_kernelI23Flash_bwd_kernel_traitsILi32ELi128ELi128ELi8ELi4ELi4ELi4ELb1ELb0EN7cutlass6half_tE19Flash_kernel_traitsILi32ELi128ELi128ELi8ES3_EELb1ELb1ELb0ELb0ELb0ELb0ELb0EEEvNS_16Flash_bwd_paramsE --------------------------
	.section	.text._ZN5flash44flash_bwd_dq_dk_dv_loop_seqk_parallel_kernelI23Flash_bwd_kernel_traitsILi32ELi128ELi128ELi8ELi4ELi4ELi4ELb1ELb0EN7cutlass6half_tE19Flash_kernel_traitsILi32ELi128ELi128ELi8ES3_EELb1ELb1ELb0ELb0ELb0ELb0ELb0EEEvNS_16Flash_bwd_paramsE,"ax",@progbits
	.align	128
        .global         _ZN5flash44flash_bwd_dq_dk_dv_loop_seqk_parallel_kernelI23Flash_bwd_kernel_traitsILi32ELi128ELi128ELi8ELi4ELi4ELi4ELb1ELb0EN7cutlass6half_tE19Flash_kernel_traitsILi32ELi128ELi128ELi8ES3_EELb1ELb1ELb0ELb0ELb0ELb0ELb0EEEvNS_16Flash_bwd_paramsE
        .type           _ZN5flash44flash_bwd_dq_dk_dv_loop_seqk_parallel_kernelI23Flash_bwd_kernel_traitsILi32ELi128ELi128ELi8ELi4ELi4ELi4ELb1ELb0EN7cutlass6half_tE19Flash_kernel_traitsILi32ELi128ELi128ELi8ES3_EELb1ELb1ELb0ELb0ELb0ELb0ELb0EEEvNS_16Flash_bwd_paramsE,@function
        .size           _ZN5flash44flash_bwd_dq_dk_dv_loop_seqk_parallel_kernelI23Flash_bwd_kernel_traitsILi32ELi128ELi128ELi8ELi4ELi4ELi4ELb1ELb0EN7cutlass6half_tE19Flash_kernel_traitsILi32ELi128ELi128ELi8ES3_EELb1ELb1ELb0ELb0ELb0ELb0ELb0EEEvNS_16Flash_bwd_paramsE,(.L_x_693 - _ZN5flash44flash_bwd_dq_dk_dv_loop_seqk_parallel_kernelI23Flash_bwd_kernel_traitsILi32ELi128ELi128ELi8ELi4ELi4ELi4ELb1ELb0EN7cutlass6half_tE19Flash_kernel_traitsILi32ELi128ELi128ELi8ES3_EELb1ELb1ELb0ELb0ELb0ELb0ELb0EEEvNS_16Flash_bwd_paramsE)
        .other          _ZN5flash44flash_bwd_dq_dk_dv_loop_seqk_parallel_kernelI23Flash_bwd_kernel_traitsILi32ELi128ELi128ELi8ELi4ELi4ELi4ELb1ELb0EN7cutlass6half_tE19Flash_kernel_traitsILi32ELi128ELi128ELi8ES3_EELb1ELb1ELb0ELb0ELb0ELb0ELb0EEEvNS_16Flash_bwd_paramsE,@"STO_CUDA_ENTRY STV_DEFAULT"
_ZN5flash44flash_bwd_dq_dk_dv_loop_seqk_parallel_kernelI23Flash_bwd_kernel_traitsILi32ELi128ELi128ELi8ELi4ELi4ELi4ELb1ELb0EN7cutlass6half_tE19Flash_kernel_traitsILi32ELi128ELi128ELi8ES3_EELb1ELb1ELb0ELb0ELb0ELb0ELb0EEEvNS_16Flash_bwd_paramsE:
.text._ZN5flash44flash_bwd_dq_dk_dv_loop_seqk_parallel_kernelI23Flash_bwd_kernel_traitsILi32ELi128ELi128ELi8ELi4ELi4ELi4ELb1ELb0EN7cutlass6half_tE19Flash_kernel_traitsILi32ELi128ELi128ELi8ES3_EELb1ELb1ELb0ELb0ELb0ELb0ELb0EEEvNS_16Flash_bwd_paramsE:
        /* <DEDUP_REMOVED lines=16> */
[----:B------:R-:W-:Y:S01]  /*0100*/  UMOV UR61, 0xffffe000 ;  /* 0xffffe000003d7882 */ /* 0x000fe20000000000 */
[----:B------:R-:W-:Y:S02]  /*0110*/  IMAD.MOV.U32 R151, RZ, RZ, 0x40 ;  /* 0x00000040ff977424 */ /* 0x000fe400078e00ff */
[----:B------:R-:W3:Y:S08]  /*0120*/  S2UR UR57, SR_CTAID.Z ;  /* 0x00000000003979c3 */ /* 0x000ef00000002700 */
[----:B------:R-:W4:Y:S01]  /*0130*/  S2UR UR48, SR_CTAID.Y ;  /* 0x00000000003079c3 */ /* 0x000f220000002600 */
[----:B--2---:R-:W-:-:S04]  /*0140*/  ULEA UR4, UR4, UR5, 0x18 ;  /* 0x0000000504047291 */ /* 0x004fc8000f8ec03f */
[----:B------:R-:W-:Y:S01]  /*0150*/  UIADD3 UR5, UR4, 0x8000, URZ ;  /* 0x0000800004057890 */ /* 0x000fe2000fffe03f */
[----:B-1----:R-:W-:Y:S01]  /*0160*/  SHF.R.S32.HI R3, RZ, 0x1f, R10 ;  /* 0x0000001fff037819 */ /* 0x002fe2000001140a */
[----:B---3--:R-:W-:-:S03]  /*0170*/  USHF.R.S32.HI UR6, URZ, 0x1f, UR57 ;  /* 0x0000001f3f067899 */ /* 0x008fc60008011439 */
[CC--:B------:R-:W-:Y:S02]  /*0180*/  LEA.HI R6, R3.reuse, R10.reuse, RZ, 0x2 ;  /* 0x0000000a03067211 */ /* 0x0c0fe400078f10ff */
[CC--:B------:R-:W-:Y:S02]  /*0190*/  LEA.HI R4, R3.reuse, R10.reuse, RZ, 0x5 ;  /* 0x0000000a03047211 */ /* 0x0c0fe400078f28ff */
[--C-:B------:R-:W-:Y:S01]  /*01a0*/  SHF.R.S32.HI R0, RZ, 0x2, R6.reuse ;  /* 0x00000002ff007819 */ /* 0x100fe20000011406 */
[----:B----4-:R-:W-:Y:S01]  /*01b0*/  USHF.L.U32 UR7, UR48, 0x7, URZ ;  /* 0x0000000730077899 */ /* 0x010fe2000800063f */
[----:B------:R-:W-:Y:S02]  /*01c0*/  SHF.R.S32.HI R2, RZ, 0x1f, R6 ;  /* 0x0000001fff027819 */ /* 0x000fe40000011406 */
[CC--:B------:R-:W-:Y:S02]  /*01d0*/  LEA.HI R244, R3.reuse, R10.reuse, RZ, 0x7 ;  /* 0x0000000a03f47211 */ /* 0x0c0fe400078f38ff */
[----:B------:R-:W-:-:S02]  /*01e0*/  LEA.HI R15, R3, R10, RZ, 0x3 ;  /* 0x0000000a030f7211 */ /* 0x000fc400078f18ff */
[----:B------:R-:W-:Y:S02]  /*01f0*/  LEA.HI R3, R3, R10, RZ, 0x4 ;  /* 0x0000000a03037211 */ /* 0x000fe400078f20ff */
[C---:B------:R-:W-:Y:S02]  /*0200*/  LOP3.LUT R5, R6.reuse, 0xfffffffc, RZ, 0xc0, !PT ;  /* 0xfffffffc06057812 */ /* 0x040fe400078ec0ff */
[-C--:B------:R-:W-:Y:S02]  /*0210*/  LEA.HI R6, R6, R0.reuse, RZ, 0x1 ;  /* 0x0000000006067211 */ /* 0x080fe400078f08ff */
[----:B------:R-:W-:Y:S01]  /*0220*/  LEA.HI R2, R2, R0, RZ, 0x3 ;  /* 0x0000000002027211 */ /* 0x000fe200078f18ff */
[----:B------:R-:W-:Y:S01]  /*0230*/  IMAD.IADD R13, R10, 0x1, -R5 ;  /* 0x000000010a0d7824 */ /* 0x000fe200078e0a05 */
[----:B------:R-:W-:Y:S02]  /*0240*/  LOP3.LUT R7, R4, 0xffffffe0, RZ, 0xc0, !PT ;  /* 0xffffffe004077812 */ /* 0x000fe400078ec0ff */
[----:B------:R-:W-:Y:S01]  /*0250*/  LOP3.LUT R8, R3, 0xfffffff0, RZ, 0xc0, !PT ;  /* 0xfffffff003087812 */ /* 0x000fe200078ec0ff */
[----:B------:R-:W-:Y:S01]  /*0260*/  IMAD.SHL.U32 R236, R13, 0x8, RZ ;  /* 0x000000080dec7824 */ /* 0x000fe200078e00ff */
[----:B------:R-:W-:Y:S01]  /*0270*/  LOP3.LUT R9, R15, 0xfffffff8, RZ, 0xc0, !PT ;  /* 0xfffffff80f097812 */ /* 0x000fe200078ec0ff */
[----:B------:R-:W-:Y:S01]  /*0280*/  IMAD.IADD R7, R10, 0x1, -R7 ;  /* 0x000000010a077824 */ /* 0x000fe200078e0a07 */
[----:B------:R-:W-:Y:S01]  /*0290*/  LOP3.LUT R5, R6, 0x7fffffe, RZ, 0xc0, !PT ;  /* 0x07fffffe06057812 */ /* 0x000fe200078ec0ff */
[----:B------:R-:W-:Y:S01]  /*02a0*/  IMAD.IADD R8, R10, 0x1, -R8 ;  /* 0x000000010a087824 */ /* 0x000fe200078e0a08 */
[----:B------:R-:W-:Y:S01]  /*02b0*/  LOP3.LUT R2, R2, 0xfffffff8, RZ, 0xc0, !PT ;  /* 0xfffffff802027812 */ /* 0x000fe200078ec0ff */
[----:B------:R-:W-:Y:S01]  /*02c0*/  IMAD.IADD R10, R10, 0x1, -R9 ;  /* 0x000000010a0a7824 */ /* 0x000fe200078e0a09 */
[----:B------:R-:W-:Y:S01]  /*02d0*/  SHF.R.S32.HI R6, RZ, 0x4, R3 ;  /* 0x00000004ff067819 */ /* 0x000fe20000011403 */
[C---:B------:R-:W-:Y:S01]  /*02e0*/  IMAD.IADD R246, R0.reuse, 0x1, -R5 ;  /* 0x0000000100f67824 */ /* 0x040fe200078e0a05 */
[----:B------:R-:W-:Y:S01]  /*02f0*/  SHF.R.S32.HI R5, RZ, 0x5, R4 ;  /* 0x00000005ff057819 */ /* 0x000fe20000011404 */
[----:B------:R-:W-:Y:S01]  /*0300*/  IMAD.IADD R9, R0, 0x1, -R2 ;  /* 0x0000000100097824 */ /* 0x000fe200078e0a02 */
[----:B------:R-:W-:-:S02]  /*0310*/  LEA.HI R0, R3, R6, RZ, 0x1 ;  /* 0x0000000603007211 */ /* 0x000fc400078f08ff */
[----:B------:R-:W-:Y:S01]  /*0320*/  SHF.R.S32.HI R2, RZ, 0x1f, R4 ;  /* 0x0000001fff027819 */ /* 0x000fe20000011404 */
[----:B------:R-:W-:Y:S01]  /*0330*/  IMAD R246, R5, 0x8, R246 ;  /* 0x0000000805f67824 */ /* 0x000fe200078e02f6 */
[----:B------:R-:W-:Y:S02]  /*0340*/  SHF.R.S32.HI R4, RZ, 0x3, R15 ;  /* 0x00000003ff047819 */ /* 0x000fe4000001140f */
[----:B------:R-:W-:Y:S02]  /*0350*/  LOP3.LUT R3, R0, 0xfffffffe, RZ, 0xc0, !PT ;  /* 0xfffffffe00037812 */ /* 0x000fe400078ec0ff */
[----:B------:R-:W-:Y:S01]  /*0360*/  LEA.HI R0, R2, R5, RZ, 0x2 ;  /* 0x0000000502007211 */ /* 0x000fe200078f10ff */
[----:B------:R-:W-:Y:S01]  /*0370*/  IMAD.SHL.U32 R2, R4, 0x40, RZ ;  /* 0x0000004004027824 */ /* 0x000fe200078e00ff */
[----:B------:R-:W-:Y:S01]  /*0380*/  SHF.R.S32.HI R11, RZ, 0x1f, R7 ;  /* 0x0000001fff0b7819 */ /* 0x000fe20000011407 */
[----:B------:R-:W-:Y:S01]  /*0390*/  IMAD.IADD R12, R6, 0x1, -R3 ;  /* 0x00000001060c7824 */ /* 0x000fe200078e0a03 */
[----:B------:R-:W-:-:S02]  /*03a0*/  LOP3.LUT R3, R0, 0xfffffffc, RZ, 0xc0, !PT ;  /* 0xfffffffc00037812 */ /* 0x000fc400078ec0ff */
[----:B------:R-:W-:Y:S02]  /*03b0*/  LOP3.LUT R0, R2, 0xc0, RZ, 0xc0, !PT ;  /* 0x000000c002007812 */ /* 0x000fe400078ec0ff */
[----:B------:R-:W-:Y:S01]  /*03c0*/  LEA.HI R235, R11, R7, RZ, 0x2 ;  /* 0x000000070beb7211 */ /* 0x000fe200078f10ff */
[----:B------:R-:W-:Y:S01]  /*03d0*/  IMAD.IADD R247, R5, 0x1, -R3 ;  /* 0x0000000105f77824 */ /* 0x000fe200078e0a03 */
[----:B------:R-:W-:Y:S02]  /*03e0*/  LEA.HI R7, R10, R10, RZ, 0x1 ;  /* 0x0000000a0a077211 */ /* 0x000fe400078f08ff */
[----:B------:R-:W-:Y:S02]  /*03f0*/  SHF.R.U32.HI R2, RZ, 0x3, R0 ;  /* 0x00000003ff027819 */ /* 0x000fe40000011600 */
[----:B------:R-:W-:Y:S02]  /*0400*/  LOP3.LUT R0, R0, 0x18, R236, 0xf8, !PT ;  /* 0x0000001800007812 */ /* 0x000fe400078ef8ec */
[----:B------:R-:W-:-:S02]  /*0410*/  LOP3.LUT R3, R7, 0x7fffffe, RZ, 0xc0, !PT ;  /* 0x07fffffe07037812 */ /* 0x000fc400078ec0ff */
[----:B------:R-:W-:Y:S02]  /*0420*/  SHF.R.S32.HI R244, RZ, 0x7, R244 ;  /* 0x00000007fff47819 */ /* 0x000fe400000114f4 */
[----:B------:R-:W-:Y:S01]  /*0430*/  LOP3.LUT R6, R0, R2, RZ, 0x3c, !PT ;  /* 0x0000000200067212 */ /* 0x000fe200078e3cff */
[----:B------:R-:W-:Y:S01]  /*0440*/  IMAD.IADD R3, R10, 0x1, -R3 ;  /* 0x000000010a037824 */ /* 0x000fe200078e0a03 */
[----:B------:R-:W-:Y:S01]  /*0450*/  LEA.HI R2, R8, R8, RZ, 0x1 ;  /* 0x0000000808027211 */ /* 0x000fe200078f08ff */
[----:B------:R-:W-:Y:S01]  /*0460*/  IMAD R0, R244, 0x8, R12 ;  /* 0x00000008f4007824 */ /* 0x000fe200078e020c */
[----:B------:R-:W-:Y:S01]  /*0470*/  SHF.R.S32.HI R14, RZ, 0x1f, R8 ;  /* 0x0000001fff0e7819 */ /* 0x000fe20000011408 */
[----:B------:R-:W-:Y:S01]  /*0480*/  IMAD.U32 R246, R246, 0x20, R6 ;  /* 0x00000020f6f67824 */ /* 0x000fe200078e0006 */
[--C-:B------:R-:W-:Y:S01]  /*0490*/  SHF.R.S32.HI R4, RZ, 0x1, R2.reuse ;  /* 0x00000001ff047819 */ /* 0x100fe20000011402 */
[----:B------:R-:W-:Y:S01]  /*04a0*/  IMAD R0, R0, 0x8, R3 ;  /* 0x0000000800007824 */ /* 0x000fe200078e0203 */
[----:B------:R-:W-:-:S02]  /*04b0*/  SHF.R.S32.HI R5, RZ, 0x1f, R2 ;  /* 0x0000001fff057819 */ /* 0x000fc40000011402 */
[----:B------:R-:W-:Y:S02]  /*04c0*/  LEA.HI R14, R14, R8, RZ, 0x3 ;  /* 0x000000080e0e7211 */ /* 0x000fe400078f18ff */
[----:B------:R-:W-:Y:S02]  /*04d0*/  LEA.HI R6, R5, R4, RZ, 0x2 ;  /* 0x0000000405067211 */ /* 0x000fe400078f10ff */
[----:B------:R-:W-:Y:S02]  /*04e0*/  LOP3.LUT R3, R9, 0x1, RZ, 0xc0, !PT ;  /* 0x0000000109037812 */ /* 0x000fe400078ec0ff */
[----:B------:R-:W-:Y:S02]  /*04f0*/  LOP3.LUT R5, R2, 0x7fffffe, RZ, 0xc0, !PT ;  /* 0x07fffffe02057812 */ /* 0x000fe400078ec0ff */
[----:B------:R-:W-:Y:S02]  /*0500*/  LOP3.LUT R2, R14, 0xfffffff8, RZ, 0xc0, !PT ;  /* 0xfffffff80e027812 */ /* 0x000fe400078ec0ff */
[----:B------:R-:W-:Y:S01]  /*0510*/  LOP3.LUT R6, R6, 0xfffffffc, RZ, 0xc0, !PT ;  /* 0xfffffffc06067812 */ /* 0x000fe200078ec0ff */
[----:B------:R-:W-:Y:S01]  /*0520*/  IMAD.IADD R18, R8, 0x1, -R5 ;  /* 0x0000000108127824 */ /* 0x000fe200078e0a05 */
[----:B------:R-:W-:Y:S01]  /*0530*/  ISETP.NE.U32.AND P6, PT, R3, 0x1, PT ;  /* 0x000000010300780c */ /* 0x000fe20003fc5070 */
[----:B------:R-:W-:Y:S01]  /*0540*/  IMAD.SHL.U32 R3, R10, 0x40, RZ ;  /* 0x000000400a037824 */ /* 0x000fe200078e00ff */
[----:B------:R-:W-:Y:S01]  /*0550*/  LEA.HI R11, R9, R9, RZ, 0x1 ;  /* 0x00000009090b7211 */ /* 0x000fe200078f08ff */
[----:B------:R-:W-:Y:S01]  /*0560*/  IMAD.IADD R17, R8, 0x1, -R2 ;  /* 0x0000000108117824 */ /* 0x000fe200078e0a02 */
[----:B------:R-:W-:Y:S01]  /*0570*/  SHF.R.S32.HI R2, RZ, 0x1, R7 ;  /* 0x00000001ff027819 */ /* 0x000fe20000011407 */
[----:B------:R-:W-:Y:S01]  /*0580*/  IMAD.IADD R16, R4, 0x1, -R6 ;  /* 0x0000000104107824 */ /* 0x000fe200078e0a06 */
[----:B------:R-:W-:Y:S01]  /*0590*/  LOP3.LUT R6, R3, 0x1c0, RZ, 0xc0, !PT ;  /* 0x000001c003067812 */ /* 0x000fe200078ec0ff */
[----:B------:R-:W-:Y:S01]  /*05a0*/  IMAD.SHL.U32 R3, R247, 0x10, RZ ;  /* 0x00000010f7037824 */ /* 0x000fe200078e00ff */
[C---:B------:R-:W-:Y:S01]  /*05b0*/  LOP3.LUT P0, RZ, R2.reuse, 0x2, RZ, 0xc0, !PT ;  /* 0x0000000202ff7812 */ /* 0x040fe2000780c0ff */
[----:B------:R-:W-:Y:S01]  /*05c0*/  IMAD.SHL.U32 R2, R2, 0x40, RZ ;  /* 0x0000004002027824 */ /* 0x000fe200078e00ff */
[----:B------:R-:W-:Y:S01]  /*05d0*/  LOP3.LUT R5, R11, 0x3fffffe, RZ, 0xc0, !PT ;  /* 0x03fffffe0b057812 */ /* 0x000fe200078ec0ff */
[----:B------:R-:W-:Y:S01]  /*05e0*/  IMAD.SHL.U32 R10, R13, 0x2, RZ ;  /* 0x000000020d0a7824 */ /* 0x000fe200078e00ff */
[----:B------:R-:W-:-:S02]  /*05f0*/  LEA.HI.SX32 R235, R235, R3, 0x1e ;  /* 0x00000003ebeb7211 */ /* 0x000fc400078ff2ff */
[----:B------:R-:W-:Y:S01]  /*0600*/  LOP3.LUT R3, R6, 0x30, R3, 0xf8, !PT ;  /* 0x0000003006037812 */ /* 0x000fe200078ef803 */
[----:B------:R-:W-:Y:S01]  /*0610*/  IMAD R8, R244, 0x2000, R10 ;  /* 0x00002000f4087824 */ /* 0x000fe200078e020a */
[----:B------:R-:W-:Y:S02]  /*0620*/  LOP3.LUT R2, R2, 0xc0, RZ, 0xc0, !PT ;  /* 0x000000c002027812 */ /* 0x000fe400078ec0ff */
[--C-:B------:R-:W-:Y:S01]  /*0630*/  LOP3.LUT R13, R3, 0x8, R15.reuse, 0xf8, !PT ;  /* 0x00000008030d7812 */ /* 0x100fe200078ef80f */
[C---:B------:R-:W-:Y:S01]  /*0640*/  IMAD.SHL.U32 R3, R9.reuse, 0x40, RZ ;  /* 0x0000004009037824 */ /* 0x040fe200078e00ff */
[----:B------:R-:W-:Y:S02]  /*0650*/  LOP3.LUT R4, R2, 0x8, R15, 0xf8, !PT ;  /* 0x0000000802047812 */ /* 0x000fe400078ef80f */
[----:B------:R-:W-:Y:S02]  /*0660*/  SHF.R.U32.HI R2, RZ, 0x3, R2 ;  /* 0x00000003ff027819 */ /* 0x000fe40000011602 */
[----:B------:R-:W-:-:S02]  /*0670*/  LOP3.LUT P5, RZ, R9, 0x2, RZ, 0xc0, !PT ;  /* 0x0000000209ff7812 */ /* 0x000fc400078ac0ff */
[C---:B------:R-:W-:Y:S01]  /*0680*/  LOP3.LUT P4, RZ, R9.reuse, 0x4, RZ, 0xc0, !PT ;  /* 0x0000000409ff7812 */ /* 0x040fe2000788c0ff */
[----:B------:R-:W-:Y:S01]  /*0690*/  IMAD.IADD R9, R9, 0x1, -R5 ;  /* 0x0000000109097824 */ /* 0x000fe200078e0a05 */
[----:B------:R-:W-:Y:S01]  /*06a0*/  LOP3.LUT R5, R3, 0x1c0, RZ, 0xc0, !PT ;  /* 0x000001c003057812 */ /* 0x000fe200078ec0ff */
[----:B------:R-:W-:Y:S01]  /*06b0*/  IMAD.SHL.U32 R3, R247, 0x400, RZ ;  /* 0x00000400f7037824 */ /* 0x000fe200078e00ff */
[----:B------:R-:W-:Y:S02]  /*06c0*/  LOP3.LUT R2, R4, R2, RZ, 0x3c, !PT ;  /* 0x0000000204027212 */ /* 0x000fe400078e3cff */
[----:B------:R-:W-:Y:S02]  /*06d0*/  SHF.R.S32.HI R4, RZ, 0x3, R14 ;  /* 0x00000003ff047819 */ /* 0x000fe4000001140e */
[----:B------:R-:W-:Y:S01]  /*06e0*/  SHF.R.U32.HI R7, RZ, 0x3, R6 ;  /* 0x00000003ff077819 */ /* 0x000fe20000011606 */
[----:B------:R-:W-:Y:S01]  /*06f0*/  IMAD.U32 R156, R0, 0x20, R2 ;  /* 0x00000020009c7824 */ /* 0x000fe200078e0002 */
[----:B------:R-:W-:Y:S01]  /*0700*/  LEA.HI R6, R5, R5, RZ, 0x1d ;  /* 0x0000000505067211 */ /* 0x000fe200078fe8ff */
[----:B------:R-:W-:Y:S01]  /*0710*/  IMAD R5, R247, 0x200, R10 ;  /* 0x00000200f7057824 */ /* 0x000fe200078e020a */
[----:B------:R-:W-:Y:S01]  /*0720*/  SHF.R.S32.HI R2, RZ, 0x1, R11 ;  /* 0x00000001ff027819 */ /* 0x000fe2000001140b */
[----:B------:R-:W-:Y:S01]  /*0730*/  IMAD R14, R4, 0x8, R18 ;  /* 0x00000008040e7824 */ /* 0x000fe200078e0212 */
[--C-:B------:R-:W-:Y:S01]  /*0740*/  IADD3 R221, R6, R8, R3.reuse ;  /* 0x0000000806dd7210 */ /* 0x100fe20007ffe003 */
[----:B------:R-:W-:Y:S01]  /*0750*/  IMAD R15, R4, 0x200, R3 ;  /* 0x00000200040f7824 */ /* 0x000fe200078e0203 */
[----:B------:R-:W-:Y:S01]  /*0760*/  LOP3.LUT R4, R13, R7, RZ, 0x3c, !PT ;  /* 0x000000070d047212 */ /* 0x000fe200078e3cff */
[----:B------:R-:W-:Y:S01]  /*0770*/  IMAD R13, R9, 0x20, R5 ;  /* 0x00000020090d7824 */ /* 0x000fe200078e0205 */
[----:B------:R-:W-:Y:S01]  /*0780*/  LOP3.LUT P3, RZ, R2, 0x2, RZ, 0xc0, !PT ;  /* 0x0000000202ff7812 */ /* 0x000fe2000786c0ff */
[C---:B------:R-:W-:Y:S01]  /*0790*/  IMAD.SHL.U32 R5, R17.reuse, 0x40, RZ ;  /* 0x0000004011057824 */ /* 0x040fe200078e00ff */
[----:B------:R-:W-:Y:S01]  /*07a0*/  LEA R149, R156, UR5, 0x1 ;  /* 0x000000059c957c11 */ /* 0x000fe2000f8e08ff */
[----:B------:R-:W-:Y:S01]  /*07b0*/  IMAD.SHL.U32 R0, R244, 0x8, RZ ;  /* 0x00000008f4007824 */ /* 0x000fe200078e00ff */
[----:B------:R-:W-:Y:S01]  /*07c0*/  R2P PR, R17, 0x6 ;  /* 0x0000000611007804 */ /* 0x000fe20000000000 */
[----:B------:R-:W-:Y:S01]  /*07d0*/  IMAD.SHL.U32 R7, R12, 0x8, RZ ;  /* 0x000000080c077824 */ /* 0x000fe200078e00ff */
[----:B------:R-:W-:Y:S01]  /*07e0*/  LOP3.LUT R5, R5, 0x1c0, RZ, 0xc0, !PT ;  /* 0x000001c005057812 */ /* 0x000fe200078ec0ff */
[----:B------:R-:W-:Y:S01]  /*07f0*/  IMAD.SHL.U32 R2, R2, 0x40, RZ ;  /* 0x0000004002027824 */ /* 0x000fe200078e00ff */
[----:B------:R-:W-:Y:S01]  /*0800*/  LOP3.LUT R8, R0, 0x8, RZ, 0xc0, !PT ;  /* 0x0000000800087812 */ /* 0x000fe200078ec0ff */
[----:B------:R-:W-:Y:S01]  /*0810*/  IMAD.SHL.U32 R3, R16, 0x40, RZ ;  /* 0x0000004010037824 */ /* 0x000fe200078e00ff */
[----:B------:R-:W-:Y:S01]  /*0820*/  SEL R0, R154, 0xffffffe0, !P0 ;  /* 0xffffffe09a007807 */ /* 0x000fe20004000000 */
[----:B------:R-:W-:Y:S01]  /*0830*/  IMAD.SHL.U32 R10, R12, 0x10, RZ ;  /* 0x000000100c0a7824 */ /* 0x000fe200078e00ff */
[----:B------:R-:W-:Y:S01]  /*0840*/  LOP3.LUT R2, R2, 0xc0, RZ, 0xc0, !PT ;  /* 0x000000c002027812 */ /* 0x000fe200078ec0ff */
[----:B------:R-:W-:Y:S01]  /*0850*/  IMAD R4, R12, 0x200, R4 ;  /* 0x000002000c047824 */ /* 0x000fe200078e0204 */
[----:B------:R-:W-:Y:S01]  /*0860*/  LOP3.LUT R7, R7, 0x8, RZ, 0xc0, !PT ;  /* 0x0000000807077812 */ /* 0x000fe200078ec0ff */
[----:B------:R-:W-:Y:S01]  /*0870*/  IMAD.IADD R149, R149, 0x1, R0 ;  /* 0x0000000195957824 */ /* 0x000fe200078e0200 */
[----:B------:R-:W-:Y:S01]  /*0880*/  SHF.R.U32.HI R150, RZ, 0x3, R5 ;  /* 0x00000003ff967819 */ /* 0x000fe20000011605 */
[----:B------:R-:W-:Y:S01]  /*0890*/  IMAD.U32 R0, RZ, RZ, UR6 ;  /* 0x00000006ff007e24 */ /* 0x000fe2000f8e00ff */
[----:B------:R-:W-:Y:S01]  /*08a0*/  LOP3.LUT R3, R3, 0xc0, RZ, 0xc0, !PT ;  /* 0x000000c003037812 */ /* 0x000fe200078ec0ff */
[----:B------:R-:W-:Y:S01]  /*08b0*/  USHF.R.S32.HI UR6, URZ, 0x1f, UR48 ;  /* 0x0000001f3f067899 */ /* 0x000fe20008011430 */
[----:B------:R-:W-:-:S02]  /*08c0*/  SHF.R.U32.HI R9, RZ, 0x3, R2 ;  /* 0x00000003ff097819 */ /* 0x000fc40000011602 */
[----:B------:R-:W-:Y:S02]  /*08d0*/  LOP3.LUT R150, R150, R5, R7, 0x1e, !PT ;  /* 0x0000000596967212 */ /* 0x000fe400078e1e07 */
[----:B------:R-:W-:Y:S01]  /*08e0*/  SHF.R.U32.HI R6, RZ, 0x3, R3 ;  /* 0x00000003ff067819 */ /* 0x000fe20000011603 */
[----:B------:R-:W-:Y:S01]  /*08f0*/  IMAD.U32 R0, RZ, RZ, UR6 ;  /* 0x00000006ff007e24 */ /* 0x000fe2000f8e00ff */
[----:B------:R-:W-:Y:S01]  /*0900*/  LOP3.LUT R10, R8, 0x10, R10, 0xf8, !PT ;  /* 0x00000010080a7812 */ /* 0x000fe200078ef80a */
[----:B------:R-:W-:Y:S01]  /*0910*/  IMAD.IADD R150, R15, 0x1, R150 ;  /* 0x000000010f967824 */ /* 0x000fe200078e0296 */
[----:B------:R-:W-:Y:S01]  /*0920*/  LOP3.LUT R9, R9, R2, R8, 0x1e, !PT ;  /* 0x0000000209097212 */ /* 0x000fe200078e1e08 */
[----:B------:R-:W-:Y:S01]  /*0930*/  IMAD.SHL.U32 R2, R14, 0x20, RZ ;  /* 0x000000200e027824 */ /* 0x000fe200078e00ff */
[C---:B------:R-:W-:Y:S01]  /*0940*/  LOP3.LUT R7, R6.reuse, R3, R7, 0x1e, !PT ;  /* 0x0000000306077212 */ /* 0x040fe200078e1e07 */
[----:B------:R-:W-:Y:S01]  /*0950*/  UIADD3 UR6, UR4, 0x6000, URZ ;  /* 0x0000600004067890 */ /* 0x000fe2000fffe03f */
[----:B------:R-:W-:Y:S01]  /*0960*/  LEA R221, R221, UR4, 0x1 ;  /* 0x00000004dddd7c11 */ /* 0x000fe2000f8e08ff */
[----:B------:R-:W-:Y:S01]  /*0970*/  IMAD.IADD R9, R9, 0x1, R13 ;  /* 0x0000000109097824 */ /* 0x000fe200078e020d */
[----:B------:R-:W-:Y:S01]  /*0980*/  LOP3.LUT R3, R6, R10, R3, 0x1e, !PT ;  /* 0x0000000a06037212 */ /* 0x000fe200078e1e03 */
[----:B------:R-:W-:Y:S01]  /*0990*/  IMAD R161, R247, 0x200, R2 ;  /* 0x00000200f7a17824 */ /* 0x000fe200078e0202 */
[----:B------:R-:W-:Y:S01]  /*09a0*/  SEL R222, R222, 0x10, !P6 ;  /* 0x00000010dede7807 */ /* 0x000fe20007000000 */
[C---:B------:R-:W-:Y:S01]  /*09b0*/  VIADD R220, R221.reuse, 0x40 ;  /* 0x00000040dddc7836 */ /* 0x040fe20000000000 */
[----:B------:R-:W-:Y:S01]  /*09c0*/  LEA R150, R150, UR5, 0x1 ;  /* 0x0000000596967c11 */ /* 0x000fe2000f8e08ff */
[----:B------:R-:W-:Y:S01]  /*09d0*/  IMAD.IADD R155, R2, 0x1, R3 ;  /* 0x00000001029b7824 */ /* 0x000fe200078e0203 */
[----:B------:R-:W-:Y:S01]  /*09e0*/  SEL R224, R154, 0xffffffe0, !P5 ;  /* 0xffffffe09ae07807 */ /* 0x000fe20006800000 */
[----:B------:R-:W-:Y:S01]  /*09f0*/  @P4 VIADD R220, R221, 0xffffffc0 ;  /* 0xffffffc0dddc4836 */ /* 0x000fe20000000000 */
[----:B------:R-:W-:Y:S01]  /*0a00*/  SEL R151, R151, 0xffffffc0, !P2 ;  /* 0xffffffc097977807 */ /* 0x000fe20005000000 */
[----:B------:R-:W-:Y:S01]  /*0a10*/  IMAD.U32 R2, RZ, RZ, UR7 ;  /* 0x00000007ff027e24 */ /* 0x000fe2000f8e00ff */
[----:B------:R-:W-:Y:S01]  /*0a20*/  USHF.R.S32.HI UR7, URZ, 0x1f, UR57 ;  /* 0x0000001f3f077899 */ /* 0x000fe20008011439 */
[----:B------:R-:W-:Y:S01]  /*0a30*/  LEA R248, R9, UR6, 0x1 ;  /* 0x0000000609f87c11 */ /* 0x000fe2000f8e08ff */
[----:B------:R-:W-:Y:S01]  /*0a40*/  IMAD.IADD R223, R221, 0x1, R222 ;  /* 0x00000001dddf7824 */ /* 0x000fe200078e02de */
[----:B------:R-:W-:Y:S01]  /*0a50*/  LOP3.LUT P0, RZ, R16, 0x2, RZ, 0xc0, !PT ;  /* 0x0000000210ff7812 */ /* 0x000fe2000780c0ff */
[----:B------:R-:W-:Y:S01]  /*0a60*/  VIADD R157, R150, 0x20 ;  /* 0x00000020969d7836 */ /* 0x000fe20000000000 */
[----:B------:R-:W-:Y:S01]  /*0a70*/  LEA R2, R4, UR4, 0x1 ;  /* 0x0000000404027c11 */ /* 0x000fe2000f8e08ff */
[----:B------:R-:W-:Y:S01]  /*0a80*/  IMAD.IADD R222, R222, 0x1, R220 ;  /* 0x00000001dede7824 */ /* 0x000fe200078e02dc */
[----:B------:R-:W-:Y:S01]  /*0a90*/  SEL R154, R154, 0xffffffe0, !P0 ;  /* 0xffffffe09a9a7807 */ /* 0x000fe20004000000 */
[----:B------:R-:W-:-:S02]  /*0aa0*/  @P1 VIADD R157, R150, 0xffffffe0 ;  /* 0xffffffe0969d1836 */ /* 0x000fc40000000000 */
[--C-:B------:R-:W-:Y:S02]  /*0ab0*/  IMAD.IADD R227, R221, 0x1, R224.reuse ;  /* 0x00000001dde37824 */ /* 0x100fe400078e02e0 */
[----:B------:R-:W-:Y:S02]  /*0ac0*/  IMAD.IADD R226, R223, 0x1, R224 ;  /* 0x00000001dfe27824 */ /* 0x000fe400078e02e0 */
[----:B------:R-:W-:Y:S02]  /*0ad0*/  IMAD.IADD R225, R224, 0x1, R220 ;  /* 0x00000001e0e17824 */ /* 0x000fe400078e02dc */
[----:B------:R-:W-:Y:S02]  /*0ae0*/  VIADD R249, R248, 0x20 ;  /* 0x00000020f8f97836 */ /* 0x000fe40000000000 */
[----:B------:R-:W-:Y:S02]  /*0af0*/  IMAD.IADD R152, R150, 0x1, R151 ;  /* 0x0000000196987824 */ /* 0x000fe400078e0297 */
[----:B------:R-:W-:-:S02]  /*0b00*/  IMAD.IADD R161, R161, 0x1, R7 ;  /* 0x00000001a1a17824 */ /* 0x000fc400078e0207 */
[----:B------:R-:W-:Y:S02]  /*0b10*/  IMAD.U32 R0, RZ, RZ, UR7 ;  /* 0x00000007ff007e24 */ /* 0x000fe4000f8e00ff */
[----:B------:R-:W-:Y:S02]  /*0b20*/  IMAD.IADD R224, R224, 0x1, R222 ;  /* 0x00000001e0e07824 */ /* 0x000fe400078e02de */
[----:B------:R-:W-:Y:S02]  /*0b30*/  @P3 VIADD R249, R248, 0xffffffe0 ;  /* 0xffffffe0f8f93836 */ /* 0x000fe40000000000 */
[----:B------:R-:W-:Y:S02]  /*0b40*/  IMAD.IADD R151, R151, 0x1, R157 ;  /* 0x0000000197977824 */ /* 0x000fe400078e029d */
[C---:B------:R-:W-:Y:S02]  /*0b50*/  VIADD R160, R157.reuse, 0x2000 ;  /* 0x000020009da07836 */ /* 0x040fe40000000000 */
[----:B------:R-:W-:-:S02]  /*0b60*/  VIADD R159, R157, 0x4000 ;  /* 0x000040009d9f7836 */ /* 0x000fc40000000000 */
[----:B------:R-:W-:-:S07]  /*0b70*/  VIADD R158, R157, 0x6000 ;  /* 0x000060009d9e7836 */ /* 0x000fce0000000000 */
.L_x_183:
        /* <DEDUP_REMOVED lines=30> */
[----:B-1----:R-:W2:Y:S01]  /*0d60*/  @P1 LDG.E R8, desc[UR14][R6.64] ;  /* 0x0000000e06081981 */ /* 0x002ea2000c1e1900 */
        /* <DEDUP_REMOVED lines=11> */
[----:B------:R-:W-:-:S04]  /*0e20*/  @!UP3 ULDC.64 UR6, c[0x0][0x318] ;  /* 0x0000c6000006bab9 */ /* 0x000fc80000000a00 */
[----:B------:R-:W5:Y:S01]  /*0e30*/  @!P2 LDG.E R3, desc[UR14][R4.64] ;  /* 0x0000000e0403a981 */ /* 0x000f62000c1e1900 */
[----:B------:R-:W-:Y:S01]  /*0e40*/  @!UP3 UISETP.NE.U32.AND UP0, UPT, UR6, URZ, UPT ;  /* 0x0000003f0600b28c */ /* 0x000fe2000bf05070 */
[----:B------:R-:W-:Y:S02]  /*0e50*/  UMOV UR5, 0xffffffff ;  /* 0xffffffff00057882 */ /* 0x000fe40000000000 */
[----:B------:R-:W-:Y:S01]  /*0e60*/  @!UP3 ULDC UR6, c[0x0][0x2cc] ;  /* 0x0000b3000006bab9 */ /* 0x000fe20000000800 */
[----:B------:R-:W-:Y:S01]  /*0e70*/  @!UP3 UISETP.NE.AND.EX UP0, UPT, UR7, URZ, UPT, UP0 ;  /* 0x0000003f0700b28c */ /* 0x000fe2000bf05300 */
[----:B------:R-:W-:Y:S01]  /*0e80*/  UMOV UR43, 0xffffffff ;  /* 0xffffffff002b7882 */ /* 0x000fe20000000000 */
        /* <DEDUP_REMOVED lines=18> */
.L_x_139:
        /* <DEDUP_REMOVED lines=14> */
[----:B------:R-:W-:Y:S02]  /*1090*/  UIADD3 UR13, UR23, 0x7f, URZ ;  /* 0x0000007f170d7890 */ /* 0x000fe4000fffe03f */
[----:B------:R-:W-:Y:S01]  /*10a0*/  UISETP.NE.AND UP1, UPT, UR43, -0x1, UPT ;  /* 0xffffffff2b00788c */ /* 0x000fe2000bf25270 */
[----:B------:R-:W-:Y:S01]  /*10b0*/  ULDC UR60, c[0x0][0x2d4] ;  /* 0x0000b500003c7ab9 */ /* 0x000fe20000000800 */
[----:B------:R-:W-:-:S02]  /*10c0*/  UIMAD UR26, UR48, UR7, UR6 ;  /* 0x00000007301a72a4 */ /* 0x000fc4000f8e0206 */
[----:B------:R-:W-:Y:S01]  /*10d0*/  USHF.R.S32.HI UR22, URZ, 0x1f, UR13 ;  /* 0x0000001f3f167899 */ /* 0x000fe2000801140d */
[----:B------:R-:W-:Y:S01]  /*10e0*/  @!UP0 ULDC.64 UR6, c[0x0][0x418] ;  /* 0x0001060000068ab9 */ /* 0x000fe20000000a00 */
[----:B------:R-:W-:Y:S02]  /*10f0*/  USHF.R.S32.HI UR42, URZ, 0x1f, UR60 ;  /* 0x0000001f3f2a7899 */ /* 0x000fe4000801143c */
[----:B------:R-:W-:Y:S01]  /*1100*/  ULEA.HI UR22, UR22, UR13, URZ, 0x7 ;  /* 0x0000000d16167291 */ /* 0x000fe2000f8f383f */
[----:B------:R-:W-:Y:S01]  /*1110*/  ULDC.64 UR32, c[0x0][0x240] ;  /* 0x0000900000207ab9 */ /* 0x000fe20000000a00 */
[----:B-1----:R-:W-:Y:S01]  /*1120*/  IABS R6, R7 ;  /* 0x0000000700067213 */ /* 0x002fe20000000000 */
[----:B------:R-:W-:Y:S01]  /*1130*/  UIMAD UR13, UR42, UR48, URZ ;  /* 0x000000302a0d72a4 */ /* 0x000fe2000f8e023f */
[----:B------:R-:W-:Y:S01]  /*1140*/  ISETP.NE.AND P3, PT, R7, RZ, PT ;  /* 0x000000ff0700720c */ /* 0x000fe20003f65270 */
[----:B------:R-:W-:Y:S01]  /*1150*/  ULDC UR19, c[0x0][0x2dc] ;  /* 0x0000b70000137ab9 */ /* 0x000fe20000000800 */
[----:B------:R-:W1:Y:S01]  /*1160*/  I2F.RP R4, R6 ;  /* 0x0000000600047306 */ /* 0x000e620000209400 */
[----:B------:R-:W-:Y:S01]  /*1170*/  ULDC UR46, c[0x0][0x270] ;  /* 0x00009c00002e7ab9 */ /* 0x000fe20000000800 */
[----:B------:R-:W-:Y:S01]  /*1180*/  ULDC.U8 UR18, c[0x0][0x480] ;  /* 0x0001200000127ab9 */ /* 0x000fe20000000000 */
[----:B------:R-:W-:-:S02]  /*1190*/  @!UP0 UIMAD.WIDE.U32 UR38, UR48, UR6, URZ ;  /* 0x00000006302682a5 */ /* 0x000fc4000f8e003f */
[----:B--2---:R-:W-:Y:S02]  /*11a0*/  UIMAD.WIDE.U32 UR30, UR10, UR8, URZ ;  /* 0x000000080a1e72a5 */ /* 0x004fe4000f8e003f */
[----:B------:R-:W-:Y:S02]  /*11b0*/  UIMAD.WIDE.U32 UR16, UR5, UR32, URZ ;  /* 0x00000020051072a5 */ /* 0x000fe4000f8e003f */
[----:B------:R-:W-:Y:S02]  /*11c0*/  UIMAD UR50, UR10, UR9, UR31 ;  /* 0x000000090a3272a4 */ /* 0x000fe4000f8e021f */
[----:B------:R-:W-:Y:S01]  /*11d0*/  USHF.L.U32 UR10, UR48, 0x7, URZ ;  /* 0x00000007300a7899 */ /* 0x000fe2000800063f */
[----:B------:R-:W-:Y:S01]  /*11e0*/  @UP0 ULDC.64 UR8, c[0x0][0x420] ;  /* 0x0001080000080ab9 */ /* 0x000fe20000000a00 */
[----:B------:R-:W-:Y:S01]  /*11f0*/  @UP1 UIADD3 UR21, UR41, UR43, URZ ;  /* 0x0000002b29151290 */ /* 0x000fe2000fffe03f */
[----:B-1----:R-:W1:Y:S01]  /*1200*/  MUFU.RCP R4, R4 ;  /* 0x0000000400047308 */ /* 0x002e620000001000 */
[----:B------:R-:W-:-:S02]  /*1210*/  @UP0 UIMAD.WIDE.U32 UR44, UR5, UR8, URZ ;  /* 0x00000008052c02a5 */ /* 0x000fc4000f8e003f */
[----:B------:R-:W-:Y:S02]  /*1220*/  @!UP0 UIMAD UR8, UR59, UR6, URZ ;  /* 0x000000063b0882a4 */ /* 0x000fe4000f8e023f */
[----:B------:R-:W-:Y:S02]  /*1230*/  USEL UR34, UR10, URZ, UP2 ;  /* 0x0000003f0a227287 */ /* 0x000fe40009000000 */
[----:B------:R-:W-:Y:S02]  /*1240*/  @!UP0 UIMAD UR37, UR48, UR7, UR8 ;  /* 0x00000007302582a4 */ /* 0x000fe4000f8e0208 */
[----:B------:R-:W-:Y:S02]  /*1250*/  UIMAD.WIDE UR6, UR19, UR46, URZ ;  /* 0x0000002e130672a5 */ /* 0x000fe4000f8e023f */
[----:B------:R-:W-:Y:S02]  /*1260*/  UIMAD.WIDE.U32 UR10, UR48, UR60, URZ ;  /* 0x0000003c300a72a5 */ /* 0x000fe4000f8e003f */
[----:B------:R-:W-:-:S02]  /*1270*/  UIMAD UR51, UR57, UR19, URZ ;  /* 0x00000013393372a4 */ /* 0x000fc4000f8e023f */
[----:B------:R-:W-:Y:S01]  /*1280*/  UISETP.NE.AND UP4, UPT, UR18, URZ, UPT ;  /* 0x0000003f1200728c */ /* 0x000fe2000bf85270 */
[----:B-1----:R-:W-:Y:S02]  /*1290*/  VIADD R4, R4, 0xffffffe ;  /* 0x0ffffffe04047836 */ /* 0x002fe40000000000 */
[----:B------:R-:W-:Y:S01]  /*12a0*/  @UP1 ULDC.64 UR18, c[0x0][0x248] ;  /* 0x0000920000121ab9 */ /* 0x000fe20000000a00 */
[----:B------:R-:W-:Y:S01]  /*12b0*/  UIMAD UR13, UR59, UR60, UR13 ;  /* 0x0000003c3b0d72a4 */ /* 0x000fe2000f8e020d */
[----:B------:R-:W1:Y:S01]  /*12c0*/  F2I.FTZ.U32.TRUNC.NTZ R5, R4 ;  /* 0x0000000400057305 */ /* 0x000e62000021f000 */
[----:B------:R-:W-:Y:S02]  /*12d0*/  UIADD3 UR53, UR25, UR26, URZ ;  /* 0x0000001a19357290 */ /* 0x000fe4000fffe03f */
[----:B------:R-:W-:Y:S02]  /*12e0*/  USEL UR58, UR24, UR16, !UP0 ;  /* 0x00000010183a7287 */ /* 0x000fe4000c000000 */
[----:B------:R-:W-:-:S02]  /*12f0*/  @UP1 UIMAD.WIDE.U32 UR26, UR21, UR18, URZ ;  /* 0x00000012151a12a5 */ /* 0x000fc4000f8e003f */
[----:B------:R-:W-:Y:S02]  /*1300*/  @UP1 UIMAD UR40, UR21, UR19, URZ ;  /* 0x00000013152812a4 */ /* 0x000fe4000f8e023f */
[----:B------:R-:W-:Y:S02]  /*1310*/  UIMAD.WIDE.U32 UR24, UR6, UR10, URZ ;  /* 0x0000000a061872a5 */ /* 0x000fe4000f8e003f */
[----:B------:R-:W-:Y:S02]  /*1320*/  UIMAD UR21, UR7, UR10, URZ ;  /* 0x0000000a071572a4 */ /* 0x000fe4000f8e023f */
[----:B------:R-:W-:Y:S01]  /*1330*/  UIADD3 UR10, UR11, UR13, URZ ;  /* 0x0000000d0b0a7290 */ /* 0x000fe2000fffe03f */
[----:B-1----:R-:W-:Y:S01]  /*1340*/  IMAD.MOV R0, RZ, RZ, -R5 ;  /* 0x000000ffff007224 */ /* 0x002fe200078e0a05 */
[----:B------:R-:W-:Y:S01]  /*1350*/  UIMAD UR31, UR5, UR33, URZ ;  /* 0x00000021051f72a4 */ /* 0x000fe2000f8e023f */
[----:B------:R-:W-:Y:S01]  /*1360*/  IMAD.MOV.U32 R4, RZ, RZ, RZ ;  /* 0x000000ffff047224 */ /* 0x000fe200078e00ff */
[----:B------:R-:W-:Y:S01]  /*1370*/  UIMAD UR10, UR6, UR10, UR21 ;  /* 0x0000000a060a72a4 */ /* 0x000fe2000f8e0215 */
[----:B------:R-:W-:Y:S01]  /*1380*/  IMAD R0, R0, R6, RZ ;  /* 0x0000000600007224 */ /* 0x000fe200078e02ff */
[----:B------:R-:W-:-:S02]  /*1390*/  ULOP3.LUT UR11, UR22, 0xffffff80, URZ, 0xc0, !UPT ;  /* 0xffffff80160b7892 */ /* 0x000fc4000f8ec03f */
[----:B------:R-:W-:Y:S01]  /*13a0*/  @UP0 UIADD3 UR53, UR17, UR31, URZ ;  /* 0x0000001f11350290 */ /* 0x000fe2000fffe03f */
[----:B------:R-:W-:Y:S01]  /*13b0*/  IMAD.HI.U32 R4, R5, R0, R4 ;  /* 0x0000000005047227 */ /* 0x000fe200078e0004 */
[----:B------:R-:W-:Y:S01]  /*13c0*/  MOV R0, R3 ;  /* 0x0000000300007202 */ /* 0x000fe20000000f00 */
[----:B------:R-:W-:Y:S02]  /*13d0*/  UIADD3 UR49, UR25, UR10, URZ ;  /* 0x0000000a19317290 */ /* 0x000fe4000fffe03f */
[----:B------:R-:W-:Y:S02]  /*13e0*/  @UP0 UIMAD UR52, UR5, UR9, UR45 ;  /* 0x00000009053402a4 */ /* 0x000fe4000f8e022d */
[----:B------:R-:W-:Y:S01]  /*13f0*/  IMAD.HI.U32 R4, R4, R0, RZ ;  /* 0x0000000004047227 */ /* 0x000fe200078e00ff */
[----:B------:R-:W-:Y:S02]  /*1400*/  USHF.L.U64.HI UR8, UR48, 0x7, UR59 ;  /* 0x0000000730087899 */ /* 0x000fe4000801023b */
[----:B------:R-:W-:Y:S01]  /*1410*/  UIMAD.WIDE.U32 UR16, UR6, UR5, URZ ;  /* 0x00000005061072a5 */ /* 0x000fe2000f8e003f */
[----:B------:R-:W-:Y:S01]  /*1420*/  IMAD.MOV R3, RZ, RZ, -R4 ;  /* 0x000000ffff037224 */ /* 0x000fe200078e0a04 */
[----:B------:R-:W-:Y:S01]  /*1430*/  UIMAD UR10, UR7, UR5, URZ ;  /* 0x00000005070a72a4 */ /* 0x000fe2000f8e023f */
[----:B------:R-:W-:-:S02]  /*1440*/  ULDC.U8 UR9, c[0x0][0x3d8] ;  /* 0x0000f60000097ab9 */ /* 0x000fc40000000000 */
[C---:B------:R-:W-:Y:S01]  /*1450*/  IMAD R0, R6.reuse, R3, R0 ;  /* 0x0000000306007224 */ /* 0x040fe200078e0200 */
[----:B------:R-:W-:Y:S02]  /*1460*/  UIADD3 UR11, UR11, -0x80, URZ ;  /* 0xffffff800b0b7890 */ /* 0x000fe4000fffe03f */
[----:B------:R-:W-:Y:S02]  /*1470*/  UISETP.NE.AND UP3, UPT, UR9, URZ, UPT ;  /* 0x0000003f0900728c */ /* 0x000fe4000bf65270 */
[----:B------:R-:W-:Y:S01]  /*1480*/  ISETP.GT.U32.AND P1, PT, R6, R0, PT ;  /* 0x000000000600720c */ /* 0x000fe20003f24070 */
[----:B------:R-:W-:Y:S02]  /*1490*/  USEL UR35, UR8, URZ, UP2 ;  /* 0x0000003f08237287 */ /* 0x000fe40009000000 */
[----:B------:R-:W-:Y:S02]  /*14a0*/  @UP0 UIADD3 UR49, UR17, UR10, URZ ;  /* 0x0000000a11310290 */ /* 0x000fe4000fffe03f */
[----:B------:R-:W-:-:S02]  /*14b0*/  USHF.R.S32.HI UR31, URZ, 0x1f, UR11 ;  /* 0x0000001f3f1f7899 */ /* 0x000fc4000801140b */
[----:B------:R-:W-:Y:S01]  /*14c0*/  UIADD3 UR10, UP2, UR11, UR34, URZ ;  /* 0x000000220b0a7290 */ /* 0x000fe2000ff5e03f */
[----:B------:R-:W-:Y:S01]  /*14d0*/  ULDC UR42, c[0x0][0x2c4] ;  /* 0x0000b100002a7ab9 */ /* 0x000fe20000000800 */
[----:B------:R-:W-:Y:S02]  /*14e0*/  @UP1 UIADD3 UR29, UR41, UR43, URZ ;  /* 0x0000002b291d1290 */ /* 0x000fe4000fffe03f */
[----:B------:R-:W-:Y:S02]  /*14f0*/  UIADD3.X UR13, UR31, UR35, URZ, UP2, !UPT ;  /* 0x000000231f0d7290 */ /* 0x000fe400097fe43f */
[----:B------:R-:W-:Y:S01]  /*1500*/  @!P1 IMAD.IADD R0, R0, 0x1, -R6 ;  /* 0x0000000100009824 */ /* 0x000fe200078e0a06 */
[----:B------:R-:W-:Y:S01]  /*1510*/  UIMAD UR7, UR7, UR10, URZ ;  /* 0x0000000a070772a4 */ /* 0x000fe2000f8e023f */
[----:B------:R-:W-:Y:S01]  /*1520*/  @!P1 IADD3 R4, R4, 0x1, RZ ;  /* 0x0000000104049810 */ /* 0x000fe20007ffe0ff */
[----:B------:R-:W-:Y:S01]  /*1530*/  @UP1 ULDC.64 UR8, c[0x0][0x250] ;  /* 0x0000940000081ab9 */ /* 0x000fe20000000a00 */
[----:B------:R-:W-:Y:S01]  /*1540*/  PLOP3.LUT P1, PT, PT, PT, UP1, 0x80, 0x0 ;  /* 0x000000000000781c */ /* 0x000fe20003f2f018 */
[----:B------:R-:W-:Y:S01]  /*1550*/  UIMAD UR21, UR6, UR13, UR7 ;  /* 0x0000000d061572a4 */ /* 0x000fe2000f8e0207 */
[----:B------:R-:W-:Y:S01]  /*1560*/  ISETP.GE.U32.AND P0, PT, R0, R6, PT ;  /* 0x000000060000720c */ /* 0x000fe20003f06070 */
[----:B------:R-:W-:Y:S01]  /*1570*/  @UP3 UIMAD UR13, UR48, UR42, URZ ;  /* 0x0000002a300d32a4 */ /* 0x000fe2000f8e023f */
[----:B------:R-:W-:Y:S01]  /*1580*/  LOP3.LUT R0, R7, UR57, RZ, 0x3c, !PT ;  /* 0x0000003907007c12 */ /* 0x000fe2000f8e3cff */
[----:B------:R-:W-:-:S02]  /*1590*/  USEL UR56, UR24, UR16, !UP0 ;  /* 0x0000001018387287 */ /* 0x000fc4000c000000 */
[----:B------:R-:W-:Y:S01]  /*15a0*/  @UP1 UIMAD.WIDE.U32 UR16, UR29, UR8, URZ ;  /* 0x000000081d1012a5 */ /* 0x000fe2000f8e003f */
[----:B------:R-:W-:Y:S01]  /*15b0*/  ISETP.GE.AND P2, PT, R0, RZ, PT ;  /* 0x000000ff0000720c */ /* 0x000fe20003f46270 */
[----:B------:R-:W-:Y:S02]  /*15c0*/  UIMAD.WIDE.U32 UR34, UR6, UR10, URZ ;  /* 0x0000000a062272a5 */ /* 0x000fe4000f8e003f */
[----:B------:R-:W-:Y:S02]  /*15d0*/  @UP3 USEL UR10, UR13, UR5, !UP0 ;  /* 0x000000050d0a3287 */ /* 0x000fe4000c000000 */
[----:B------:R-:W-:Y:S02]  /*15e0*/  @UP1 UIMAD UR29, UR29, UR9, URZ ;  /* 0x000000091d1d12a4 */ /* 0x000fe4000f8e023f */
[----:B------:R-:W-:Y:S01]  /*15f0*/  @!UP3 UIMAD UR7, UR48, UR46, UR57 ;  /* 0x0000002e3007b2a4 */ /* 0x000fe2000f8e0239 */
[----:B------:R-:W-:Y:S01]  /*1600*/  @P0 VIADD R4, R4, 0x1 ;  /* 0x0000000104040836 */ /* 0x000fe20000000000 */
[----:B------:R-:W-:Y:S01]  /*1610*/  @UP3 ULDC UR6, c[0x0][0x2e4] ;  /* 0x0000b90000063ab9 */ /* 0x000fe20000000800 */
[----:B------:R-:W-:Y:S01]  /*1620*/  USHF.R.S32.HI UR47, URZ, 0x7, UR22 ;  /* 0x000000073f2f7899 */ /* 0x000fe20008011416 */
[----:B------:R-:W-:Y:S01]  /*1630*/  PLOP3.LUT P0, PT, PT, PT, UP3, 0x80, 0x0 ;  /* 0x000000000000781c */ /* 0x000fe20003f0f038 */
[----:B------:R-:W-:Y:S01]  /*1640*/  @UP3 UIMAD UR22, UR57, UR6, UR10 ;  /* 0x00000006391632a4 */ /* 0x000fe2000f8e020a */
[----:B------:R-:W-:Y:S01]  /*1650*/  @!P2 IADD3 R4, -R4, RZ, RZ ;  /* 0x000000ff0404a210 */ /* 0x000fe20007ffe1ff */
[----:B------:R-:W-:Y:S01]  /*1660*/  USEL UR55, UR30, URZ, UP4 ;  /* 0x0000003f1e377287 */ /* 0x000fe2000a000000 */
[----:B------:R-:W-:Y:S01]  /*1670*/  @!P3 LOP3.LUT R4, RZ, R7, RZ, 0x33, !PT ;  /* 0x00000007ff04b212 */ /* 0x000fe200078e33ff */
[----:B------:R-:W-:-:S02]  /*1680*/  @UP1 UIADD3 UR46, UR17, UR29, URZ ;  /* 0x0000001d112e1290 */ /* 0x000fc4000fffe03f */
[----:B------:R-:W-:Y:S02]  /*1690*/  @!UP3 UIMAD UR22, UR7, UR42, URZ ;  /* 0x0000002a0716b2a4 */ /* 0x000fe4000f8e023f */
[----:B------:R-:W-:Y:S02]  /*16a0*/  USHF.R.S32.HI UR36, URZ, 0x1f, UR28 ;  /* 0x0000001f3f247899 */ /* 0x000fe4000801141c */
[----:B------:R-:W-:Y:S02]  /*16b0*/  @!UP0 UIADD3 UR52, UR39, UR37, URZ ;  /* 0x0000002527348290 */ /* 0x000fe4000fffe03f */
[----:B------:R-:W-:Y:S02]  /*16c0*/  USHF.R.S32.HI UR54, URZ, 0x1f, UR51 ;  /* 0x0000001f3f367899 */ /* 0x000fe40008011433 */
[----:B------:R-:W-:Y:S02]  /*16d0*/  USEL UR50, UR50, URZ, UP4 ;  /* 0x0000003f32327287 */ /* 0x000fe4000a000000 */
        /* <DEDUP_REMOVED lines=17> */
.L_x_141:
        /* <DEDUP_REMOVED lines=12> */
[----:B------:R-:W-:Y:S02]  /*18b0*/  UMOV UR42, UR6 ;  /* 0x00000006002a7c82 */ /* 0x000fe40008000000 */
.L_x_142:
        /* <DEDUP_REMOVED lines=11> */
.L_x_143:
[----:B------:R-:W-:Y:S02]  /*1970*/  ULDC UR5, c[0x0][0x270] ;  /* 0x00009c0000057ab9 */ /* 0x000fe40000000800 */
[----:B------:R-:W-:-:S04]  /*1980*/  UIMAD UR5, UR48, UR5, UR57 ;  /* 0x00000005300572a4 */ /* 0x000fc8000f8e0239 */
[----:B------:R-:W-:-:S12]  /*1990*/  UIMAD UR5, UR5, UR60, URZ ;  /* 0x0000003c050572a4 */ /* 0x000fd8000f8e023f */
.L_x_144:
[----:B------:R-:W1:Y:S01]  /*19a0*/  S2R R9, SR_TID.X ;  /* 0x0000000000097919 */ /* 0x000e620000002100 */
[----:B------:R-:W2:Y:S01]  /*19b0*/  LDC.64 R14, c[0x0][0x420] ;  /* 0x00010800ff0e7b82 */ /* 0x000ea20000000a00 */
[----:B------:R-:W-:Y:S01]  /*19c0*/  USHF.R.S32.HI UR40, URZ, 0x1f, UR57 ;  /* 0x0000001f3f287899 */ /* 0x000fe20008011439 */
[----:B------:R-:W-:Y:S01]  /*19d0*/  IADD3 R6, P0, R236, UR13, RZ ;  /* 0x0000000dec067c10 */ /* 0x000fe2000ff1e0ff */
[----:B------:R-:W-:Y:S01]  /*19e0*/  ULDC.64 UR6, c[0x0][0x428] ;  /* 0x00010a0000067ab9 */ /* 0x000fe20000000a00 */
[----:B------:R-:W-:Y:S01]  /*19f0*/  SHF.R.S32.HI R237, RZ, 0x1f, R236 ;  /* 0x0000001fffed7819 */ /* 0x000fe200000114ec */
[----:B------:R-:W-:Y:S01]  /*1a00*/  UIMAD UR16, UR40, UR6, URZ ;  /* 0x00000006281072a4 */ /* 0x000fe2000f8e023f */
[----:B------:R-:W-:Y:S01]  /*1a10*/  IMAD.U32 R8, RZ, RZ, UR6 ;  /* 0x00000006ff087e24 */ /* 0x000fe2000f8e00ff */
[----:B------:R-:W-:Y:S01]  /*1a20*/  UIADD3 UR37, UR11, UR22, URZ ;  /* 0x000000160b257290 */ /* 0x000fe2000fffe03f */
[----:B------:R-:W-:Y:S01]  /*1a30*/  IADD3.X R7, R237, UR52, RZ, P0, !PT ;  /* 0x00000034ed077c10 */ /* 0x000fe200087fe4ff */
[----:B------:R-:W-:Y:S01]  /*1a40*/  UIADD3 UR6, -UR12, UR23, UR28 ;  /* 0x000000170c067290 */ /* 0x000fe2000fffe11c */
[----:B------:R-:W-:Y:S01]  /*1a50*/  BSSY B1, `(.L_x_140) ;  /* 0x000088d000017945 */ /* 0x000fe20003800000 */
[----:B------:R-:W-:Y:S01]  /*1a60*/  UIMAD UR22, UR57, UR7, UR16 ;  /* 0x00000007391672a4 */ /* 0x000fe2000f8e0210 */
[----:B------:R-:W-:Y:S01]  /*1a70*/  ULDC UR10, c[0x0][0x2dc] ;  /* 0x0000b700000a7ab9 */ /* 0x000fe20000000800 */
[----:B------:R-:W-:Y:S01]  /*1a80*/  ULDC UR17, c[0x0][0x270] ;  /* 0x00009c0000117ab9 */ /* 0x000fe20000000800 */
[----:B------:R-:W-:Y:S01]  /*1a90*/  ULDC UR7, c[0x0][0x398] ;  /* 0x0000e60000077ab9 */ /* 0x000fe20000000800 */
[----:B------:R-:W-:-:S02]  /*1aa0*/  UIADD3 UR26, UR11, UR5, URZ ;  /* 0x000000050b1a7290 */ /* 0x000fc4000fffe03f */
[----:B------:R-:W-:Y:S02]  /*1ab0*/  UIMAD UR5, UR10, UR17, URZ ;  /* 0x000000110a0572a4 */ /* 0x000fe4000f8e023f */
[----:B------:R-:W-:Y:S01]  /*1ac0*/  UIADD3 UR6, UR6, -UR7, URZ ;  /* 0x8000000706067290 */ /* 0x000fe2000fffe03f */
[----:B------:R-:W-:Y:S01]  /*1ad0*/  ULDC.64 UR16, c[0x0][0x258] ;  /* 0x0000960000107ab9 */ /* 0x000fe20000000a00 */
[----:B------:R-:W-:Y:S01]  /*1ae0*/  USHF.L.U32 UR25, UR5, 0x7, URZ ;  /* 0x0000000705197899 */ /* 0x000fe2000800063f */
[C---:B--2---:R-:W-:Y:S01]  /*1af0*/  IMAD R0, R14.reuse, UR31, RZ ;  /* 0x0000001f0e007c24 */ /* 0x044fe2000f8e02ff */
[----:B------:R-:W-:Y:S01]  /*1b00*/  ULDC.64 UR38, c[0x0][0x478] ;  /* 0x00011e0000267ab9 */ /* 0x000fe20000000a00 */
[----:B------:R-:W-:Y:S01]  /*1b10*/  IMAD.WIDE.U32 R6, R14, UR11, R6 ;  /* 0x0000000b0e067c25 */ /* 0x000fe2000f8e0006 */
[----:B------:R-:W-:Y:S02]  /*1b20*/  UIADD3 UR21, UP2, UP0, UR34, UR25, UR51 ;  /* 0x0000001922157290 */ /* 0x000fe4000f85e033 */
[----:B------:R-:W-:Y:S01]  /*1b30*/  USHF.R.S32.HI UR7, URZ, 0x1f, UR25 ;  /* 0x0000001f3f077899 */ /* 0x000fe20008011419 */
[----:B------:R-:W-:Y:S01]  /*1b40*/  IMAD R5, R15, UR11, R0 ;  /* 0x0000000b0f057c24 */ /* 0x000fe2000f8e0200 */
[----:B-1----:R-:W-:Y:S01]  /*1b50*/  SHF.R.S32.HI R11, RZ, 0x1f, R9 ;  /* 0x0000001fff0b7819 */ /* 0x002fe20000011409 */
[----:B------:R-:W-:Y:S01]  /*1b60*/  IMAD.U32 R12, RZ, RZ, UR16 ;  /* 0x00000010ff0c7e24 */ /* 0x000fe2000f8e00ff */
[----:B------:R-:W-:Y:S01]  /*1b70*/  UIADD3.X UR13, UR30, UR7, UR54, UP2, UP0 ;  /* 0x000000071e0d7290 */ /* 0x000fe200097e0436 */
[----:B------:R-:W-:Y:S01]  /*1b80*/  IMAD.IADD R7, R7, 0x1, R5 ;  /* 0x0000000107077824 */ /* 0x000fe200078e0205 */
[CC--:B------:R-:W-:Y:S01]  /*1b90*/  LEA.HI R3, R11.reuse, R9.reuse, RZ, 0x2 ;  /* 0x000000090b037211 */ /* 0x0c0fe200078f10ff */
[----:B------:R-:W-:Y:S01]  /*1ba0*/  UIADD3 UR7, UP3, UP2, UR55, UR21, UR56 ;  /* 0x0000001537077290 */ /* 0x000fe2000fa7e038 */
[----:B------:R-:W-:Y:S01]  /*1bb0*/  LEA.HI R11, R11, R9, RZ, 0x5 ;  /* 0x000000090b0b7211 */ /* 0x000fe200078f28ff */
[----:B------:R-:W-:Y:S01]  /*1bc0*/  IMAD.WIDE.U32 R6, R8, UR57, R6 ;  /* 0x0000003908067c25 */ /* 0x000fe2000f8e0006 */
[----:B------:R-:W-:Y:S01]  /*1bd0*/  SHF.R.S32.HI R3, RZ, 0x2, R3 ;  /* 0x00000002ff037819 */ /* 0x000fe20000011403 */
[----:B------:R-:W-:Y:S01]  /*1be0*/  UIMAD.WIDE UR26, UR26, 0x4, UR38 ;  /* 0x000000041a1a78a5 */ /* 0x000fe2000f8e0226 */
[----:B------:R-:W-:Y:S01]  /*1bf0*/  LOP3.LUT R16, R11, 0xffffffe0, RZ, 0xc0, !PT ;  /* 0xffffffe00b107812 */ /* 0x000fe200078ec0ff */
[----:B------:R-:W-:Y:S01]  /*1c00*/  VIADD R7, R7, UR22 ;  /* 0x0000001607077c36 */ /* 0x000fe20008000000 */
[----:B------:R-:W-:Y:S01]  /*1c10*/  SHF.R.S32.HI R18, RZ, 0x1f, R3 ;  /* 0x0000001fff127819 */ /* 0x000fe20000011403 */
[----:B------:R-:W-:Y:S01]  /*1c20*/  ULDC.64 UR38, c[0x0][0x210] ;  /* 0x0000840000267ab9 */ /* 0x000fe20000000a00 */
[----:B------:R-:W-:Y:S01]  /*1c30*/  IADD3 R0, P0, R3, UR11, RZ ;  /* 0x0000000b03007c10 */ /* 0x000fe2000ff1e0ff */
[----:B------:R-:W-:Y:S01]  /*1c40*/  UIMAD UR11, UR40, UR16, URZ ;  /* 0x00000010280b72a4 */ /* 0x000fe2000f8e023f */
[----:B------:R-:W-:Y:S01]  /*1c50*/  IMAD.IADD R16, R9, 0x1, -R16 ;  /* 0x0000000109107824 */ /* 0x000fe200078e0a10 */
[----:B------:R-:W-:Y:S01]  /*1c60*/  USHF.R.S32.HI UR40, URZ, 0x1f, UR6 ;  /* 0x0000001f3f287899 */ /* 0x000fe20008011406 */
[----:B------:R-:W-:Y:S01]  /*1c70*/  IADD3.X R5, R18, UR31, RZ, P0, !PT ;  /* 0x0000001f12057c10 */ /* 0x000fe200087fe4ff */
[----:B------:R-:W-:Y:S01]  /*1c80*/  IMAD.WIDE.U32 R8, R0, UR32, R236 ;  /* 0x0000002000087c25 */ /* 0x000fe2000f8e00ec */
[----:B------:R-:W-:-:S02]  /*1c90*/  UIMAD UR17, UR57, UR17, UR11 ;  /* 0x00000011391172a4 */ /* 0x000fc4000f8e020b */
[----:B------:R-:W-:Y:S01]  /*1ca0*/  ULEA.HI UR40, UR40, UR6, URZ, 0x7 ;  /* 0x0000000628287291 */ /* 0x000fe2000f8f383f */
[----:B------:R-:W-:Y:S01]  /*1cb0*/  IMAD R5, R5, UR32, RZ ;  /* 0x0000002005057c24 */ /* 0x000fe2000f8e02ff */
[----:B------:R-:W-:Y:S01]  /*1cc0*/  IADD3 R10, P0, R8, UR58, RZ ;  /* 0x0000003a080a7c10 */ /* 0x000fe2000ff1e0ff */
[-C--:B------:R-:W-:Y:S01]  /*1cd0*/  IMAD R8, R18, R14.reuse, RZ ;  /* 0x0000000e12087224 */ /* 0x080fe200078e02ff */
[----:B------:R-:W-:Y:S01]  /*1ce0*/  USHF.R.S32.HI UR40, URZ, 0x7, UR40 ;  /* 0x000000073f287899 */ /* 0x000fe20008011428 */
[----:B------:R-:W-:Y:S01]  /*1cf0*/  IMAD R0, R0, UR33, R5 ;  /* 0x0000002100007c24 */ /* 0x000fe2000f8e0205 */
[----:B------:R-:W-:Y:S01]  /*1d00*/  SHF.R.S32.HI R5, RZ, 0x5, R11 ;  /* 0x00000005ff057819 */ /* 0x000fe2000001140b */
[----:B------:R-:W-:Y:S01]  /*1d10*/  UIADD3.X UR6, UR50, UR13, UR49, UP3, UP2 ;  /* 0x0000000d32067290 */ /* 0x000fe20009fe4431 */
[----:B------:R-:W-:Y:S01]  /*1d20*/  IMAD R13, R3, R15, R8 ;  /* 0x0000000f030d7224 */ /* 0x000fe200078e0208 */
[----:B------:R-:W-:Y:S01]  /*1d30*/  UISETP.LT.AND UP0, UPT, URZ, UR40, UPT ;  /* 0x000000283f00728c */ /* 0x000fe2000bf01270 */
[----:B------:R-:W-:Y:S01]  /*1d40*/  IADD3.X R11, R9, UR53, R0, P0, !PT ;  /* 0x00000035090b7c10 */ /* 0x000fe200087fe400 */
[----:B------:R-:W-:Y:S01]  /*1d50*/  IMAD R5, R5, UR5, R16 ;  /* 0x0000000505057c24 */ /* 0x000fe2000f8e0210 */
[----:B------:R-:W-:Y:S01]  /*1d60*/  ULDC.64 UR34, c[0x0][0x3e0] ;  /* 0x0000f80000227ab9 */ /* 0x000fe20000000a00 */
[----:B------:R-:W-:Y:S01]  /*1d70*/  USEL UR40, URZ, UR40, !UP0 ;  /* 0x000000283f287287 */ /* 0x000fe2000c000000 */
[----:B------:R-:W-:Y:S01]  /*1d80*/  IMAD.WIDE.U32 R8, R3, R14, R6 ;  /* 0x0000000e03087225 */ /* 0x000fe200078e0006 */
[----:B------:R-:W-:Y:S01]  /*1d90*/  ULDC.64 UR30, c[0x0][0x400] ;  /* 0x00010000001e7ab9 */ /* 0x000fe20000000a00 */
[C---:B------:R-:W-:Y:S01]  /*1da0*/  IADD3 R0, P0, R5.reuse, UR7, RZ ;  /* 0x0000000705007c10 */ /* 0x040fe2000ff1e0ff */
[----:B------:R-:W-:Y:S01]  /*1db0*/  UISETP.GT.AND UP0, UPT, UR47, UR40, UPT ;  /* 0x000000282f00728c */ /* 0x000fe2000bf04270 */
[----:B------:R-:W-:Y:S01]  /*1dc0*/  IMAD.WIDE.U32 R6, R12, UR57, R10 ;  /* 0x000000390c067c25 */ /* 0x000fe2000f8e000a */
[----:B------:R-:W-:Y:S01]  /*1dd0*/  LEA R228, P3, R8, UR34, 0x1 ;  /* 0x0000002208e47c11 */ /* 0x000fe2000f8608ff */
[----:B------:R-:W-:Y:S01]  /*1de0*/  ULDC.64 UR44, c[0x0][0x2b0] ;  /* 0x0000ac00002c7ab9 */ /* 0x000fe20000000a00 */
[----:B------:R-:W-:Y:S01]  /*1df0*/  LEA.HI.X.SX32 R10, R5, UR6, 0x1, P0 ;  /* 0x00000006050a7c11 */ /* 0x000fe200080f0eff */
[----:B------:R-:W-:Y:S01]  /*1e00*/  IMAD.IADD R5, R9, 0x1, R13 ;  /* 0x0000000109057824 */ /* 0x000fe200078e020d */
[----:B------:R-:W-:Y:S01]  /*1e10*/  PLOP3.LUT P0, PT, PT, PT, UP0, 0x80, 0x0 ;  /* 0x000000000000781c */ /* 0x000fe20003f0f008 */
[----:B------:R-:W-:Y:S01]  /*1e20*/  VIADD R7, R7, UR17 ;  /* 0x0000001107077c36 */ /* 0x000fe20008000000 */
[----:B------:R-:W-:Y:S01]  /*1e30*/  LEA R233, P2, R0, UR30, 0x2 ;  /* 0x0000001e00e97c11 */ /* 0x000fe2000f8410ff */
[----:B------:R-:W-:Y:S01]  /*1e40*/  UIADD3 UR10, UR47, -0x1, URZ ;  /* 0xffffffff2f0a7890 */ /* 0x000fe2000fffe03f */
[----:B------:R-:W-:Y:S01]  /*1e50*/  LEA R230, P4, R6, UR38, 0x1 ;  /* 0x0000002606e67c11 */ /* 0x000fe2000f8808ff */
[----:B------:R-:W-:Y:S01]  /*1e60*/  UIMAD.WIDE UR16, UR37, 0x4, UR44 ;  /* 0x00000004251078a5 */ /* 0x000fe2000f8e022c */
[----:B------:R-:W-:Y:S01]  /*1e70*/  LEA.HI.X R229, R8, UR35, R5, 0x1, P3 ;  /* 0x0000002308e57c11 */ /* 0x000fe200098f0c05 */
[----:B------:R-:W-:Y:S01]  /*1e80*/  UMOV UR22, UR26 ;  /* 0x0000001a00167c82 */ /* 0x000fe20008000000 */
[----:B------:R-:W-:Y:S01]  /*1e90*/  LEA.HI.X R231, R6, UR39, R7, 0x1, P4 ;  /* 0x0000002706e77c11 */ /* 0x000fe2000a0f0c07 */
[----:B------:R-:W-:Y:S01]  /*1ea0*/  UMOV UR21, UR27 ;  /* 0x0000001b00157c82 */ /* 0x000fe20008000000 */
[----:B------:R-:W-:-:S03]  /*1eb0*/  LEA.HI.X R232, R0, UR31, R10, 0x2, P2 ;  /* 0x0000001f00e87c11 */ /* 0x000fc600090f140a */
[----:B------:R-:W-:Y:S05]  /*1ec0*/  @P0 BRA `(.L_x_145) ;  /* 0x0000000400fc0947 */ /* 0x000fea0003800000 */
        /* <DEDUP_REMOVED lines=19> */
.L_x_146:
        /* <DEDUP_REMOVED lines=19> */
.L_x_147:
        /* <DEDUP_REMOVED lines=32> */
.L_x_149:
[----:B------:R-:W-:Y:S05]  /*2330*/  BSYNC B0 ;  /* 0x0000000000007941 */ /* 0x000fea0003800000 */
.L_x_148:
        /* <DEDUP_REMOVED lines=14> */
.L_x_151:
[----:B------:R-:W-:Y:S05]  /*2420*/  BSYNC B0 ;  /* 0x0000000000007941 */ /* 0x000fea0003800000 */
.L_x_150:
        /* <DEDUP_REMOVED lines=26> */
.L_x_153:
[----:B------:R-:W-:Y:S05]  /*25d0*/  BSYNC B0 ;  /* 0x0000000000007941 */ /* 0x000fea0003800000 */
.L_x_152:
        /* <DEDUP_REMOVED lines=14> */
.L_x_145:
        /* <DEDUP_REMOVED lines=53> */
.L_x_156:
[----:B------:R-:W-:Y:S05]  /*2a10*/  BSYNC B0 ;  /* 0x0000000000007941 */ /* 0x000fea0003800000 */
.L_x_155:
        /* <DEDUP_REMOVED lines=22> */
.L_x_158:
[----:B------:R-:W-:Y:S05]  /*2b80*/  BSYNC B0 ;  /* 0x0000000000007941 */ /* 0x000fea0003800000 */
.L_x_157:
        /* <DEDUP_REMOVED lines=18> */
.L_x_160:
[----:B------:R-:W-:Y:S05]  /*2cb0*/  BSYNC B0 ;  /* 0x0000000000007941 */ /* 0x000fea0003800000 */
.L_x_159:
[----:B------:R1:W-:Y:S01]  /*2cc0*/  @P4 STS.128 [R0+0x5000], RZ ;  /* 0x005000ff00004388 */ /* 0x0003e20000000c00 */
[----:B------:R-:W-:Y:S04]  /*2cd0*/  BSSY B0, `(.L_x_161) ;  /* 0x000000c000007945 */ /* 0x000fe80003800000 */
[----:B------:R-:W-:Y:S05]  /*2ce0*/  @P4 BRA `(.L_x_162) ;  /* 0x0000000000284947 */ /* 0x000fea0003800000 */
[----:B------:R-:W-:Y:S02]  /*2cf0*/  ULDC UR7, c[0x0][0x2d0] ;  /* 0x0000b40000077ab9 */ /* 0x000fe40000000800 */
[----:B------:R-:W-:-:S13]  /*2d00*/  ISETP.GE.AND P3, PT, R236, UR7, PT ;  /* 0x00000007ec007c0c */ /* 0x000fda000bf66270 */
[----:B------:R1:W-:Y:S01]  /*2d10*/  @P3 STS.128 [R0+0x5000], RZ ;  /* 0x005000ff00003388 */ /* 0x0003e20000000c00 */
[----:B------:R-:W-:Y:S05]  /*2d20*/  @P3 BRA `(.L_x_162) ;  /* 0x0000000000183947 */ /* 0x000fea0003800000 */
[----:B-1----:R-:W-:-:S04]  /*2d30*/  LEA R6, P3, R14, R228, 0x7 ;  /* 0x000000e40e067211 */ /* 0x002fc800078638ff */
[----:B------:R-:W-:-:S05]  /*2d40*/  LEA.HI.X R7, R14, R229, R15, 0x7, P3 ;  /* 0x000000e50e077211 */ /* 0x000fca00018f3c0f */
[----:B------:R-:W-:Y:S01]  /*2d50*/  @!PT LDS RZ, [RZ] ;  /* 0x00000000fffff984 */ /* 0x000fe20000000800 */
[----:B------:R-:W-:Y:S01]  /*2d60*/  @!PT LDS RZ, [RZ] ;  /* 0x00000000fffff984 */ /* 0x000fe20000000800 */
[----:B------:R-:W-:Y:S01]  /*2d70*/  @!PT LDS RZ, [RZ] ;  /* 0x00000000fffff984 */ /* 0x000fe20000000800 */
[----:B------:R1:W-:Y:S04]  /*2d80*/  LDGSTS.E.BYPASS.LTC128B.128 [R0+0x5000], desc[UR14][R6.64] ;  /* 0x0500000006007fae */ /* 0x0003e8000b901d4e */
.L_x_162:
[----:B------:R-:W-:Y:S05]  /*2d90*/  BSYNC B0 ;  /* 0x0000000000007941 */ /* 0x000fea0003800000 */
.L_x_161:
        /* <DEDUP_REMOVED lines=17> */
.L_x_164:
[----:B------:R-:W-:Y:S05]  /*2eb0*/  BSYNC B0 ;  /* 0x0000000000007941 */ /* 0x000fea0003800000 */
.L_x_163:
        /* <DEDUP_REMOVED lines=13> */
[----:B-1----:R-:W-:Y:S02]  /*2f90*/  IMAD.U32 R7, RZ, RZ, UR32 ;  /* 0x00000020ff077e24 */ /* 0x002fe4000f8e00ff */
[----:B------:R-:W-:-:S03]  /*2fa0*/  IMAD.U32 R8, RZ, RZ, UR33 ;  /* 0x00000021ff087e24 */ /* 0x000fc6000f8e00ff */
[----:B------:R-:W-:-:S04]  /*2fb0*/  LEA R6, P3, R7, R230, 0x7 ;  /* 0x000000e607067211 */ /* 0x000fc800078638ff */
[----:B------:R-:W-:-:S05]  /*2fc0*/  LEA.HI.X R7, R7, R231, R8, 0x7, P3 ;  /* 0x000000e707077211 */ /* 0x000fca00018f3c08 */
[----:B------:R-:W-:Y:S01]  /*2fd0*/  @!PT LDS RZ, [RZ] ;  /* 0x00000000fffff984 */ /* 0x000fe20000000800 */
[----:B------:R-:W-:Y:S01]  /*2fe0*/  @!PT LDS RZ, [RZ] ;  /* 0x00000000fffff984 */ /* 0x000fe20000000800 */
[----:B------:R-:W-:Y:S01]  /*2ff0*/  @!PT LDS RZ, [RZ] ;  /* 0x00000000fffff984 */ /* 0x000fe20000000800 */
[----:B------:R1:W-:Y:S04]  /*3000*/  LDGSTS.E.BYPASS.LTC128B.128 [R219+0x1000], desc[UR14][R6.64] ;  /* 0x0100000006db7fae */ /* 0x0003e8000b901d4e */
.L_x_166:
[----:B------:R-:W-:Y:S05]  /*3010*/  BSYNC B0 ;  /* 0x0000000000007941 */ /* 0x000fea0003800000 */
.L_x_165:
[----:B------:R-:W-:Y:S01]  /*3020*/  UIMAD UR7, UR36, UR18, URZ ;  /* 0x00000012240772a4 */ /* 0x000fe2000f8e023f */
[----:B------:R2:W-:Y:S01]  /*3030*/  @P1 STS [R0+0x6000], RZ ;  /* 0x006000ff00001388 */ /* 0x0005e20000000800 */
[----:B-1----:R-:W-:Y:S01]  /*3040*/  IMAD.WIDE.U32 R6, R5, UR28, R236 ;  /* 0x0000001c05067c25 */ /* 0x002fe2000f8e00ec */
[----:B------:R-:W-:Y:S01]  /*3050*/  ULDC.64 UR8, c[0x0][0x260] ;  /* 0x0000980000087ab9 */ /* 0x000fe20000000a00 */
[----:B------:R-:W-:Y:S01]  /*3060*/  UIMAD UR7, UR28, UR19, UR7 ;  /* 0x000000131c0772a4 */ /* 0x000fe2000f8e0207 */
[----:B------:R2:W-:Y:S01]  /*3070*/  @P1 STS [R0+0x6004], RZ ;  /* 0x006004ff00001388 */ /* 0x0005e20000000800 */
[C---:B------:R-:W-:Y:S01]  /*3080*/  VIADD R8, R235.reuse, 0x40 ;  /* 0x00000040eb087836 */ /* 0x040fe20000000000 */
[----:B------:R-:W-:Y:S01]  /*3090*/  IADD3 R6, P3, R6, UR24, RZ ;  /* 0x0000001806067c10 */ /* 0x000fe2000ff7e0ff */
[----:B------:R-:W-:Y:S01]  /*30a0*/  BSSY B0, `(.L_x_167) ;  /* 0x0000022000007945 */ /* 0x000fe20003800000 */
[----:B------:R2:W-:Y:S01]  /*30b0*/  @P1 STS.64 [R0+0x6008], RZ ;  /* 0x006008ff00001388 */ /* 0x0005e20000000a00 */
[----:B------:R-:W-:Y:S01]  /*30c0*/  IMAD.U32 R5, RZ, RZ, UR7 ;  /* 0x00000007ff057e24 */ /* 0x000fe2000f8e00ff */
[----:B------:R-:W-:-:S02]  /*30d0*/  IADD3 R9, R235, 0x8, RZ ;  /* 0x00000008eb097810 */ /* 0x000fc40007ffe0ff */
[----:B---3--:R-:W-:Y:S02]  /*30e0*/  IADD3 R11, R235, 0x48, RZ ;  /* 0x00000048eb0b7810 */ /* 0x008fe40007ffe0ff */
[----:B------:R-:W-:Y:S01]  /*30f0*/  IADD3.X R7, R7, UR29, R5, P3, !PT ;  /* 0x0000001d07077c10 */ /* 0x000fe20009ffe405 */
[----:B------:R-:W-:Y:S01]  /*3100*/  IMAD R5, R17, UR8, RZ ;  /* 0x0000000811057c24 */ /* 0x000fe2000f8e02ff */
[----:B------:R-:W-:Y:S02]  /*3110*/  ISETP.GE.AND P5, PT, R9, UR6, PT ;  /* 0x0000000609007c0c */ /* 0x000fe4000bfa6270 */
[----:B------:R-:W-:Y:S01]  /*3120*/  ISETP.GE.AND P4, PT, R8, UR6, PT ;  /* 0x0000000608007c0c */ /* 0x000fe2000bf86270 */
[C---:B------:R-:W-:Y:S01]  /*3130*/  IMAD R10, R4.reuse, UR9, R5 ;  /* 0x00000009040a7c24 */ /* 0x040fe2000f8e0205 */
[----:B------:R-:W-:Y:S01]  /*3140*/  ISETP.GE.AND P6, PT, R235, UR6, PT ;  /* 0x00000006eb007c0c */ /* 0x000fe2000bfc6270 */
[----:B------:R-:W-:Y:S01]  /*3150*/  IMAD.WIDE.U32 R4, R4, UR8, R6 ;  /* 0x0000000804047c25 */ /* 0x000fe2000f8e0006 */
[----:B------:R-:W-:-:S03]  /*3160*/  ISETP.GE.AND P3, PT, R11, UR6, PT ;  /* 0x000000060b007c0c */ /* 0x000fc6000bf66270 */
[----:B------:R-:W-:Y:S01]  /*3170*/  IMAD.IADD R10, R5, 0x1, R10 ;  /* 0x00000001050a7824 */ /* 0x000fe200078e020a */
[----:B------:R-:W-:Y:S09]  /*3180*/  @P1 BRA `(.L_x_168) ;  /* 0x00000000004c1947 */ /* 0x000ff20003800000 */
        /* <DEDUP_REMOVED lines=19> */
.L_x_168:
[----:B------:R-:W-:Y:S05]  /*32c0*/  BSYNC B0 ;  /* 0x0000000000007941 */ /* 0x000fea0003800000 */
.L_x_167:
        /* <DEDUP_REMOVED lines=22> */
.L_x_170:
[----:B------:R-:W-:Y:S05]  /*3430*/  BSYNC B0 ;  /* 0x0000000000007941 */ /* 0x000fea0003800000 */
.L_x_169:
[----:B------:R-:W0:Y:S01]  /*3440*/  LDGDEPBAR ;  /* 0x00000000000079af */ /* 0x000e220000000000 */
[----:B-1----:R-:W-:Y:S01]  /*3450*/  IMAD.MOV.U32 R4, RZ, RZ, 0x4 ;  /* 0x00000004ff047424 */ /* 0x002fe200078e00ff */
[----:B---3--:R-:W1:Y:S01]  /*3460*/  LDC.64 R8, c[0x0][0x3b8] ;  /* 0x0000ee00ff087b82 */ /* 0x008e620000000a00 */
[----:B------:R-:W-:Y:S02]  /*3470*/  IMAD.MOV.U32 R6, RZ, RZ, 0x4 ;  /* 0x00000004ff067424 */ /* 0x000fe400078e00ff */
[----:B------:R-:W-:Y:S02]  /*3480*/  IMAD.MOV.U32 R239, RZ, RZ, 0x7f800000 ;  /* 0x7f800000ffef7424 */ /* 0x000fe400078e00ff */
[----:B------:R-:W-:Y:S02]  /*3490*/  IMAD.MOV.U32 R240, RZ, RZ, 0x7f800000 ;  /* 0x7f800000fff07424 */ /* 0x000fe400078e00ff */
[----:B------:R-:W-:Y:S02]  /*34a0*/  IMAD.MOV.U32 R241, RZ, RZ, 0x7f800000 ;  /* 0x7f800000fff17424 */ /* 0x000fe400078e00ff */
[----:B------:R-:W-:Y:S01]  /*34b0*/  IMAD.MOV.U32 R238, RZ, RZ, 0x7f800000 ;  /* 0x7f800000ffee7424 */ /* 0x000fe200078e00ff */
[----:B------:R-:W-:Y:S01]  /*34c0*/  LEA R128, R156, UR4, 0x1 ;  /* 0x000000049c807c11 */ /* 0x000fe2000f8e08ff */
[----:B------:R-:W-:Y:S01]  /*34d0*/  IMAD.WIDE R4, R235, R4, UR16 ;  /* 0x00000010eb047e25 */ /* 0x000fe2000f8e0204 */
[----:B------:R-:W-:Y:S01]  /*34e0*/  ULDC UR6, c[0x0][0x270] ;  /* 0x00009c0000067ab9 */ /* 0x000fe20000000800 */
[----:B--2-4-:R-:W-:Y:S01]  /*34f0*/  SHF.R.S32.HI R0, RZ, 0x1f, R16 ;  /* 0x0000001fff007819 */ /* 0x014fe20000011410 */
[----:B------:R-:W-:Y:S01]  /*3500*/  ULDC UR42, c[0x0][0x2d0] ;  /* 0x0000b400002a7ab9 */ /* 0x000fe20000000800 */
[----:B------:R-:W-:Y:S01]  /*3510*/  @!P3 IMAD.WIDE R6, R11, R6, UR16 ;  /* 0x000000100b06be25 */ /* 0x000fe2000f8e0206 */
[----:B------:R2:W5:Y:S03]  /*3520*/  @!P6 LDG.E R240, desc[UR14][R4.64] ;  /* 0x0000000e04f0e981 */ /* 0x000566000c1e1900 */
[----:B------:R-:W-:Y:S01]  /*3530*/  VIADD R3, R161, 0x1000 ;  /* 0x00001000a1037836 */ /* 0x000fe20000000000 */
[----:B------:R2:W5:Y:S01]  /*3540*/  @!P5 LDG.E R241, desc[UR14][R4.64+0x20] ;  /* 0x0000200e04f1d981 */ /* 0x000562000c1e1900 */
[----:B------:R-:W-:Y:S01]  /*3550*/  IMAD.MOV.U32 R252, RZ, RZ, 0x40 ;  /* 0x00000040fffc7424 */ /* 0x000fe200078e00ff */
[----:B------:R-:W-:-:S04]  /*3560*/  DEPBAR.LE SB0, 0x1 ;  /* 0x000080400000791a */ /* 0x000fc80000000000 */
[----:B------:R2:W5:Y:S01]  /*3570*/  @!P4 LDG.E R238, desc[UR14][R4.64+0x100] ;  /* 0x0001000e04eec981 */ /* 0x000562000c1e1900 */
[----:B------:R-:W-:Y:S01]  /*3580*/  IMAD.MOV.U32 R251, RZ, RZ, 0x48 ;  /* 0x00000048fffb7424 */ /* 0x000fe200078e00ff */
[----:B------:R-:W-:Y:S01]  /*3590*/  CS2R R94, SRZ ;  /* 0x00000000005e7805 */ /* 0x000fe2000001ff00 */
[----:B------:R-:W-:Y:S01]  /*35a0*/  IMAD.SHL.U32 R153, R161, 0x2, RZ ;  /* 0x00000002a1997824 */ /* 0x000fe200078e00ff */
[----:B------:R2:W5:Y:S01]  /*35b0*/  @!P3 LDG.E R239, desc[UR14][R6.64] ;  /* 0x0000000e06efb981 */ /* 0x000562000c1e1900 */
[----:B------:R-:W-:Y:S01]  /*35c0*/  IMAD.MOV.U32 R250, RZ, RZ, 0x4 ;  /* 0x00000004fffa7424 */ /* 0x000fe200078e00ff */
[----:B------:R-:W-:Y:S02]  /*35d0*/  CS2R R92, SRZ ;  /* 0x00000000005c7805 */ /* 0x000fe4000001ff00 */
[----:B------:R-:W-:Y:S01]  /*35e0*/  CS2R R98, SRZ ;  /* 0x0000000000627805 */ /* 0x000fe2000001ff00 */
[----:B------:R-:W-:Y:S01]  /*35f0*/  BAR.SYNC.DEFER_BLOCKING 0x0 ;  /* 0x0000000000007b1d */ /* 0x000fe20000010000 */
        /* <DEDUP_REMOVED lines=12> */
[----:B------:R-:W-:Y:S01]  /*36c0*/  CS2R R68, SRZ ;  /* 0x0000000000447805 */ /* 0x000fe2000001ff00 */
[----:B------:R-:W-:Y:S01]  /*36d0*/  IMAD.MOV.U32 R234, RZ, RZ, R219 ;  /* 0x000000ffffea7224 */ /* 0x000fe200078e00db */
[----:B------:R-:W-:-:S02]  /*36e0*/  UIADD3 UR25, -UR25, URZ, URZ ;  /* 0x0000003f19197290 */ /* 0x000fc4000fffe13f */
[----:B------:R-:W-:Y:S02]  /*36f0*/  USHF.L.U32 UR39, UR5, 0x3, URZ ;  /* 0x0000000305277899 */ /* 0x000fe4000800063f */
[----:B------:R-:W-:Y:S02]  /*3700*/  USHF.L.U32 UR38, UR5, 0x4, URZ ;  /* 0x0000000405267899 */ /* 0x000fe4000800063f */
[----:B------:R-:W-:Y:S02]  /*3710*/  UIMAD UR37, UR5, 0x18, URZ ;  /* 0x00000018052578a4 */ /* 0x000fe4000f8e023f */
[----:B------:R-:W-:Y:S01]  /*3720*/  USHF.L.U32 UR36, UR5, 0x5, URZ ;  /* 0x0000000505247899 */ /* 0x000fe2000800063f */
[----:B-1----:R-:W3:Y:S01]  /*3730*/  LDG.E.64 R4, desc[UR14][R8.64+0x8] ;  /* 0x0000080e08047981 */ /* 0x002ee2000c1e1b00 */
[----:B------:R-:W-:Y:S02]  /*3740*/  UIMAD UR35, UR5, 0x28, URZ ;  /* 0x00000028052378a4 */ /* 0x000fe4000f8e023f */
[----:B------:R-:W-:Y:S01]  /*3750*/  UIMAD UR34, UR5, 0x30, URZ ;  /* 0x00000030052278a4 */ /* 0x000fe2000f8e023f */
[----:B------:R-:W4:Y:S01]  /*3760*/  LDG.E.64 R6, desc[UR14][R8.64] ;  /* 0x0000000e08067981 */ /* 0x000f22000c1e1b00 */
[----:B------:R-:W-:Y:S01]  /*3770*/  UIMAD UR6, UR48, UR6, UR57 ;  /* 0x00000006300672a4 */ /* 0x000fe2000f8e0239 */
[----:B------:R-:W-:Y:S01]  /*3780*/  SEL R3, R3, R161, !P0 ;  /* 0x000000a103037207 */ /* 0x000fe20004000000 */
[----:B------:R-:W-:Y:S01]  /*3790*/  UIMAD UR33, UR5, 0x38, URZ ;  /* 0x00000038052178a4 */ /* 0x000fe2000f8e023f */
[----:B------:R2:W1:Y:S01]  /*37a0*/  LDSM.16.M88.4 R116, [R128+0x8000] ;  /* 0x008000008074783b */ /* 0x0004620000000200 */
[----:B------:R-:W-:Y:S01]  /*37b0*/  USHF.L.U32 UR6, UR6, 0x5, URZ ;  /* 0x0000000506067899 */ /* 0x000fe2000800063f */
[----:B------:R-:W-:Y:S01]  /*37c0*/  LEA R148, R3, UR4, 0x1 ;  /* 0x0000000403947c11 */ /* 0x000fe2000f8e08ff */
[----:B------:R-:W-:Y:S01]  /*37d0*/  USHF.L.U32 UR32, UR5, 0x6, URZ ;  /* 0x0000000605207899 */ /* 0x000fe2000800063f */
[----:B------:R2:W1:Y:S01]  /*37e0*/  LDSM.16.M88.4 R120, [R128+0x8400] ;  /* 0x008400008078783b */ /* 0x0004620000000200 */
[----:B------:R-:W-:-:S02]  /*37f0*/  USHF.R.S32.HI UR7, URZ, 0x1f, UR6 ;  /* 0x0000001f3f077899 */ /* 0x000fc40008011406 */
[----:B------:R-:W-:Y:S01]  /*3800*/  UIMAD UR31, UR5, 0x48, URZ ;  /* 0x00000048051f78a4 */ /* 0x000fe2000f8e023f */
[----:B------:R2:W1:Y:S01]  /*3810*/  LDSM.16.M88.4 R124, [R128+0x8800] ;  /* 0x00880000807c783b */ /* 0x0004620000000200 */
[----:B------:R-:W-:Y:S02]  /*3820*/  UIMAD UR30, UR5, 0x50, URZ ;  /* 0x00000050051e78a4 */ /* 0x000fe4000f8e023f */
[----:B------:R-:W-:Y:S01]  /*3830*/  UIMAD UR29, UR5, 0x58, URZ ;  /* 0x00000058051d78a4 */ /* 0x000fe2000f8e023f */
[----:B------:R-:W1:Y:S01]  /*3840*/  LDSM.16.M88.4 R128, [R128+0x8c00] ;  /* 0x008c00008080783b */ /* 0x000e620000000200 */
[----:B------:R-:W-:Y:S02]  /*3850*/  UIMAD UR28, UR5, 0x60, URZ ;  /* 0x00000060051c78a4 */ /* 0x000fe4000f8e023f */
[----:B------:R-:W-:Y:S01]  /*3860*/  UIMAD UR27, UR5, 0x68, URZ ;  /* 0x00000068051b78a4 */ /* 0x000fe2000f8e023f */
[----:B------:R2:W1:Y:S01]  /*3870*/  LDSM.16.M88.4 R132, [R149] ;  /* 0x000000009584783b */ /* 0x0004620000000200 */
[----:B------:R-:W-:-:S02]  /*3880*/  UIMAD UR26, UR5, 0x70, URZ ;  /* 0x00000070051a78a4 */ /* 0x000fc4000f8e023f */
[----:B------:R-:W-:Y:S01]  /*3890*/  UIMAD UR24, UR5, 0x78, URZ ;  /* 0x00000078051878a4 */ /* 0x000fe2000f8e023f */
[----:B------:R2:W1:Y:S01]  /*38a0*/  LDSM.16.M88.4 R136, [R149+0x400] ;  /* 0x000400009588783b */ /* 0x0004620000000200 */
[----:B------:R-:W-:Y:S01]  /*38b0*/  ULDC.U8 UR9, c[0x0][0x388] ;  /* 0x0000e20000097ab9 */ /* 0x000fe20000000000 */
[----:B------:R-:W-:Y:S02]  /*38c0*/  ULDC UR8, c[0x0][0x2ec] ;  /* 0x0000bb0000087ab9 */ /* 0x000fe40000000800 */
[----:B------:R2:W1:Y:S04]  /*38d0*/  LDSM.16.M88.4 R140, [R149+0x800] ;  /* 0x00080000958c783b */ /* 0x0004680000000200 */
[----:B------:R2:W1:Y:S01]  /*38e0*/  LDSM.16.M88.4 R144, [R149+0xc00] ;  /* 0x000c00009590783b */ /* 0x0004620000000200 */
[----:B---3--:R-:W-:-:S04]  /*38f0*/  IADD3 R242, P2, P1, R4, UR6, R16 ;  /* 0x0000000604f27c10 */ /* 0x008fc8000f95e010 */
[----:B------:R-:W-:Y:S01]  /*3900*/  IADD3.X R245, R5, UR7, R0, P2, P1 ;  /* 0x0000000705f57c10 */ /* 0x000fe200097e2400 */
[----:B------:R-:W-:Y:S01]  /*3910*/  VIADD R0, R155, 0x1000 ;  /* 0x000010009b007836 */ /* 0x000fe20000000000 */
[----:B----4-:R-:W-:Y:S01]  /*3920*/  R2UR UR11, R7 ;  /* 0x00000000070b72ca */ /* 0x010fe200000e0000 */
[----:B------:R-:W-:Y:S01]  /*3930*/  IMAD.WIDE.U32 R242, R242, -0x2daee0ad, RZ ;  /* 0xd2511f53f2f27825 */ /* 0x000fe200078e00ff */
[----:B------:R-:W-:Y:S02]  /*3940*/  R2UR UR13, R6 ;  /* 0x00000000060d72ca */ /* 0x000fe400000e0000 */
[----:B------:R-:W-:-:S04]  /*3950*/  SEL R0, R0, R155, !P0 ;  /* 0x0000009b00007207 */ /* 0x000fc80004000000 */
[----:B-12---:R-:W-:-:S09]  /*3960*/  LEA R3, R0, UR4, 0x1 ;  /* 0x0000000400037c11 */ /* 0x006fd2000f8e08ff */
.L_x_173:
[----:B------:R-:W-:Y:S01]  /*3970*/  LEA R100, R156, UR4, 0x1 ;  /* 0x000000049c647c11 */ /* 0x000fe2000f8e08ff */
[----:B------:R-:W0:Y:S01]  /*3980*/  LDGDEPBAR ;  /* 0x00000000000079af */ /* 0x000e220000000000 */
[----:B------:R-:W-:Y:S01]  /*3990*/  LOP3.LUT R14, R245, UR13, RZ, 0x3c, !PT ;  /* 0x0000000df50e7c12 */ /* 0x000fe2000f8e3cff */
[----:B------:R-:W-:Y:S01]  /*39a0*/  IMAD.U32 R0, RZ, RZ, UR20 ;  /* 0x00000014ff007e24 */ /* 0x000fe2000f8e00ff */
[----:B-----5:R-:W-:Y:S01]  /*39b0*/  FSETP.NEU.FTZ.AND P0, PT, R240, -INF , PT ;  /* 0xff800000f000780b */ /* 0x020fe20003f1d000 */
[----:B------:R-:W-:Y:S01]  /*39c0*/  USHF.L.U32 UR6, UR20, 0x7, URZ ;  /* 0x0000000714067899 */ /* 0x000fe2000800063f */
[----:B------:R-:W-:Y:S01]  /*39d0*/  FSETP.NEU.FTZ.AND P2, PT, R241, -INF , PT ;  /* 0xff800000f100780b */ /* 0x000fe20003f5d000 */
[----:B------:R-:W-:Y:S01]  /*39e0*/  IMAD R0, R0, 0x2, R244 ;  /* 0x0000000200007824 */ /* 0x000fe200078e02f4 */
[----:B------:R-:W-:Y:S01]  /*39f0*/  USHF.L.U32 UR7, UR10, 0x7, URZ ;  /* 0x000000070a077899 */ /* 0x000fe2000800063f */
[----:B------:R-:W-:Y:S01]  /*3a00*/  IMAD.U32 R12, RZ, RZ, UR10 ;  /* 0x0000000aff0c7e24 */ /* 0x000fe2000f8e00ff */
[----:B------:R-:W-:Y:S01]  /*3a10*/  UIADD3 UR18, UR23, 0x80, UR6 ;  /* 0x0000008017127890 */ /* 0x000fe2000fffe006 */
[----:B------:R-:W-:Y:S01]  /*3a20*/  IMAD.SHL.U32 R0, R0, 0x2, RZ ;  /* 0x0000000200007824 */ /* 0x000fe200078e00ff */
[----:B------:R-:W-:Y:S01]  /*3a30*/  UIADD3 UR6, UR6, 0x80, URZ ;  /* 0x0000008006067890 */ /* 0x000fe2000fffe03f */
[----:B------:R-:W-:Y:S01]  /*3a40*/  IMAD.IADD R112, R154, 0x1, R148 ;  /* 0x000000019a707824 */ /* 0x000fe200078e0294 */
[----:B------:R-:W-:Y:S01]  /*3a50*/  UIADD3 UR18, UR18, -UR12, URZ ;  /* 0x8000000c12127290 */ /* 0x000fe2000fffe03f */
[----:B------:R-:W-:Y:S01]  /*3a60*/  VIADD R4, R0, 0x1 ;  /* 0x0000000100047836 */ /* 0x000fe20000000000 */
[C---:B------:R-:W-:Y:S01]  /*3a70*/  LOP3.LUT R8, R243.reuse, UR11, R0, 0x96, !PT ;  /* 0x0000000bf3087c12 */ /* 0x040fe2000f8e9600 */
[----:B------:R-:W-:Y:S01]  /*3a80*/  IMAD R12, R12, 0x8, R247 ;  /* 0x000000080c0c7824 */ /* 0x000fe200078e02f7 */
[----:B------:R-:W-:Y:S01]  /*3a90*/  UISETP.GE.AND UP0, UPT, UR7, UR18, UPT ;  /* 0x000000120700728c */ /* 0x000fe2000bf06270 */
[----:B------:R-:W-:Y:S01]  /*3aa0*/  IMAD.MOV.U32 R194, RZ, RZ, 0x8 ;  /* 0x00000008ffc27424 */ /* 0x000fe200078e00ff */
[----:B------:R-:W-:Y:S01]  /*3ab0*/  LOP3.LUT R0, R243, UR11, R4, 0x96, !PT ;  /* 0x0000000bf3007c12 */ /* 0x000fe2000f8e9604 */
[----:B------:R-:W-:Y:S01]  /*3ac0*/  VIADD R20, R12, 0x4 ;  /* 0x000000040c147836 */ /* 0x000fe20000000000 */
[----:B------:R-:W-:Y:S01]  /*3ad0*/  UISETP.LT.AND UP0, UPT, UR6, UR12, UP0 ;  /* 0x0000000c0600728c */ /* 0x000fe20008701270 */
[----:B------:R-:W-:Y:S01]  /*3ae0*/  IMAD.WIDE.U32 R172, R8, -0x326172a9, RZ ;  /* 0xcd9e8d5708ac7825 */ /* 0x000fe200078e00ff */
[----:B------:R-:W-:Y:S01]  /*3af0*/  UIADD3 UR5, UR13, -0x61c88647, URZ ;  /* 0x9e3779b90d057890 */ /* 0x000fe2000fffe03f */
[----:B------:R-:W-:Y:S04]  /*3b00*/  DEPBAR.LE SB0, 0x0 ;  /* 0x000080000000791a */ /* 0x000fe80000000000 */
[----:B------:R-:W-:Y:S01]  /*3b10*/  PLOP3.LUT P3, PT, PT, PT, UP0, 0x80, 0x0 ;  /* 0x000000000000781c */ /* 0x000fe20003f6f008 */
[----:B------:R-:W-:Y:S01]  /*3b20*/  BAR.SYNC.DEFER_BLOCKING 0x0 ;  /* 0x0000000000007b1d */ /* 0x000fe20000010000 */
[----:B------:R-:W-:Y:S01]  /*3b30*/  IMAD.WIDE.U32 R12, R12, -0x326172a9, RZ ;  /* 0xcd9e8d570c0c7825 */ /* 0x000fe200078e00ff */
[----:B------:R-:W-:Y:S02]  /*3b40*/  UIADD3 UR6, UR13, 0x78dde6e4, URZ ;  /* 0x78dde6e40d067890 */ /* 0x000fe4000fffe03f */
[----:B------:R-:W-:Y:S01]  /*3b50*/  UIADD3 UR19, UR11, -0x4498517b, URZ ;  /* 0xbb67ae850b137890 */ /* 0x000fe2000fffe03f */
[----:B------:R-:W-:Y:S01]  /*3b60*/  IMAD.WIDE.U32 R20, R20, -0x326172a9, RZ ;  /* 0xcd9e8d5714147825 */ /* 0x000fe200078e00ff */
[-C--:B------:R-:W-:Y:S01]  /*3b70*/  LOP3.LUT R38, R13, R14.reuse, RZ, 0x3c, !PT ;  /* 0x0000000e0d267212 */ /* 0x080fe200078e3cff */
[----:B------:R-:W-:Y:S01]  /*3b80*/  UISETP.GT.AND UP3, UPT, UR10, UR40, UPT ;  /* 0x000000280a00728c */ /* 0x000fe2000bf64270 */
[--C-:B------:R-:W-:Y:S01]  /*3b90*/  LOP3.LUT R54, R173, UR5, R12.reuse, 0x96, !PT ;  /* 0x00000005ad367c12 */ /* 0x100fe2000f8e960c */
[----:B------:R-:W-:Y:S01]  /*3ba0*/  IMAD.WIDE.U32 R28, R0, -0x326172a9, RZ ;  /* 0xcd9e8d57001c7825 */ /* 0x000fe200078e00ff */
[----:B------:R-:W-:Y:S02]  /*3bb0*/  LOP3.LUT R36, R21, R14, RZ, 0x3c, !PT ;  /* 0x0000000e15247212 */ /* 0x000fe400078e3cff */
[----:B------:R-:W-:Y:S01]  /*3bc0*/  LOP3.LUT R0, R242, UR19, RZ, 0x3c, !PT ;  /* 0x00000013f2007c12 */ /* 0x000fe2000f8e3cff */
[----:B------:R-:W-:Y:S01]  /*3bd0*/  IMAD.WIDE.U32 R54, R54, -0x2daee0ad, RZ ;  /* 0xd2511f5336367825 */ /* 0x000fe200078e00ff */
[----:B------:R-:W-:Y:S02]  /*3be0*/  LOP3.LUT R52, R29, UR5, R12, 0x96, !PT ;  /* 0x000000051d347c12 */ /* 0x000fe4000f8e960c */
[--C-:B------:R-:W-:Y:S01]  /*3bf0*/  LOP3.LUT R58, R173, UR5, R20.reuse, 0x96, !PT ;  /* 0x00000005ad3a7c12 */ /* 0x100fe2000f8e9614 */
[----:B------:R-:W-:Y:S01]  /*3c00*/  IMAD.WIDE.U32 R38, R38, -0x2daee0ad, RZ ;  /* 0xd2511f5326267825 */ /* 0x000fe200078e00ff */
[----:B------:R-:W-:Y:S01]  /*3c10*/  LOP3.LUT R168, R29, UR5, R20, 0x96, !PT ;  /* 0x000000051da87c12 */ /* 0x000fe2000f8e9614 */
[----:B------:R-:W-:Y:S02]  /*3c20*/  UIADD3 UR5, UR13, 0x3c6ef372, URZ ;  /* 0x3c6ef3720d057890 */ /* 0x000fe4000fffe03f */
[----:B------:R-:W-:Y:S01]  /*3c30*/  IMAD.WIDE.U32 R36, R36, -0x2daee0ad, RZ ;  /* 0xd2511f5324247825 */ /* 0x000fe200078e00ff */
[C---:B------:R-:W-:Y:S01]  /*3c40*/  LOP3.LUT R56, R0.reuse, R39, RZ, 0x3c, !PT ;  /* 0x0000002700387212 */ /* 0x040fe200078e3cff */
[----:B------:R-:W-:Y:S02]  /*3c50*/  LDSM.16.M88.4 R64, [R148] ;  /* 0x000000009440783b */ /* 0x000fe40000000200 */
[----:B------:R-:W-:Y:S01]  /*3c60*/  IMAD.U32 R24, RZ, RZ, UR23 ;  /* 0x00000017ff187e24 */ /* 0x000fe2000f8e00ff */
[----:B------:R-:W-:Y:S01]  /*3c70*/  LOP3.LUT R162, R0, R37, RZ, 0x3c, !PT ;  /* 0x0000002500a27212 */ /* 0x000fe200078e3cff */
[----:B------:R-:W-:Y:S01]  /*3c80*/  IMAD.U32 R166, RZ, RZ, UR7 ;  /* 0x00000007ffa67e24 */ /* 0x000fe2000f8e00ff */
[----:B------:R-:W-:Y:S01]  /*3c90*/  UIADD3 UR7, UR13, -0x255992d5, URZ ;  /* 0xdaa66d2b0d077890 */ /* 0x000fe2000fffe03f */
[----:B------:R-:W-:Y:S01]  /*3ca0*/  IMAD.WIDE.U32 R56, R56, -0x326172a9, RZ ;  /* 0xcd9e8d5738387825 */ /* 0x000fe200078e00ff */
[----:B------:R-:W-:Y:S01]  /*3cb0*/  @!P3 IADD3 R24, -R24, 0x1, R235 ;  /* 0x000000011818b810 */ /* 0x000fe20007ffe1eb */
[----:B------:R-:W1:Y:S02]  /*3cc0*/  LDSM.16.M88.4 R16, [R100+0x6000] ;  /* 0x006000006410783b */ /* 0x000e640000000200 */
[----:B------:R-:W-:Y:S01]  /*3cd0*/  IMAD.WIDE.U32 R52, R52, -0x2daee0ad, RZ ;  /* 0xd2511f5334347825 */ /* 0x000fe200078e00ff */
[----:B------:R-:W-:Y:S02]  /*3ce0*/  @!P3 IADD3 R166, R166, UR12, R24 ;  /* 0x0000000ca6a6bc10 */ /* 0x000fe4000fffe018 */
[C---:B------:R-:W-:Y:S01]  /*3cf0*/  LOP3.LUT R174, R57.reuse, UR5, R172, 0x96, !PT ;  /* 0x0000000539ae7c12 */ /* 0x040fe2000f8e96ac */
[----:B------:R-:W-:Y:S01]  /*3d00*/  IMAD.WIDE.U32 R162, R162, -0x326172a9, RZ ;  /* 0xcd9e8d57a2a27825 */ /* 0x000fe200078e00ff */
[--C-:B------:R-:W-:Y:S01]  /*3d10*/  LOP3.LUT R44, R57, UR5, R28.reuse, 0x96, !PT ;  /* 0x00000005392c7c12 */ /* 0x100fe2000f8e961c */
[----:B------:R-:W2:Y:S02]  /*3d20*/  LDSM.16.M88.4 R60, [R148+0x1000] ;  /* 0x00100000943c783b */ /* 0x000ea40000000200 */
[----:B------:R-:W-:Y:S01]  /*3d30*/  IMAD.WIDE.U32 R58, R58, -0x2daee0ad, RZ ;  /* 0xd2511f533a3a7825 */ /* 0x000fe200078e00ff */
[C---:B------:R-:W-:Y:S02]  /*3d40*/  LOP3.LUT R57, R163.reuse, UR5, R28, 0x96, !PT ;  /* 0x00000005a3397c12 */ /* 0x040fe4000f8e961c */
[----:B------:R-:W-:Y:S01]  /*3d50*/  LOP3.LUT R172, R163, UR5, R172, 0x96, !PT ;  /* 0x00000005a3ac7c12 */ /* 0x000fe2000f8e96ac */
[----:B------:R-:W-:Y:S01]  /*3d60*/  UIADD3 UR5, UR11, 0x76cf5d0a, URZ ;  /* 0x76cf5d0a0b057890 */ /* 0x000fe2000fffe03f */
[----:B------:R-:W-:Y:S01]  /*3d70*/  IMAD.WIDE.U32 R168, R168, -0x2daee0ad, RZ ;  /* 0xd2511f53a8a87825 */ /* 0x000fe200078e00ff */
[----:B------:R-:W3:Y:S03]  /*3d80*/  LDSM.16.M88.4 R32, [R100+0x6400] ;  /* 0x006400006420783b */ /* 0x000ee60000000200 */
[----:B------:R-:W-:Y:S01]  /*3d90*/  IMAD.WIDE.U32 R184, R57, -0x2daee0ad, RZ ;  /* 0xd2511f5339b87825 */ /* 0x000fe200078e00ff */
[--C-:B------:R-:W-:Y:S02]  /*3da0*/  LOP3.LUT R164, R55, UR5, R38.reuse, 0x96, !PT ;  /* 0x0000000537a47c12 */ /* 0x100fe4000f8e9626 */
[----:B------:R-:W-:Y:S01]  /*3db0*/  LOP3.LUT R170, R53, UR5, R38, 0x96, !PT ;  /* 0x0000000535aa7c12 */ /* 0x000fe2000f8e9626 */
[----:B------:R-:W-:Y:S01]  /*3dc0*/  IMAD.U32 R53, RZ, RZ, UR20 ;  /* 0x00000014ff357e24 */ /* 0x000fe2000f8e00ff */
[--C-:B------:R-:W-:Y:S01]  /*3dd0*/  LOP3.LUT R55, R59, UR5, R36.reuse, 0x96, !PT ;  /* 0x000000053b377c12 */ /* 0x100fe2000f8e9624 */
[----:B------:R-:W4:Y:S01]  /*3de0*/  LDSM.16.M88.4 R48, [R100+0x6800] ;  /* 0x006800006430783b */ /* 0x000f220000000200 */
[----:B------:R-:W-:Y:S01]  /*3df0*/  LOP3.LUT R178, R169, UR5, R36, 0x96, !PT ;  /* 0x00000005a9b27c12 */ /* 0x000fe2000f8e9624 */
[----:B------:R-:W-:Y:S01]  /*3e00*/  IMAD.WIDE.U32 R192, R44, -0x2daee0ad, RZ ;  /* 0xd2511f532cc07825 */ /* 0x000fe200078e00ff */
[----:B------:R-:W-:Y:S03]  /*3e10*/  UIADD3 UR5, UR11, 0x32370b8f, URZ ;  /* 0x32370b8f0b057890 */ /* 0x000fe6000fffe03f */
[----:B------:R-:W-:Y:S01]  /*3e20*/  IMAD.WIDE.U32 R174, R174, -0x2daee0ad, RZ ;  /* 0xd2511f53aeae7825 */ /* 0x000fe200078e00ff */
[----:B------:R-:W3:Y:S02]  /*3e30*/  @!P3 S2R R40, SR_TID.X ;  /* 0x000000000028b919 */ /* 0x000ee40000002100 */
[----:B------:R-:W-:Y:S01]  /*3e40*/  LOP3.LUT R169, R193, UR5, R52, 0x96, !PT ;  /* 0x00000005c1a97c12 */ /* 0x000fe2000f8e9634 */
[----:B------:R-:W-:Y:S01]  /*3e50*/  IMAD.WIDE.U32 R176, R55, -0x326172a9, RZ ;  /* 0xcd9e8d5737b07825 */ /* 0x000fe200078e00ff */
[----:B------:R-:W-:Y:S01]  /*3e60*/  LOP3.LUT R167, R175, UR5, R54, 0x96, !PT ;  /* 0x00000005afa77c12 */ /* 0x000fe2000f8e9636 */
[----:B------:R-:W4:Y:S01]  /*3e70*/  LDSM.16.M88.4 R100, [R100+0x6c00] ;  /* 0x006c00006464783b */ /* 0x000f220000000200 */
[----:B------:R-:W-:Y:S01]  /*3e80*/  LOP3.LUT R185, R185, UR5, R168, 0x96, !PT ;  /* 0x00000005b9b97c12 */ /* 0x000fe2000f8e96a8 */
[----:B------:R-:W-:Y:S01]  /*3e90*/  IMAD.WIDE.U32 R172, R172, -0x2daee0ad, RZ ;  /* 0xd2511f53acac7825 */ /* 0x000fe200078e00ff */
[----:B------:R-:W-:Y:S01]  /*3ea0*/  LOP3.LUT R163, R177, UR7, R162, 0x96, !PT ;  /* 0x00000007b1a37c12 */ /* 0x000fe2000f8e96a2 */
[-C--:B-1----:R-:W-:Y:S03]  /*3eb0*/  HMMA.16816.F32 R4, R64, R16.reuse, RZ ;  /* 0x000000104004723c */ /* 0x082fe600000018ff */
[----:B------:R-:W-:Y:S01]  /*3ec0*/  LOP3.LUT R189, R173, UR5, R58, 0x96, !PT ;  /* 0x00000005adbd7c12 */ /* 0x000fe2000f8e963a */
[----:B------:R-:W-:Y:S01]  /*3ed0*/  LDSM.16.M88.4 R104, [R112] ;  /* 0x000000007068783b */ /* 0x000fe20000000200 */
[----:B------:R-:W-:Y:S01]  /*3ee0*/  @!P3 VIADDMNMX R168, R166, R194, UR12, PT ;  /* 0x0000000ca6a8be46 */ /* 0x000fe2000b8001c2 */
[----:B------:R-:W-:Y:S01]  /*3ef0*/  IMAD.WIDE.U32 R164, R164, -0x326172a9, RZ ;  /* 0xcd9e8d57a4a47825 */ /* 0x000fe200078e00ff */
[----:B------:R-:W-:Y:S01]  /*3f00*/  UIADD3 UR5, UR11, -0x126145ec, URZ ;  /* 0xed9eba140b057890 */ /* 0x000fe2000fffe03f */
[C---:B--2---:R-:W-:Y:S03]  /*3f10*/  HMMA.16816.F32 R8, R60.reuse, R16, RZ ;  /* 0x000000103c08723c */ /* 0x044fe600000018ff */
[--C-:B------:R-:W-:Y:S01]  /*3f20*/  LOP3.LUT R165, R165, UR7, R56.reuse, 0x96, !PT ;  /* 0x00000007a5a57c12 */ /* 0x100fe2000f8e9638 */
[----:B------:R-:W1:Y:S01]  /*3f30*/  LDSM.16.M88.4 R108, [R149+-0x2000] ;  /* 0xffe00000956c783b */ /* 0x000e620000000200 */
[----:B------:R-:W-:Y:S01]  /*3f40*/  IMAD.WIDE.U32 R170, R170, -0x326172a9, RZ ;  /* 0xcd9e8d57aaaa7825 */ /* 0x000fe200078e00ff */
[-C--:B------:R-:W-:Y:S05]  /*3f50*/  HMMA.16816.F32 R12, R60, R18.reuse, RZ ;  /* 0x000000123c0c723c */ /* 0x080fea00000018ff */
[----:B------:R-:W-:Y:S01]  /*3f60*/  LOP3.LUT R188, R171, UR7, R56, 0x96, !PT ;  /* 0x00000007abbc7c12 */ /* 0x000fe2000f8e9638 */
[C---:B------:R-:W-:Y:S01]  /*3f70*/  HMMA.16816.F32 R16, R64.reuse, R18, RZ ;  /* 0x000000124010723c */ /* 0x040fe200000018ff */
[----:B------:R-:W2:Y:S01]  /*3f80*/  LDSM.16.M88.4 R112, [R112+0x1000] ;  /* 0x001000007070783b */ /* 0x000ea20000000200 */
[----:B---3--:R-:W-:Y:S04]  /*3f90*/  @!P3 IMAD.SHL.U32 R0, R40, 0x2, RZ ;  /* 0x000000022800b824 */ /* 0x008fe800078e00ff */
[-C--:B------:R-:W-:Y:S01]  /*3fa0*/  HMMA.16816.F32 R20, R64, R32.reuse, RZ ;  /* 0x000000204014723c */ /* 0x080fe200000018ff */
[----:B------:R-:W-:Y:S05]  /*3fb0*/  @!P3 LOP3.LUT R0, R0, 0x6, RZ, 0xc0, !PT ;  /* 0x000000060000b812 */ /* 0x000fea00078ec0ff */
[C---:B------:R-:W-:Y:S02]  /*3fc0*/  HMMA.16816.F32 R24, R60.reuse, R32, RZ ;  /* 0x000000203c18723c */ /* 0x040fe400000018ff */
[----:B------:R-:W-:Y:S04]  /*3fd0*/  @!P3 IMAD R0, R244, 0x40, R0 ;  /* 0x00000040f400b824 */ /* 0x000fe800078e0200 */
[-C--:B------:R-:W-:Y:S01]  /*3fe0*/  HMMA.16816.F32 R28, R60, R34.reuse, RZ ;  /* 0x000000223c1c723c */ /* 0x080fe200000018ff */
[----:B------:R-:W-:Y:S05]  /*3ff0*/  @!P3 IMAD R0, R53, 0x80, R0 ;  /* 0x000000803500b824 */ /* 0x000fea00078e0200 */
[C---:B------:R-:W-:Y:S05]  /*4000*/  HMMA.16816.F32 R32, R64.reuse, R34, RZ ;  /* 0x000000224020723c */ /* 0x040fea00000018ff */
[----:B------:R-:W-:Y:S01]  /*4010*/  IMAD.WIDE.U32 R178, R178, -0x326172a9, RZ ;  /* 0xcd9e8d57b2b27825 */ /* 0x000fe200078e00ff */
[-C--:B----4-:R-:W-:Y:S05]  /*4020*/  HMMA.16816.F32 R36, R64, R48.reuse, RZ ;  /* 0x000000304024723c */ /* 0x090fea00000018ff */
[----:B------:R-:W-:Y:S01]  /*4030*/  LOP3.LUT R173, R179, UR7, R162, 0x96, !PT ;  /* 0x00000007b3ad7c12 */ /* 0x000fe2000f8e96a2 */
[C---:B------:R-:W-:Y:S01]  /*4040*/  HMMA.16816.F32 R40, R60.reuse, R48, RZ ;  /* 0x000000303c28723c */ /* 0x040fe200000018ff */
[----:B------:R-:W-:Y:S01]  /*4050*/  UIADD3 UR7, UR11, -0x56f99767, URZ ;  /* 0xa90668990b077890 */ /* 0x000fe2000fffe03f */
[----:B------:R-:W-:Y:S03]  /*4060*/  @!P3 VIADD R162, R0, 0x1 ;  /* 0x0000000100a2b836 */ /* 0x000fe60000000000 */
[----:B------:R-:W-:Y:S01]  /*4070*/  IMAD.WIDE.U32 R182, R167, -0x326172a9, RZ ;  /* 0xcd9e8d57a7b67825 */ /* 0x000fe200078e00ff */
[----:B------:R-:W-:Y:S01]  /*4080*/  @!P3 VIADDMNMX R167, R166, R252, UR12, PT ;  /* 0x0000000ca6a7be46 */ /* 0x000fe2000b8001fc */
[-C--:B------:R-:W-:Y:S01]  /*4090*/  HMMA.16816.F32 R44, R60, R50.reuse, RZ ;  /* 0x000000323c2c723c */ /* 0x080fe200000018ff */
[C---:B------:R-:W-:Y:S02]  /*40a0*/  @!P3 ISETP.GE.AND P1, PT, R162.reuse, R168, PT ;  /* 0x000000a8a200b20c */ /* 0x040fe40003f26270 */
[----:B------:R-:W-:Y:S01]  /*40b0*/  @!P3 ISETP.GE.AND P5, PT, R162, R167, PT ;  /* 0x000000a7a200b20c */ /* 0x000fe20003fa6270 */
[----:B------:R-:W-:Y:S01]  /*40c0*/  IMAD.WIDE.U32 R180, R165, -0x2daee0ad, RZ ;  /* 0xd2511f53a5b47825 */ /* 0x000fe200078e00ff */
[----:B------:R-:W-:Y:S01]  /*40d0*/  LOP3.LUT R171, R183, UR6, R164, 0x96, !PT ;  /* 0x00000006b7ab7c12 */ /* 0x000fe2000f8e96a4 */
[C---:B------:R-:W-:Y:S02]  /*40e0*/  HMMA.16816.F32 R48, R64.reuse, R50, RZ ;  /* 0x000000324030723c */ /* 0x040fe400000018ff */
[----:B------:R-:W-:Y:S03]  /*40f0*/  FMUL.FTZ R165, R240, 1.4426950216293334961 ;  /* 0x3fb8aa3bf0a57820 */ /* 0x000fe60000410000 */
[----:B------:R-:W-:Y:S01]  /*4100*/  LOP3.LUT R174, R181, UR5, R174, 0x96, !PT ;  /* 0x00000005b5ae7c12 */ /* 0x000fe2000f8e96ae */
[-C--:B------:R-:W-:Y:S01]  /*4110*/  HMMA.16816.F32 R52, R64, R100.reuse, RZ ;  /* 0x000000644034723c */ /* 0x080fe200000018ff */
[----:B------:R-:W-:Y:S01]  /*4120*/  FSEL R165, R165, RZ, P0 ;  /* 0x000000ffa5a57208 */ /* 0x000fe20000000000 */
[----:B------:R-:W-:Y:S01]  /*4130*/  FMUL.FTZ R164, R241, 1.4426950216293334961 ;  /* 0x3fb8aa3bf1a47820 */ /* 0x000fe20000410000 */
[----:B------:R-:W-:Y:S02]  /*4140*/  FSETP.NEU.FTZ.AND P0, PT, R238, -INF , PT ;  /* 0xff800000ee00780b */ /* 0x000fe40003f1d000 */
[----:B------:R-:W-:Y:S01]  /*4150*/  IMAD.WIDE.U32 R190, R169, -0x326172a9, RZ ;  /* 0xcd9e8d57a9be7825 */ /* 0x000fe200078e00ff */
[----:B------:R-:W-:Y:S01]  /*4160*/  @!P3 VIMNMX R169, R166, UR12, PT ;  /* 0x0000000ca6a9bc48 */ /* 0x000fe2000bfe0100 */
[C---:B------:R-:W-:Y:S03]  /*4170*/  HMMA.16816.F32 R56, R60.reuse, R100, RZ ;  /* 0x000000643c38723c */ /* 0x040fe600000018ff */
[----:B------:R-:W-:Y:S01]  /*4180*/  @!P3 ISETP.GE.AND P4, PT, R162, R169, PT ;  /* 0x000000a9a200b20c */ /* 0x000fe20003f86270 */
[----:B------:R-:W-:Y:S01]  /*4190*/  IMAD.WIDE.U32 R186, R163, -0x2daee0ad, RZ ;  /* 0xd2511f53a3ba7825 */ /* 0x000fe200078e00ff */
[----:B------:R-:W-:Y:S01]  /*41a0*/  @!P3 VIADDMNMX R166, R166, R251, UR12, PT ;  /* 0x0000000ca6a6be46 */ /* 0x000fe2000b8001fb */
[-C--:B------:R-:W-:Y:S01]  /*41b0*/  HMMA.16816.F32 R60, R60, R102.reuse, RZ ;  /* 0x000000663c3c723c */ /* 0x080fe200000018ff */
[----:B------:R-:W-:Y:S01]  /*41c0*/  FSEL R164, R164, RZ, P2 ;  /* 0x000000ffa4a47208 */ /* 0x000fe20001000000 */
[----:B------:R-:W-:Y:S01]  /*41d0*/  FMUL.FTZ R163, R238, 1.4426950216293334961 ;  /* 0x3fb8aa3beea37820 */ /* 0x000fe20000410000 */
[----:B------:R-:W-:Y:S02]  /*41e0*/  @!P3 ISETP.GE.AND P6, PT, R162, R166, PT ;  /* 0x000000a6a200b20c */ /* 0x000fe40003fc6270 */
[----:B------:R-:W-:Y:S01]  /*41f0*/  FSETP.NEU.FTZ.AND P2, PT, R239, -INF , PT ;  /* 0xff800000ef00780b */ /* 0x000fe20003f5d000 */
[----:B------:R-:W-:Y:S01]  /*4200*/  HMMA.16816.F32 R64, R64, R102, RZ ;  /* 0x000000664040723c */ /* 0x000fe200000018ff */
[----:B------:R-:W3:Y:S01]  /*4210*/  LDSM.16.M88.4 R100, [R149+-0x1c00] ;  /* 0xffe400009564783b */ /* 0x000ee20000000200 */
[----:B------:R-:W-:Y:S02]  /*4220*/  FSEL R163, R163, RZ, P0 ;  /* 0x000000ffa3a37208 */ /* 0x000fe40000000000 */
[----:B------:R-:W-:Y:S01]  /*4230*/  @!P3 ISETP.GE.AND P0, PT, R0, R169, PT ;  /* 0x000000a90000b20c */ /* 0x000fe20003f06270 */
[----:B------:R-:W-:Y:S01]  /*4240*/  FMUL.FTZ R162, R239, 1.4426950216293334961 ;  /* 0x3fb8aa3befa27820 */ /* 0x000fe20000410000 */
[----:B------:R-:W-:Y:S01]  /*4250*/  LOP3.LUT R175, R187, UR5, R172, 0x96, !PT ;  /* 0x00000005bbaf7c12 */ /* 0x000fe2000f8e96ac */
[-C--:B-1----:R-:W-:Y:S05]  /*4260*/  HMMA.16816.F32 R4, R104, R108.reuse, R4 ;  /* 0x0000006c6804723c */ /* 0x082fea0000001804 */
[----:B------:R-:W-:Y:S01]  /*4270*/  FSEL R162, R162, RZ, P2 ;  /* 0x000000ffa2a27208 */ /* 0x000fe20001000000 */
[C---:B--2---:R-:W-:Y:S04]  /*4280*/  HMMA.16816.F32 R8, R112.reuse, R108, R8 ;  /* 0x0000006c7008723c */ /* 0x044fe80000001808 */
[C---:B------:R-:W-:Y:S02]  /*4290*/  @!P3 ISETP.GE.AND P2, PT, R0.reuse, R168, PT ;  /* 0x000000a80000b20c */ /* 0x040fe40003f46270 */
[----:B------:R-:W-:Y:S01]  /*42a0*/  LOP3.LUT R172, R191, UR6, R170, 0x96, !PT ;  /* 0x00000006bfac7c12 */ /* 0x000fe2000f8e96aa */
[-C--:B------:R-:W-:Y:S04]  /*42b0*/  HMMA.16816.F32 R12, R112, R110.reuse, R12 ;  /* 0x0000006e700c723c */ /* 0x080fe8000000180c */
[----:B------:R-:W-:Y:S02]  /*42c0*/  @!P3 VIADD R108, R0, 0x8 ;  /* 0x00000008006cb836 */ /* 0x000fe40000000000 */
[C---:B------:R-:W-:Y:S05]  /*42d0*/  HMMA.16816.F32 R16, R104.reuse, R110, R16 ;  /* 0x0000006e6810723c */ /* 0x040fea0000001810 */
[----:B------:R-:W-:Y:S01]  /*42e0*/  @!P3 FSEL R4, R4, -INF , !P0 ;  /* 0xff8000000404b808 */ /* 0x000fe20004000000 */
[C---:B------:R-:W-:Y:S01]  /*42f0*/  @!P3 VIADD R170, R0.reuse, 0x9 ;  /* 0x0000000900aab836 */ /* 0x040fe20000000000 */
[CC--:B------:R-:W-:Y:S04]  /*4300*/  @!P3 ISETP.GE.AND P0, PT, R0.reuse, R167.reuse, PT ;  /* 0x000000a70000b20c */ /* 0x0c0fe80003f06270 */
[----:B------:R-:W-:Y:S02]  /*4310*/  @!P3 FSEL R5, R5, -INF , !P4 ;  /* 0xff8000000505b808 */ /* 0x000fe40006000000 */
[-C--:B------:R-:W-:Y:S02]  /*4320*/  @!P3 ISETP.GE.AND P4, PT, R0, R166.reuse, PT ;  /* 0x000000a60000b20c */ /* 0x080fe40003f86270 */
[----:B------:R-:W-:Y:S01]  /*4330*/  @!P3 FSEL R6, R6, -INF , !P2 ;  /* 0xff8000000606b808 */ /* 0x000fe20005000000 */
[-C--:B---3--:R-:W-:Y:S03]  /*4340*/  HMMA.16816.F32 R20, R104, R100.reuse, R20 ;  /* 0x000000646814723c */ /* 0x088fe60000001814 */
[----:B------:R-:W-:Y:S01]  /*4350*/  @!P3 FSEL R7, R7, -INF , !P1 ;  /* 0xff8000000707b808 */ /* 0x000fe20004800000 */
[----:B------:R-:W-:Y:S01]  /*4360*/  FFMA.FTZ R5, R5, UR8, -R165 ;  /* 0x0000000805057c23 */ /* 0x000fe200080108a5 */
[----:B------:R-:W-:Y:S01]  /*4370*/  @!P3 FSEL R8, R8, -INF , !P0 ;  /* 0xff8000000808b808 */ /* 0x000fe20004000000 */
[C---:B------:R-:W-:Y:S02]  /*4380*/  HMMA.16816.F32 R24, R112.reuse, R100, R24 ;  /* 0x000000647018723c */ /* 0x040fe40000001818 */
[----:B------:R1:W-:Y:S02]  /*4390*/  MUFU.EX2 R203, R5 ;  /* 0x0000000500cb7308 */ /* 0x0003e40000000800 */
[----:B------:R-:W-:Y:S01]  /*43a0*/  @!P3 ISETP.GE.AND P2, PT, R108, R167, PT ;  /* 0x000000a76c00b20c */ /* 0x000fe20003f46270 */
[--C-:B------:R-:W-:Y:S01]  /*43b0*/  FFMA.FTZ R6, R6, UR8, -R164.reuse ;  /* 0x0000000806067c23 */ /* 0x100fe200080108a4 */
[----:B------:R-:W-:Y:S01]  /*43c0*/  @!P3 FSEL R9, R9, -INF , !P5 ;  /* 0xff8000000909b808 */ /* 0x000fe20006800000 */
[-C--:B------:R-:W-:Y:S03]  /*43d0*/  HMMA.16816.F32 R28, R112, R102.reuse, R28 ;  /* 0x00000066701c723c */ /* 0x080fe6000000181c */
[----:B------:R-:W-:Y:S01]  /*43e0*/  @!P3 ISETP.GE.AND P1, PT, R108, R166, PT ;  /* 0x000000a66c00b20c */ /* 0x000fe20003f26270 */
[----:B------:R-:W-:Y:S01]  /*43f0*/  @!P3 VIADD R101, R0, 0x18 ;  /* 0x000000180065b836 */ /* 0x000fe20000000000 */
[C---:B------:R-:W-:Y:S01]  /*4400*/  @!P3 ISETP.GE.AND P0, PT, R108.reuse, R169, PT ;  /* 0x000000a96c00b20c */ /* 0x040fe20003f06270 */
[C---:B------:R-:W-:Y:S01]  /*4410*/  HMMA.16816.F32 R32, R104.reuse, R102, R32 ;  /* 0x000000666820723c */ /* 0x040fe20000001820 */
[----:B------:R-:W-:Y:S03]  /*4420*/  MUFU.EX2 R210, R6 ;  /* 0x0000000600d27308 */ /* 0x000fe60000000800 */
[----:B------:R-:W-:Y:S01]  /*4430*/  @!P3 ISETP.GE.AND P5, PT, R108, R168, PT ;  /* 0x000000a86c00b20c */ /* 0x000fe20003fa6270 */
[----:B------:R-:W-:Y:S01]  /*4440*/  @!P3 VIADD R100, R0, 0x11 ;  /* 0x000000110064b836 */ /* 0x000fe20000000000 */
[----:B------:R-:W-:Y:S01]  /*4450*/  @!P3 FSEL R10, R10, -INF , !P4 ;  /* 0xff8000000a0ab808 */ /* 0x000fe20006000000 */
[----:B------:R-:W2:Y:S01]  /*4460*/  LDSM.16.M88.4 R108, [R149+-0x1800] ;  /* 0xffe80000956c783b */ /* 0x000ea20000000200 */
[----:B------:R-:W-:Y:S03]  /*4470*/  @!P3 ISETP.GE.AND P4, PT, R170, R167, PT ;  /* 0x000000a7aa00b20c */ /* 0x000fe60003f86270 */
[----:B------:R-:W-:Y:S01]  /*4480*/  @!P3 FSEL R11, R11, -INF , !P6 ;  /* 0xff8000000b0bb808 */ /* 0x000fe20007000000 */
[----:B------:R-:W-:Y:S01]  /*4490*/  FFMA.FTZ R7, R7, UR8, -R164 ;  /* 0x0000000807077c23 */ /* 0x000fe200080108a4 */
[----:B------:R-:W-:Y:S01]  /*44a0*/  @!P3 FSEL R12, R12, -INF , !P2 ;  /* 0xff8000000c0cb808 */ /* 0x000fe20005000000 */
[--C-:B------:R-:W-:Y:S01]  /*44b0*/  FFMA.FTZ R8, R8, UR8, -R163.reuse ;  /* 0x0000000808087c23 */ /* 0x100fe200080108a3 */
[----:B------:R-:W-:Y:S01]  /*44c0*/  @!P3 FSEL R13, R13, -INF , !P4 ;  /* 0xff8000000d0db808 */ /* 0x000fe20006000000 */
[--C-:B------:R-:W-:Y:S01]  /*44d0*/  FFMA.FTZ R9, R9, UR8, -R163.reuse ;  /* 0x0000000809097c23 */ /* 0x100fe200080108a3 */
[----:B------:R-:W-:Y:S01]  /*44e0*/  @!P3 ISETP.GE.AND P6, PT, R170, R166, PT ;  /* 0x000000a6aa00b20c */ /* 0x000fe20003fc6270 */
[--C-:B------:R-:W-:Y:S01]  /*44f0*/  FFMA.FTZ R10, R10, UR8, -R162.reuse ;  /* 0x000000080a0a7c23 */ /* 0x100fe200080108a2 */
[CC--:B------:R-:W-:Y:S01]  /*4500*/  @!P3 ISETP.GE.AND P2, PT, R170.reuse, R169.reuse, PT ;  /* 0x000000a9aa00b20c */ /* 0x0c0fe20003f46270 */
[--C-:B------:R-:W-:Y:S01]  /*4510*/  FFMA.FTZ R11, R11, UR8, -R162.reuse ;  /* 0x000000080b0b7c23 */ /* 0x100fe200080108a2 */
[-C--:B------:R-:W-:Y:S01]  /*4520*/  @!P3 ISETP.GE.AND P4, PT, R170, R168.reuse, PT ;  /* 0x000000a8aa00b20c */ /* 0x080fe20003f86270 */
[----:B------:R-:W-:Y:S01]  /*4530*/  @!P3 VIADD R170, R0, 0x10 ;  /* 0x0000001000aab836 */ /* 0x000fe20000000000 */
[----:B------:R-:W-:Y:S01]  /*4540*/  @!P3 FSEL R14, R14, -INF , !P1 ;  /* 0xff8000000e0eb808 */ /* 0x000fe20004800000 */
[--C-:B------:R-:W-:Y:S01]  /*4550*/  FFMA.FTZ R12, R12, UR8, -R163.reuse ;  /* 0x000000080c0c7c23 */ /* 0x100fe200080108a3 */
[----:B------:R-:W-:Y:S01]  /*4560*/  @!P3 FSEL R18, R18, -INF , !P5 ;  /* 0xff8000001212b808 */ /* 0x000fe20006800000 */
[----:B------:R-:W-:Y:S01]  /*4570*/  FFMA.FTZ R13, R13, UR8, -R163 ;  /* 0x000000080d0d7c23 */ /* 0x000fe200080108a3 */
[-C--:B------:R-:W-:Y:S01]  /*4580*/  @!P3 ISETP.GE.AND P1, PT, R170, R169.reuse, PT ;  /* 0x000000a9aa00b20c */ /* 0x080fe20003f26270 */
[----:B------:R-:W-:Y:S01]  /*4590*/  FFMA.FTZ R14, R14, UR8, -R162 ;  /* 0x000000080e0e7c23 */ /* 0x000fe200080108a2 */
[----:B------:R-:W-:Y:S01]  /*45a0*/  @!P3 ISETP.GE.AND P5, PT, R100, R169, PT ;  /* 0x000000a96400b20c */ /* 0x000fe20003fa6270 */
[--C-:B------:R-:W-:Y:S01]  /*45b0*/  FFMA.FTZ R18, R18, UR8, -R164.reuse ;  /* 0x0000000812127c23 */ /* 0x100fe200080108a4 */
[----:B------:R-:W-:Y:S01]  /*45c0*/  @!P3 FSEL R19, R19, -INF , !P4 ;  /* 0xff8000001313b808 */ /* 0x000fe20006000000 */
[----:B------:R3:W-:Y:S01]  /*45d0*/  MUFU.EX2 R209, R7 ;  /* 0x0000000700d17308 */ /* 0x0007e20000000800 */
[----:B------:R-:W-:Y:S01]  /*45e0*/  @!P3 FSEL R20, R20, -INF , !P1 ;  /* 0xff8000001414b808 */ /* 0x000fe20004800000 */
[----:B-1----:R-:W-:Y:S01]  /*45f0*/  @!P3 VIADD R5, R0, 0x29 ;  /* 0x000000290005b836 */ /* 0x002fe20000000000 */
[----:B------:R-:W-:Y:S01]  /*4600*/  @!P3 FSEL R21, R21, -INF , !P5 ;  /* 0xff8000001515b808 */ /* 0x000fe20006800000 */
[----:B------:R-:W-:Y:S01]  /*4610*/  FFMA.FTZ R19, R19, UR8, -R164 ;  /* 0x0000000813137c23 */ /* 0x000fe200080108a4 */
[----:B------:R-:W-:Y:S01]  /*4620*/  @!P3 FSEL R15, R15, -INF , !P6 ;  /* 0xff8000000f0fb808 */ /* 0x000fe20007000000 */
[--C-:B------:R-:W-:Y:S01]  /*4630*/  FFMA.FTZ R20, R20, UR8, -R165.reuse ;  /* 0x0000000814147c23 */ /* 0x100fe200080108a5 */
[----:B------:R-:W-:Y:S01]  /*4640*/  @!P3 FSEL R17, R17, -INF , !P2 ;  /* 0xff8000001111b808 */ /* 0x000fe20005000000 */
[--C-:B------:R-:W-:Y:S01]  /*4650*/  FFMA.FTZ R21, R21, UR8, -R165.reuse ;  /* 0x0000000815157c23 */ /* 0x100fe200080108a5 */
[C---:B------:R-:W-:Y:S01]  /*4660*/  @!P3 ISETP.GE.AND P4, PT, R100.reuse, R168, PT ;  /* 0x000000a86400b20c */ /* 0x040fe20003f86270 */
[----:B------:R-:W-:Y:S01]  /*4670*/  FFMA.FTZ R15, R15, UR8, -R162 ;  /* 0x000000080f0f7c23 */ /* 0x000fe200080108a2 */
[CC--:B------:R-:W-:Y:S01]  /*4680*/  @!P3 ISETP.GE.AND P1, PT, R100.reuse, R167.reuse, PT ;  /* 0x000000a76400b20c */ /* 0x0c0fe20003f26270 */
[----:B------:R-:W-:Y:S01]  /*4690*/  MUFU.EX2 R213, R8 ;  /* 0x0000000800d57308 */ /* 0x000fe20000000800 */
[----:B------:R-:W-:Y:S01]  /*46a0*/  @!P3 ISETP.GE.AND P5, PT, R100, R166, PT ;  /* 0x000000a66400b20c */ /* 0x000fe20003fa6270 */
[----:B------:R-:W-:Y:S01]  /*46b0*/  @!P3 VIADD R100, R0, 0x19 ;  /* 0x000000190064b836 */ /* 0x000fe20000000000 */
[C---:B------:R-:W-:Y:S01]  /*46c0*/  @!P3 ISETP.GE.AND P6, PT, R170.reuse, R168, PT ;  /* 0x000000a8aa00b20c */ /* 0x040fe20003fc6270 */
[-C--:B--2---:R-:W-:Y:S03]  /*46d0*/  HMMA.16816.F32 R36, R104, R108.reuse, R36 ;  /* 0x0000006c6824723c */ /* 0x084fe60000001824 */
[-C--:B------:R-:W-:Y:S03]  /*46e0*/  @!P3 ISETP.GE.AND P2, PT, R170, R166.reuse, PT ;  /* 0x000000a6aa00b20c */ /* 0x080fe60003f46270 */
[----:B------:R1:W-:Y:S01]  /*46f0*/  MUFU.EX2 R214, R9 ;  /* 0x0000000900d67308 */ /* 0x0003e20000000800 */
[----:B------:R-:W-:Y:S01]  /*4700*/  @!P3 FSEL R16, R16, -INF , !P0 ;  /* 0xff8000001010b808 */ /* 0x000fe20004000000 */
[C---:B------:R-:W-:Y:S04]  /*4710*/  HMMA.16816.F32 R40, R112.reuse, R108, R40 ;  /* 0x0000006c7028723c */ /* 0x040fe80000001828 */
[-C--:B------:R-:W-:Y:S01]  /*4720*/  @!P3 ISETP.GE.AND P0, PT, R170, R167.reuse, PT ;  /* 0x000000a7aa00b20c */ /* 0x080fe20003f06270 */
[--C-:B------:R-:W-:Y:S01]  /*4730*/  FFMA.FTZ R16, R16, UR8, -R165.reuse ;  /* 0x0000000810107c23 */ /* 0x100fe200080108a5 */
[----:B------:R-:W-:Y:S01]  /*4740*/  @!P3 FSEL R22, R22, -INF , !P6 ;  /* 0xff8000001616b808 */ /* 0x000fe20007000000 */
[-C--:B------:R-:W-:Y:S01]  /*4750*/  HMMA.16816.F32 R44, R112, R110.reuse, R44 ;  /* 0x0000006e702c723c */ /* 0x080fe2000000182c */
[----:B------:R-:W-:Y:S02]  /*4760*/  MUFU.EX2 R216, R14 ;  /* 0x0000000e00d87308 */ /* 0x000fe40000000800 */
[-C--:B------:R-:W-:Y:S01]  /*4770*/  @!P3 ISETP.GE.AND P6, PT, R101, R167.reuse, PT ;  /* 0x000000a76500b20c */ /* 0x080fe20003fc6270 */
[----:B------:R-:W-:Y:S01]  /*4780*/  FFMA.FTZ R109, R4, UR8, -R165 ;  /* 0x00000008046d7c23 */ /* 0x000fe200080108a5 */
[----:B------:R-:W-:Y:S01]  /*4790*/  @!P3 FSEL R26, R26, -INF , !P2 ;  /* 0xff8000001a1ab808 */ /* 0x000fe20005000000 */
[C---:B------:R-:W-:Y:S05]  /*47a0*/  HMMA.16816.F32 R48, R104.reuse, R110, R48 ;  /* 0x0000006e6830723c */ /* 0x040fea0000001830 */
[----:B------:R2:W4:Y:S01]  /*47b0*/  MUFU.EX2 R202, R109 ;  /* 0x0000006d00ca7308 */ /* 0x0005220000000800 */
[----:B------:R-:W-:Y:S01]  /*47c0*/  @!P3 ISETP.GE.AND P2, PT, R100, R167, PT ;  /* 0x000000a76400b20c */ /* 0x000fe20003f46270 */
[----:B------:R-:W-:Y:S01]  /*47d0*/  FFMA.FTZ R22, R22, UR8, -R164 ;  /* 0x0000000816167c23 */ /* 0x000fe200080108a4 */
[----:B------:R-:W-:Y:S03]  /*47e0*/  @!P3 FSEL R23, R23, -INF , !P4 ;  /* 0xff8000001717b808 */ /* 0x000fe60006000000 */
[----:B------:R-:W-:Y:S01]  /*47f0*/  FFMA.FTZ R26, R26, UR8, -R162 ;  /* 0x000000081a1a7c23 */ /* 0x000fe200080108a2 */
[----:B------:R-:W-:Y:S02]  /*4800*/  @!P3 FSEL R24, R24, -INF , !P0 ;  /* 0xff8000001818b808 */ /* 0x000fe40004000000 */
[----:B------:R-:W-:Y:S01]  /*4810*/  @!P3 ISETP.GE.AND P4, PT, R101, R166, PT ;  /* 0x000000a66500b20c */ /* 0x000fe20003f86270 */
[----:B------:R-:W-:Y:S01]  /*4820*/  IMAD.WIDE.U32 R110, R172, -0x2daee0ad, RZ ;  /* 0xd2511f53ac6e7825 */ /* 0x000fe200078e00ff */
[----:B------:R-:W-:Y:S01]  /*4830*/  @!P3 FSEL R25, R25, -INF , !P1 ;  /* 0xff8000001919b808 */ /* 0x000fe20004800000 */
[----:B------:R-:W-:Y:S01]  /*4840*/  MUFU.EX2 R215, R15 ;  /* 0x0000000f00d77308 */ /* 0x000fe20000000800 */
[----:B------:R-:W-:Y:S01]  /*4850*/  @!P3 FSEL R27, R27, -INF , !P5 ;  /* 0xff8000001b1bb808 */ /* 0x000fe20006800000 */
[----:B------:R-:W-:Y:S01]  /*4860*/  FFMA.FTZ R23, R23, UR8, -R164 ;  /* 0x0000000817177c23 */ /* 0x000fe200080108a4 */
[----:B------:R-:W-:Y:S01]  /*4870*/  @!P3 FSEL R28, R28, -INF , !P6 ;  /* 0xff8000001c1cb808 */ /* 0x000fe20007000000 */
[--C-:B------:R-:W-:Y:S01]  /*4880*/  FFMA.FTZ R24, R24, UR8, -R163.reuse ;  /* 0x0000000818187c23 */ /* 0x100fe200080108a3 */
[----:B------:R-:W-:Y:S01]  /*4890*/  @!P3 FSEL R29, R29, -INF , !P2 ;  /* 0xff8000001d1db808 */ /* 0x000fe20005000000 */
[--C-:B------:R-:W-:Y:S01]  /*48a0*/  FFMA.FTZ R27, R27, UR8, -R162.reuse ;  /* 0x000000081b1b7c23 */ /* 0x100fe200080108a2 */
[CC--:B------:R-:W-:Y:S01]  /*48b0*/  @!P3 ISETP.GE.AND P0, PT, R101.reuse, R169.reuse, PT ;  /* 0x000000a96500b20c */ /* 0x0c0fe20003f06270 */
[--C-:B------:R-:W-:Y:S01]  /*48c0*/  FFMA.FTZ R28, R28, UR8, -R163.reuse ;  /* 0x000000081c1c7c23 */ /* 0x100fe200080108a3 */
[----:B------:R-:W-:Y:S01]  /*48d0*/  @!P3 ISETP.GE.AND P1, PT, R101, R168, PT ;  /* 0x000000a86500b20c */ /* 0x000fe20003f26270 */
[--C-:B------:R-:W-:Y:S01]  /*48e0*/  FFMA.FTZ R25, R25, UR8, -R163.reuse ;  /* 0x0000000819197c23 */ /* 0x100fe200080108a3 */
[C---:B------:R-:W-:Y:S01]  /*48f0*/  @!P3 ISETP.GE.AND P5, PT, R100.reuse, R166, PT ;  /* 0x000000a66400b20c */ /* 0x040fe20003fa6270 */
[----:B------:R-:W-:Y:S01]  /*4900*/  FFMA.FTZ R29, R29, UR8, -R163 ;  /* 0x000000081d1d7c23 */ /* 0x000fe200080108a3 */
[CC--:B------:R-:W-:Y:S01]  /*4910*/  @!P3 ISETP.GE.AND P6, PT, R100.reuse, R169.reuse, PT ;  /* 0x000000a96400b20c */ /* 0x0c0fe20003fc6270 */
[----:B------:R-:W-:Y:S01]  /*4920*/  MUFU.EX2 R207, R27 ;  /* 0x0000001b00cf7308 */ /* 0x000fe20000000800 */
[-C--:B------:R-:W-:Y:S01]  /*4930*/  @!P3 ISETP.GE.AND P2, PT, R100, R168.reuse, PT ;  /* 0x000000a86400b20c */ /* 0x080fe20003f46270 */
[----:B------:R-:W-:Y:S01]  /*4940*/  @!P3 VIADD R4, R0, 0x20 ;  /* 0x000000200004b836 */ /* 0x000fe20000000000 */
[----:B------:R-:W-:Y:S01]  /*4950*/  @!P3 FSEL R30, R30, -INF , !P4 ;  /* 0xff8000001e1eb808 */ /* 0x000fe20006000000 */
[----:B------:R-:W4:Y:S01]  /*4960*/  LDSM.16.M88.4 R100, [R149+-0x1400] ;  /* 0xffec00009564783b */ /* 0x000f220000000200 */
[----:B------:R-:W-:Y:S01]  /*4970*/  @!P3 FSEL R31, R31, -INF , !P5 ;  /* 0xff8000001f1fb808 */ /* 0x000fe20006800000 */
[----:B------:R-:W-:Y:S01]  /*4980*/  @!P3 VIADD R108, R0, 0x21 ;  /* 0x00000021006cb836 */ /* 0x000fe20000000000 */
[----:B------:R-:W-:Y:S01]  /*4990*/  @!P3 FSEL R32, R32, -INF , !P0 ;  /* 0xff8000002020b808 */ /* 0x000fe20004000000 */
[--C-:B------:R-:W-:Y:S01]  /*49a0*/  FFMA.FTZ R30, R30, UR8, -R162.reuse ;  /* 0x000000081e1e7c23 */ /* 0x100fe200080108a2 */
[----:B------:R-:W-:Y:S01]  /*49b0*/  @!P3 FSEL R33, R33, -INF , !P6 ;  /* 0xff8000002121b808 */ /* 0x000fe20007000000 */
[----:B------:R-:W-:Y:S01]  /*49c0*/  FFMA.FTZ R31, R31, UR8, -R162 ;  /* 0x000000081f1f7c23 */ /* 0x000fe200080108a2 */
[----:B------:R-:W-:Y:S01]  /*49d0*/  @!P3 ISETP.GE.AND P4, PT, R4, R169, PT ;  /* 0x000000a90400b20c */ /* 0x000fe20003f86270 */
[--C-:B------:R-:W-:Y:S01]  /*49e0*/  FFMA.FTZ R32, R32, UR8, -R165.reuse ;  /* 0x0000000820207c23 */ /* 0x100fe200080108a5 */
[C---:B------:R-:W-:Y:S01]  /*49f0*/  @!P3 ISETP.GE.AND P5, PT, R4.reuse, R168, PT ;  /* 0x000000a80400b20c */ /* 0x040fe20003fa6270 */
[--C-:B------:R-:W-:Y:S01]  /*4a00*/  FFMA.FTZ R33, R33, UR8, -R165.reuse ;  /* 0x0000000821217c23 */ /* 0x100fe200080108a5 */
[C---:B------:R-:W-:Y:S01]  /*4a10*/  @!P3 ISETP.GE.AND P0, PT, R4.reuse, R167, PT ;  /* 0x000000a70400b20c */ /* 0x040fe20003f06270 */
[----:B------:R-:W-:Y:S01]  /*4a20*/  MUFU.EX2 R201, R18 ;  /* 0x0000001200c97308 */ /* 0x000fe20000000800 */
[----:B------:R-:W-:Y:S01]  /*4a30*/  @!P3 ISETP.GE.AND P6, PT, R4, R166, PT ;  /* 0x000000a60400b20c */ /* 0x000fe20003fc6270 */
[----:B---3--:R-:W-:Y:S01]  /*4a40*/  IMAD.WIDE.U32 R6, R189, -0x326172a9, RZ ;  /* 0xcd9e8d57bd067825 */ /* 0x008fe200078e00ff */
[----:B------:R-:W-:Y:S02]  /*4a50*/  @!P3 FSEL R34, R34, -INF , !P1 ;  /* 0xff8000002222b808 */ /* 0x000fe40004800000 */
[----:B------:R-:W-:Y:S01]  /*4a60*/  @!P3 ISETP.GE.AND P1, PT, R108, R169, PT ;  /* 0x000000a96c00b20c */ /* 0x000fe20003f26270 */
[----:B------:R-:W-:Y:S01]  /*4a70*/  @!P3 VIADD R4, R0, 0x28 ;  /* 0x000000280004b836 */ /* 0x000fe20000000000 */
[----:B------:R-:W-:Y:S01]  /*4a80*/  @!P3 FSEL R35, R35, -INF , !P2 ;  /* 0xff8000002323b808 */ /* 0x000fe20005000000 */
[--C-:B------:R-:W-:Y:S01]  /*4a90*/  FFMA.FTZ R34, R34, UR8, -R164.reuse ;  /* 0x0000000822227c23 */ /* 0x100fe200080108a4 */
[----:B------:R-:W-:Y:S01]  /*4aa0*/  @!P3 FSEL R36, R36, -INF , !P4 ;  /* 0xff8000002424b808 */ /* 0x000fe20006000000 */
[----:B------:R-:W-:Y:S01]  /*4ab0*/  MUFU.EX2 R197, R28 ;  /* 0x0000001c00c57308 */ /* 0x000fe20000000800 */
[C---:B------:R-:W-:Y:S01]  /*4ac0*/  @!P3 ISETP.GE.AND P2, PT, R108.reuse, R168, PT ;  /* 0x000000a86c00b20c */ /* 0x040fe20003f46270 */
[--C-:B------:R-:W-:Y:S01]  /*4ad0*/  FFMA.FTZ R35, R35, UR8, -R164.reuse ;  /* 0x0000000823237c23 */ /* 0x100fe200080108a4 */
[-C--:B------:R-:W-:Y:S01]  /*4ae0*/  @!P3 ISETP.GE.AND P4, PT, R108, R167.reuse, PT ;  /* 0x000000a76c00b20c */ /* 0x080fe20003f86270 */
[--C-:B------:R-:W-:Y:S01]  /*4af0*/  FFMA.FTZ R36, R36, UR8, -R165.reuse ;  /* 0x0000000824247c23 */ /* 0x100fe200080108a5 */
[----:B------:R-:W-:Y:S01]  /*4b00*/  @!P3 FSEL R37, R37, -INF , !P1 ;  /* 0xff8000002525b808 */ /* 0x000fe20004800000 */
[----:B-1----:R-:W-:Y:S01]  /*4b10*/  IMAD.WIDE.U32 R8, R173, -0x2daee0ad, RZ ;  /* 0xd2511f53ad087825 */ /* 0x002fe200078e00ff */
[----:B------:R-:W-:Y:S03]  /*4b20*/  @!P3 FSEL R38, R38, -INF , !P5 ;  /* 0xff8000002626b808 */ /* 0x000fe60006800000 */
[----:B------:R-:W-:Y:S01]  /*4b30*/  MUFU.EX2 R198, R19 ;  /* 0x0000001300c67308 */ /* 0x000fe20000000800 */
[-C--:B------:R-:W-:Y:S01]  /*4b40*/  @!P3 ISETP.GE.AND P1, PT, R108, R166.reuse, PT ;  /* 0x000000a66c00b20c */ /* 0x080fe20003f26270 */
[----:B--2---:R-:W-:Y:S01]  /*4b50*/  IMAD.WIDE.U32 R108, R175, -0x326172a9, RZ ;  /* 0xcd9e8d57af6c7825 */ /* 0x004fe200078e00ff */
[----:B------:R-:W-:Y:S02]  /*4b60*/  @!P3 ISETP.GE.AND P5, PT, R4, R167, PT ;  /* 0x000000a70400b20c */ /* 0x000fe40003fa6270 */
[----:B------:R-:W-:Y:S01]  /*4b70*/  @!P3 FSEL R39, R39, -INF , !P2 ;  /* 0xff8000002727b808 */ /* 0x000fe20005000000 */
[----:B------:R-:W-:Y:S01]  /*4b80*/  FFMA.FTZ R37, R37, UR8, -R165 ;  /* 0x0000000825257c23 */ /* 0x000fe200080108a5 */
[----:B------:R-:W-:Y:S01]  /*4b90*/  @!P3 FSEL R40, R40, -INF , !P0 ;  /* 0xff8000002828b808 */ /* 0x000fe20004000000 */
[--C-:B------:R-:W-:Y:S01]  /*4ba0*/  FFMA.FTZ R38, R38, UR8, -R164.reuse ;  /* 0x0000000826267c23 */ /* 0x100fe200080108a4 */
[----:B------:R-:W-:Y:S01]  /*4bb0*/  @!P3 FSEL R41, R41, -INF , !P4 ;  /* 0xff8000002929b808 */ /* 0x000fe20006000000 */
[-C--:B----4-:R-:W-:Y:S01]  /*4bc0*/  HMMA.16816.F32 R52, R104, R100.reuse, R52 ;  /* 0x000000646834723c */ /* 0x090fe20000001834 */
[----:B------:R-:W-:Y:S02]  /*4bd0*/  MUFU.EX2 R200, R25 ;  /* 0x0000001900c87308 */ /* 0x000fe40000000800 */
[C---:B------:R-:W-:Y:S01]  /*4be0*/  @!P3 ISETP.GE.AND P2, PT, R4.reuse, R166, PT ;  /* 0x000000a60400b20c */ /* 0x040fe20003f46270 */
[----:B------:R-:W-:Y:S01]  /*4bf0*/  FFMA.FTZ R39, R39, UR8, -R164 ;  /* 0x0000000827277c23 */ /* 0x000fe200080108a4 */
[CC--:B------:R-:W-:Y:S01]  /*4c00*/  @!P3 ISETP.GE.AND P0, PT, R4.reuse, R169.reuse, PT ;  /* 0x000000a90400b20c */ /* 0x0c0fe20003f06270 */
[C---:B------:R-:W-:Y:S05]  /*4c10*/  HMMA.16816.F32 R56, R112.reuse, R100, R56 ;  /* 0x000000647038723c */ /* 0x040fea0000001838 */
[----:B------:R-:W1:Y:S01]  /*4c20*/  MUFU.EX2 R218, R10 ;  /* 0x0000000a00da7308 */ /* 0x000e620000000800 */
[----:B------:R-:W-:Y:S01]  /*4c30*/  @!P3 ISETP.GE.AND P4, PT, R4, R168, PT ;  /* 0x000000a80400b20c */ /* 0x000fe20003f86270 */
[--C-:B------:R-:W-:Y:S01]  /*4c40*/  FFMA.FTZ R41, R41, UR8, -R163.reuse ;  /* 0x0000000829297c23 */ /* 0x100fe200080108a3 */
[----:B------:R-:W-:Y:S01]  /*4c50*/  @!P3 FSEL R43, R43, -INF , !P1 ;  /* 0xff8000002b2bb808 */ /* 0x000fe20004800000 */
[-C--:B------:R-:W-:Y:S03]  /*4c60*/  HMMA.16816.F32 R60, R112, R102.reuse, R60 ;  /* 0x00000066703c723c */ /* 0x080fe6000000183c */
[C---:B------:R-:W-:Y:S01]  /*4c70*/  @!P3 ISETP.GE.AND P1, PT, R5.reuse, R166, PT ;  /* 0x000000a60500b20c */ /* 0x040fe20003f26270 */
[--C-:B------:R-:W-:Y:S01]  /*4c80*/  FFMA.FTZ R40, R40, UR8, -R163.reuse ;  /* 0x0000000828287c23 */ /* 0x100fe200080108a3 */
[----:B------:R-:W-:Y:S01]  /*4c90*/  @!P3 FSEL R44, R44, -INF , !P5 ;  /* 0xff8000002c2cb808 */ /* 0x000fe20006800000 */
[----:B------:R-:W-:Y:S01]  /*4ca0*/  HMMA.16816.F32 R64, R104, R102, R64 ;  /* 0x000000666840723c */ /* 0x000fe20000001840 */
[----:B------:R-:W-:Y:S03]  /*4cb0*/  MUFU.EX2 R196, R29 ;  /* 0x0000001d00c47308 */ /* 0x000fe60000000800 */
[-C--:B------:R-:W-:Y:S01]  /*4cc0*/  @!P3 ISETP.GE.AND P5, PT, R5, R169.reuse, PT ;  /* 0x000000a90500b20c */ /* 0x080fe20003fa6270 */
[----:B------:R-:W-:Y:S01]  /*4cd0*/  @!P3 VIADD R4, R0, 0x30 ;  /* 0x000000300004b836 */ /* 0x000fe20000000000 */
[----:B------:R-:W-:Y:S01]  /*4ce0*/  @!P3 FSEL R46, R46, -INF , !P2 ;  /* 0xff8000002e2eb808 */ /* 0x000fe20005000000 */
[--C-:B------:R-:W-:Y:S01]  /*4cf0*/  FFMA.FTZ R43, R43, UR8, -R162.reuse ;  /* 0x000000082b2b7c23 */ /* 0x100fe200080108a2 */
[----:B------:R-:W-:Y:S03]  /*4d00*/  @!P3 FSEL R47, R47, -INF , !P1 ;  /* 0xff8000002f2fb808 */ /* 0x000fe60004800000 */
[----:B------:R2:W3:Y:S01]  /*4d10*/  MUFU.EX2 R217, R11 ;  /* 0x0000000b00d97308 */ /* 0x0004e20000000800 */
[----:B------:R-:W-:Y:S01]  /*4d20*/  @!P3 ISETP.GE.AND P2, PT, R4, R169, PT ;  /* 0x000000a90400b20c */ /* 0x000fe20003f46270 */
[--C-:B------:R-:W-:Y:S01]  /*4d30*/  FFMA.FTZ R46, R46, UR8, -R162.reuse ;  /* 0x000000082e2e7c23 */ /* 0x100fe200080108a2 */
[----:B------:R-:W-:Y:S01]  /*4d40*/  @!P3 FSEL R48, R48, -INF , !P0 ;  /* 0xff8000003030b808 */ /* 0x000fe20004000000 */
[--C-:B------:R-:W-:Y:S01]  /*4d50*/  FFMA.FTZ R47, R47, UR8, -R162.reuse ;  /* 0x000000082f2f7c23 */ /* 0x100fe200080108a2 */
[----:B------:R-:W-:Y:S01]  /*4d60*/  @!P3 FSEL R49, R49, -INF , !P5 ;  /* 0xff8000003131b808 */ /* 0x000fe20006800000 */
[----:B------:R-:W-:Y:S01]  /*4d70*/  FFMA.FTZ R44, R44, UR8, -R163 ;  /* 0x000000082c2c7c23 */ /* 0x000fe200080108a3 */
[----:B------:R-:W-:Y:S01]  /*4d80*/  @!P3 FSEL R42, R42, -INF , !P6 ;  /* 0xff8000002a2ab808 */ /* 0x000fe20007000000 */
[--C-:B------:R-:W-:Y:S01]  /*4d90*/  FFMA.FTZ R48, R48, UR8, -R165.reuse ;  /* 0x0000000830307c23 */ /* 0x100fe200080108a5 */
[C---:B------:R-:W-:Y:S01]  /*4da0*/  @!P3 ISETP.GE.AND P1, PT, R4.reuse, R168, PT ;  /* 0x000000a80400b20c */ /* 0x040fe20003f26270 */
[----:B------:R-:W-:Y:S01]  /*4db0*/  FFMA.FTZ R49, R49, UR8, -R165 ;  /* 0x0000000831317c23 */ /* 0x000fe200080108a5 */
[-C--:B------:R-:W-:Y:S01]  /*4dc0*/  @!P3 ISETP.GE.AND P0, PT, R4, R167.reuse, PT ;  /* 0x000000a70400b20c */ /* 0x080fe20003f06270 */
[----:B------:R-:W-:Y:S01]  /*4dd0*/  FFMA.FTZ R42, R42, UR8, -R162 ;  /* 0x000000082a2a7c23 */ /* 0x000fe200080108a2 */
[----:B------:R-:W-:Y:S01]  /*4de0*/  @!P3 ISETP.GE.AND P5, PT, R4, R166, PT ;  /* 0x000000a60400b20c */ /* 0x000fe20003fa6270 */
[----:B------:R-:W-:Y:S01]  /*4df0*/  MUFU.EX2 R206, R30 ;  /* 0x0000001e00ce7308 */ /* 0x000fe20000000800 */
[----:B------:R-:W-:Y:S01]  /*4e00*/  @!P3 ISETP.GE.AND P6, PT, R5, R167, PT ;  /* 0x000000a70500b20c */ /* 0x000fe20003fc6270 */
[----:B------:R-:W-:Y:S01]  /*4e10*/  @!P3 VIADD R4, R0, 0x31 ;  /* 0x000000310004b836 */ /* 0x000fe20000000000 */
[----:B------:R-:W-:Y:S01]  /*4e20*/  @!P3 FSEL R50, R50, -INF , !P4 ;  /* 0xff8000003232b808 */ /* 0x000fe20006000000 */
[----:B--2---:R-:W-:Y:S01]  /*4e30*/  IMAD.WIDE.U32 R10, R185, -0x326172a9, RZ ;  /* 0xcd9e8d57b90a7825 */ /* 0x004fe200078e00ff */
[----:B------:R-:W-:Y:S02]  /*4e40*/  @!P3 FSEL R45, R45, -INF , !P6 ;  /* 0xff8000002d2db808 */ /* 0x000fe40007000000 */
[-C--:B------:R-:W-:Y:S01]  /*4e50*/  @!P3 ISETP.GE.AND P6, PT, R5, R168.reuse, PT ;  /* 0x000000a80500b20c */ /* 0x080fe20003fc6270 */
[--C-:B------:R-:W-:Y:S01]  /*4e60*/  FFMA.FTZ R50, R50, UR8, -R164.reuse ;  /* 0x0000000832327c23 */ /* 0x100fe200080108a4 */
[----:B------:R-:W-:Y:S01]  /*4e70*/  @!P3 ISETP.GE.AND P4, PT, R4, R169, PT ;  /* 0x000000a90400b20c */ /* 0x000fe20003f86270 */
[----:B------:R-:W-:Y:S01]  /*4e80*/  FFMA.FTZ R45, R45, UR8, -R163 ;  /* 0x000000082d2d7c23 */ /* 0x000fe200080108a3 */
[----:B------:R-:W-:Y:S01]  /*4e90*/  @!P3 FSEL R51, R51, -INF , !P6 ;  /* 0xff8000003333b808 */ /* 0x000fe20007000000 */
[----:B------:R2:W-:Y:S01]  /*4ea0*/  MUFU.EX2 R189, R16 ;  /* 0x0000001000bd7308 */ /* 0x0005e20000000800 */
[----:B------:R-:W-:Y:S01]  /*4eb0*/  @!P3 FSEL R52, R52, -INF , !P2 ;  /* 0xff8000003434b808 */ /* 0x000fe20005000000 */
[----:B------:R-:W-:Y:S01]  /*4ec0*/  IMAD.U32 R104, RZ, RZ, UR4 ;  /* 0x00000004ff687e24 */ /* 0x000fe2000f8e00ff */
[----:B------:R-:W-:Y:S01]  /*4ed0*/  @!P3 FSEL R53, R53, -INF , !P4 ;  /* 0xff8000003535b808 */ /* 0x000fe20006000000 */
[--C-:B------:R-:W-:Y:S01]  /*4ee0*/  FFMA.FTZ R51, R51, UR8, -R164.reuse ;  /* 0x0000000833337c23 */ /* 0x100fe200080108a4 */
[----:B------:R-:W-:Y:S01]  /*4ef0*/  @!P3 ISETP.GE.AND P6, PT, R4, R168, PT ;  /* 0x000000a80400b20c */ /* 0x000fe20003fc6270 */
[--C-:B------:R-:W-:Y:S01]  /*4f00*/  FFMA.FTZ R52, R52, UR8, -R165.reuse ;  /* 0x0000000834347c23 */ /* 0x100fe200080108a5 */
[CC--:B------:R-:W-:Y:S01]  /*4f10*/  @!P3 ISETP.GE.AND P2, PT, R4.reuse, R167.reuse, PT ;  /* 0x000000a70400b20c */ /* 0x0c0fe20003f46270 */
[----:B------:R-:W-:Y:S01]  /*4f20*/  FFMA.FTZ R53, R53, UR8, -R165 ;  /* 0x0000000835357c23 */ /* 0x000fe200080108a5 */
[-C--:B------:R-:W-:Y:S01]  /*4f30*/  @!P3 ISETP.GE.AND P4, PT, R4, R166.reuse, PT ;  /* 0x000000a60400b20c */ /* 0x080fe20003f86270 */
[C---:B------:R-:W-:Y:S01]  /*4f40*/  @!P3 VIADD R4, R0.reuse, 0x38 ;  /* 0x000000380004b836 */ /* 0x040fe20000000000 */
[----:B------:R-:W-:Y:S01]  /*4f50*/  @!P3 FSEL R55, R55, -INF , !P6 ;  /* 0xff8000003737b808 */ /* 0x000fe20007000000 */
[----:B------:R-:W-:Y:S01]  /*4f60*/  @!P3 VIADD R0, R0, 0x39 ;  /* 0x000000390000b836 */ /* 0x000fe20000000000 */
[----:B------:R-:W-:Y:S01]  /*4f70*/  @!P3 FSEL R54, R54, -INF , !P1 ;  /* 0xff8000003636b808 */ /* 0x000fe20004800000 */
[----:B------:R-:W-:Y:S01]  /*4f80*/  MUFU.EX2 R205, R31 ;  /* 0x0000001f00cd7308 */ /* 0x000fe20000000800 */
[-C--:B------:R-:W-:Y:S01]  /*4f90*/  @!P3 ISETP.GE.AND P1, PT, R4, R167.reuse, PT ;  /* 0x000000a70400b20c */ /* 0x080fe20003f26270 */
[--C-:B------:R-:W-:Y:S01]  /*4fa0*/  FFMA.FTZ R55, R55, UR8, -R164.reuse ;  /* 0x0000000837377c23 */ /* 0x100fe200080108a4 */
[----:B------:R-:W-:Y:S01]  /*4fb0*/  @!P3 ISETP.GE.AND P6, PT, R0, R167, PT ;  /* 0x000000a70000b20c */ /* 0x000fe20003fc6270 */
[----:B------:R-:W-:Y:S01]  /*4fc0*/  FFMA.FTZ R54, R54, UR8, -R164 ;  /* 0x0000000836367c23 */ /* 0x000fe200080108a4 */
[----:B------:R-:W-:Y:S02]  /*4fd0*/  @!P3 FSEL R57, R57, -INF , !P2 ;  /* 0xff8000003939b808 */ /* 0x000fe40005000000 */
[----:B------:R-:W-:Y:S03]  /*4fe0*/  @!P3 FSEL R59, R59, -INF , !P4 ;  /* 0xff8000003b3bb808 */ /* 0x000fe60006000000 */
[----:B------:R-:W4:Y:S01]  /*4ff0*/  MUFU.EX2 R212, R12 ;  /* 0x0000000c00d47308 */ /* 0x000f220000000800 */
[----:B------:R-:W-:Y:S01]  /*5000*/  @!P3 FSEL R61, R61, -INF , !P6 ;  /* 0xff8000003d3db808 */ /* 0x000fe20007000000 */
[----:B------:R-:W-:Y:S01]  /*5010*/  FFMA.FTZ R57, R57, UR8, -R163 ;  /* 0x0000000839397c23 */ /* 0x000fe200080108a3 */
[C---:B------:R-:W-:Y:S01]  /*5020*/  @!P3 ISETP.GE.AND P2, PT, R0.reuse, R166, PT ;  /* 0x000000a60000b20c */ /* 0x040fe20003f46270 */
[--C-:B------:R-:W-:Y:S01]  /*5030*/  FFMA.FTZ R59, R59, UR8, -R162.reuse ;  /* 0x000000083b3b7c23 */ /* 0x100fe200080108a2 */
[CC--:B------:R-:W-:Y:S02]  /*5040*/  @!P3 ISETP.GE.AND P4, PT, R0.reuse, R169.reuse, PT ;  /* 0x000000a90000b20c */ /* 0x0c0fe40003f86270 */
[----:B------:R-:W-:Y:S01]  /*5050*/  @!P3 ISETP.GE.AND P6, PT, R0, R168, PT ;  /* 0x000000a80000b20c */ /* 0x000fe20003fc6270 */
[----:B------:R-:W-:Y:S01]  /*5060*/  FFMA.FTZ R0, R17, UR8, -R165 ;  /* 0x0000000811007c23 */ /* 0x000fe200080108a5 */
[----:B------:R-:W-:Y:S01]  /*5070*/  @!P3 FSEL R56, R56, -INF , !P0 ;  /* 0xff8000003838b808 */ /* 0x000fe20004000000 */
[----:B--2---:R-:W-:Y:S01]  /*5080*/  IMAD.WIDE.U32 R16, R171, -0x2daee0ad, RZ ;  /* 0xd2511f53ab107825 */ /* 0x004fe200078e00ff */
[----:B------:R-:W-:Y:S01]  /*5090*/  @!P3 FSEL R58, R58, -INF , !P5 ;  /* 0xff8000003a3ab808 */ /* 0x000fe20006800000 */
[----:B------:R-:W-:Y:S01]  /*50a0*/  MUFU.EX2 R179, R35 ;  /* 0x0000002300b37308 */ /* 0x000fe20000000800 */
[----:B------:R-:W-:Y:S01]  /*50b0*/  @!P3 FSEL R60, R60, -INF , !P1 ;  /* 0xff8000003c3cb808 */ /* 0x000fe20004800000 */
[--C-:B------:R-:W-:Y:S01]  /*50c0*/  FFMA.FTZ R56, R56, UR8, -R163.reuse ;  /* 0x0000000838387c23 */ /* 0x100fe200080108a3 */
[----:B------:R-:W-:Y:S01]  /*50d0*/  @!P3 ISETP.GE.AND P0, PT, R4, R166, PT ;  /* 0x000000a60400b20c */ /* 0x000fe20003f06270 */
[----:B------:R-:W-:Y:S01]  /*50e0*/  FFMA.FTZ R58, R58, UR8, -R162 ;  /* 0x000000083a3a7c23 */ /* 0x000fe200080108a2 */
[----:B------:R-:W-:Y:S01]  /*50f0*/  @!P3 ISETP.GE.AND P5, PT, R4, R169, PT ;  /* 0x000000a90400b20c */ /* 0x000fe20003fa6270 */
[--C-:B------:R-:W-:Y:S01]  /*5100*/  FFMA.FTZ R60, R60, UR8, -R163.reuse ;  /* 0x000000083c3c7c23 */ /* 0x100fe200080108a3 */
[----:B------:R-:W-:Y:S01]  /*5110*/  @!P3 ISETP.GE.AND P1, PT, R4, R168, PT ;  /* 0x000000a80400b20c */ /* 0x000fe20003f26270 */
[----:B------:R-:W-:Y:S01]  /*5120*/  IMAD.WIDE.U32 R4, R188, -0x2daee0ad, RZ ;  /* 0xd2511f53bc047825 */ /* 0x000fe200078e00ff */
[----:B------:R-:W-:Y:S01]  /*5130*/  LOP3.LUT R14, R7, UR6, R176, 0x96, !PT ;  /* 0x00000006070e7c12 */ /* 0x000fe2000f8e96b0 */
[----:B------:R2:W-:Y:S01]  /*5140*/  MUFU.EX2 R188, R0 ;  /* 0x0000000000bc7308 */ /* 0x0005e20000000800 */
[----:B------:R-:W-:Y:S01]  /*5150*/  LOP3.LUT R100, R9, UR5, R184, 0x96, !PT ;  /* 0x0000000509647c12 */ /* 0x000fe2000f8e96b8 */
[----:B------:R-:W-:Y:S01]  /*5160*/  FFMA.FTZ R163, R61, UR8, -R163 ;  /* 0x000000083da37c23 */ /* 0x000fe200080108a3 */
[----:B------:R-:W-:Y:S01]  /*5170*/  LOP3.LUT R112, R11, UR6, R178, 0x96, !PT ;  /* 0x000000060b707c12 */ /* 0x000fe2000f8e96b2 */
[----:B------:R-:W-:Y:S01]  /*5180*/  UIADD3 UR6, UR13, -0x4ab325aa, URZ ;  /* 0xb54cda560d067890 */ /* 0x000fe2000fffe03f */
[----:B------:R-:W-:Y:S01]  /*5190*/  LOP3.LUT R7, R17, UR7, R180, 0x96, !PT ;  /* 0x0000000711077c12 */ /* 0x000fe2000f8e96b4 */
[----:B------:R-:W-:Y:S01]  /*51a0*/  IMAD.WIDE.U32 R100, R100, -0x326172a9, RZ ;  /* 0xcd9e8d5764647825 */ /* 0x000fe200078e00ff */
[----:B------:R-:W-:Y:S03]  /*51b0*/  @!P3 FSEL R65, R65, -INF , !P4 ;  /* 0xff8000004141b808 */ /* 0x000fe60006000000 */
[----:B------:R-:W-:Y:S01]  /*51c0*/  MUFU.EX2 R178, R32 ;  /* 0x0000002000b27308 */ /* 0x000fe20000000800 */
[----:B------:R-:W-:Y:S01]  /*51d0*/  @!P3 FSEL R66, R66, -INF , !P1 ;  /* 0xff8000004242b808 */ /* 0x000fe20004800000 */
[----:B------:R-:W-:Y:S01]  /*51e0*/  IMAD.WIDE.U32 R14, R14, -0x2daee0ad, RZ ;  /* 0xd2511f530e0e7825 */ /* 0x000fe200078e00ff */
[----:B------:R-:W-:Y:S02]  /*51f0*/  @!P3 FSEL R62, R62, -INF , !P0 ;  /* 0xff8000003e3eb808 */ /* 0x000fe40004000000 */
[----:B------:R-:W-:Y:S01]  /*5200*/  @!P3 FSEL R63, R63, -INF , !P2 ;  /* 0xff8000003f3fb808 */ /* 0x000fe20005000000 */
[----:B------:R-:W-:Y:S01]  /*5210*/  FFMA.FTZ R66, R66, UR8, -R164 ;  /* 0x0000000842427c23 */ /* 0x000fe200080108a4 */
[----:B------:R-:W-:Y:S01]  /*5220*/  @!P3 FSEL R64, R64, -INF , !P5 ;  /* 0xff8000004040b808 */ /* 0x000fe20006800000 */
[----:B------:R-:W-:Y:S01]  /*5230*/  FFMA.FTZ R62, R62, UR8, -R162 ;  /* 0x000000083e3e7c23 */ /* 0x000fe200080108a2 */
[----:B--2---:R-:W-:Y:S01]  /*5240*/  LOP3.LUT R0, R5, UR5, R192, 0x96, !PT ;  /* 0x0000000505007c12 */ /* 0x004fe2000f8e96c0 */
[----:B------:R2:W4:Y:S01]  /*5250*/  MUFU.EX2 R211, R13 ;  /* 0x0000000d00d37308 */ /* 0x0005220000000800 */
[----:B------:R-:W-:Y:S01]  /*5260*/  @!P3 FSEL R67, R67, -INF , !P6 ;  /* 0xff8000004343b808 */ /* 0x000fe20007000000 */
[----:B------:R-:W-:Y:S01]  /*5270*/  UIADD3 UR5, UR13, 0x1715609d, URZ ;  /* 0x1715609d0d057890 */ /* 0x000fe2000fffe03f */
[----:B------:R-:W-:Y:S01]  /*5280*/  IADD3 R104, R153, 0x4000, R104 ;  /* 0x0000400099687810 */ /* 0x000fe20007ffe068 */
[--C-:B------:R-:W-:Y:S01]  /*5290*/  FFMA.FTZ R64, R64, UR8, -R165.reuse ;  /* 0x0000000840407c23 */ /* 0x100fe200080108a5 */
[----:B------:R-:W-:Y:S01]  /*52a0*/  FFMA.FTZ R165, R65, UR8, -R165 ;  /* 0x0000000841a57c23 */ /* 0x000fe200080108a5 */
[----:B------:R-:W-:Y:S01]  /*52b0*/  FFMA.FTZ R164, R67, UR8, -R164 ;  /* 0x0000000843a47c23 */ /* 0x000fe200080108a4 */
[----:B------:R-:W-:Y:S01]  /*52c0*/  FFMA.FTZ R162, R63, UR8, -R162 ;  /* 0x000000083fa27c23 */ /* 0x000fe200080108a2 */
[----:B------:R-:W-:Y:S02]  /*52d0*/  LOP3.LUT R5, R109, UR5, R6, 0x96, !PT ;  /* 0x000000056d057c12 */ /* 0x000fe4000f8e9606 */
[----:B------:R-:W-:Y:S01]  /*52e0*/  MUFU.EX2 R171, R62 ;  /* 0x0000003e00ab7308 */ /* 0x000fe20000000800 */
[----:B------:R-:W-:Y:S01]  /*52f0*/  LOP3.LUT R109, R111, UR7, R4, 0x96, !PT ;  /* 0x000000076f6d7c12 */ /* 0x000fe2000f8e9604 */
[----:B------:R-:W-:Y:S01]  /*5300*/  IMAD.IADD R104, R104, 0x1, R154 ;  /* 0x0000000168687824 */ /* 0x000fe200078e029a */
[----:B------:R-:W-:Y:S01]  /*5310*/  LOP3.LUT R111, R15, UR7, R186, 0x96, !PT ;  /* 0x000000070f6f7c12 */ /* 0x000fe2000f8e96ba */
[----:B------:R-:W-:Y:S01]  /*5320*/  IMAD.WIDE.U32 R18, R0, -0x326172a9, RZ ;  /* 0xcd9e8d5700127825 */ /* 0x000fe200078e00ff */
[----:B------:R-:W-:Y:S05]  /*5330*/  LOP3.LUT R166, R101, UR5, R10, 0x96, !PT ;  /* 0x0000000565a67c12 */ /* 0x000fea000f8e960a */
[----:B------:R1:W4:Y:S01]  /*5340*/  MUFU.EX2 R186, R21 ;  /* 0x0000001500ba7308 */ /* 0x0003220000000800 */
[----:B------:R-:W-:Y:S01]  /*5350*/  LOP3.LUT R191, R19, UR5, R190, 0x96, !PT ;  /* 0x0000000513bf7c12 */ /* 0x000fe2000f8e96be */
[----:B--2---:R-:W-:Y:S04]  /*5360*/  IMAD.WIDE.U32 R12, R174, -0x326172a9, RZ ;  /* 0xcd9e8d57ae0c7825 */ /* 0x004fe800078e00ff */
[----:B------:R-:W-:Y:S01]  /*5370*/  IMAD.WIDE.U32 R6, R7, -0x326172a9, RZ ;  /* 0xcd9e8d5707067825 */ /* 0x000fe200078e00ff */
[----:B------:R-:W-:Y:S03]  /*5380*/  LOP3.LUT R9, R13, UR5, R182, 0x96, !PT ;  /* 0x000000050d097c12 */ /* 0x000fe6000f8e96b6 */
[----:B------:R2:W4:Y:S01]  /*5390*/  MUFU.EX2 R187, R20 ;  /* 0x0000001400bb7308 */ /* 0x0005220000000800 */
[----:B------:R-:W-:Y:S01]  /*53a0*/  UIADD3 UR5, UR11, 0x646e171e, URZ ;  /* 0x646e171e0b057890 */ /* 0x000fe2000fffe03f */
[----:B------:R-:W-:Y:S01]  /*53b0*/  IMAD.WIDE.U32 R112, R112, -0x2daee0ad, RZ ;  /* 0xd2511f5370707825 */ /* 0x000fe200078e00ff */
[----:B------:R-:W-:Y:S02]  /*53c0*/  LOP3.LUT R12, R7, UR6, R12, 0x96, !PT ;  /* 0x00000006070c7c12 */ /* 0x000fe4000f8e960c */
[C---:B------:R-:W-:Y:S01]  /*53d0*/  LOP3.LUT R17, R6.reuse, 0xff, RZ, 0xc0, !PT ;  /* 0x000000ff06117812 */ /* 0x040fe200078ec0ff */
[----:B------:R-:W-:Y:S01]  /*53e0*/  IMAD.WIDE.U32 R4, R5, -0x2daee0ad, RZ ;  /* 0xd2511f5305047825 */ /* 0x000fe200078e00ff */
[----:B------:R-:W-:Y:S03]  /*53f0*/  LOP3.LUT R113, R113, UR7, R8, 0x96, !PT ;  /* 0x0000000771717c12 */ /* 0x000fe6000f8e9608 */
[----:B------:R3:W4:Y:S01]  /*5400*/  MUFU.EX2 R193, R22 ;  /* 0x0000001600c17308 */ /* 0x0007220000000800 */
[--C-:B------:R-:W-:Y:S01]  /*5410*/  SHF.R.U32.HI R15, RZ, 0x18, R6.reuse ;  /* 0x00000018ff0f7819 */ /* 0x100fe20000011606 */
[----:B------:R-:W-:Y:S01]  /*5420*/  IMAD.WIDE.U32 R8, R9, -0x2daee0ad, RZ ;  /* 0xd2511f5309087825 */ /* 0x000fe200078e00ff */
[----:B-1----:R-:W-:Y:S02]  /*5430*/  LOP3.LUT R21, R6, 0xffff, RZ, 0xc0, !PT ;  /* 0x0000ffff06157812 */ /* 0x002fe400078ec0ff */
[----:B------:R-:W-:Y:S01]  /*5440*/  SHF.R.U32.HI R101, RZ, 0x10, R6 ;  /* 0x00000010ff657819 */ /* 0x000fe20000011606 */
[----:B------:R-:W-:Y:S01]  /*5450*/  IMAD.WIDE.U32 R6, R109, -0x326172a9, RZ ;  /* 0xcd9e8d576d067825 */ /* 0x000fe200078e00ff */
[----:B------:R-:W-:Y:S03]  /*5460*/  LOP3.LUT R13, R5, UR5, R14, 0x96, !PT ;  /* 0x00000005050d7c12 */ /* 0x000fe6000f8e960e */
[----:B------:R1:W-:Y:S01]  /*5470*/  MUFU.EX2 R190, R23 ;  /* 0x0000001700be7308 */ /* 0x0003e20000000800 */
[C---:B------:R-:W-:Y:S02]  /*5480*/  LOP3.LUT R14, R4.reuse, 0xff, RZ, 0xc0, !PT ;  /* 0x000000ff040e7812 */ /* 0x040fe400078ec0ff */
[----:B------:R-:W-:Y:S02]  /*5490*/  LOP3.LUT R10, R7, UR6, R18, 0x96, !PT ;  /* 0x00000006070a7c12 */ /* 0x000fe4000f8e9612 */
[----:B--2---:R-:W-:Y:S02]  /*54a0*/  SHF.R.U32.HI R20, RZ, 0x18, R4 ;  /* 0x00000018ff147819 */ /* 0x004fe40000011604 */
[----:B------:R-:W-:Y:S03]  /*54b0*/  LOP3.LUT R114, R4, 0xffff, RZ, 0xc0, !PT ;  /* 0x0000ffff04727812 */ /* 0x000fe600078ec0ff */
[----:B------:R2:W4:Y:S01]  /*54c0*/  MUFU.EX2 R199, R24 ;  /* 0x0000001800c77308 */ /* 0x0005220000000800 */
[----:B---3--:R-:W-:Y:S02]  /*54d0*/  SHF.R.U32.HI R22, RZ, 0x18, R6 ;  /* 0x00000018ff167819 */ /* 0x008fe40000011606 */
[----:B------:R-:W-:Y:S01]  /*54e0*/  SHF.R.U32.HI R115, RZ, 0x10, R4 ;  /* 0x00000010ff737819 */ /* 0x000fe20000011604 */
[----:B------:R-:W-:Y:S01]  /*54f0*/  IMAD.WIDE.U32 R4, R111, -0x326172a9, RZ ;  /* 0xcd9e8d576f047825 */ /* 0x000fe200078e00ff */
[----:B------:R-:W-:Y:S02]  /*5500*/  LOP3.LUT R11, R9, UR5, R16, 0x96, !PT ;  /* 0x00000005090b7c12 */ /* 0x000fe4000f8e9610 */
[C---:B------:R-:W-:Y:S03]  /*5510*/  LOP3.LUT R16, R8.reuse, 0xff, RZ, 0xc0, !PT ;  /* 0x000000ff08107812 */ /* 0x040fe600078ec0ff */
[----:B------:R-:W-:Y:S01]  /*5520*/  MUFU.EX2 R109, R60 ;  /* 0x0000003c006d7308 */ /* 0x000fe20000000800 */
[--C-:B------:R-:W-:Y:S02]  /*5530*/  SHF.R.U32.HI R19, RZ, 0x18, R8.reuse ;  /* 0x00000018ff137819 */ /* 0x100fe40000011608 */
[----:B-1----:R-:W-:Y:S02]  /*5540*/  LOP3.LUT R23, R8, 0xffff, RZ, 0xc0, !PT ;  /* 0x0000ffff08177812 */ /* 0x002fe400078ec0ff */
[----:B------:R-:W-:Y:S02]  /*5550*/  SHF.R.U32.HI R102, RZ, 0x10, R8 ;  /* 0x00000010ff667819 */ /* 0x000fe40000011608 */
[C---:B------:R-:W-:Y:S03]  /*5560*/  LOP3.LUT R18, R6.reuse, 0xff, RZ, 0xc0, !PT ;  /* 0x000000ff06127812 */ /* 0x040fe600078ec0ff */
[----:B------:R-:W-:Y:S01]  /*5570*/  MUFU.EX2 R180, R34 ;  /* 0x0000002200b47308 */ /* 0x000fe20000000800 */
[----:B--2---:R-:W-:Y:S02]  /*5580*/  SHF.R.U32.HI R24, RZ, 0x10, R6 ;  /* 0x00000010ff187819 */ /* 0x004fe40000011606 */
[----:B------:R-:W-:Y:S02]  /*5590*/  LOP3.LUT R103, R6, 0xffff, RZ, 0xc0, !PT ;  /* 0x0000ffff06677812 */ /* 0x000fe400078ec0ff */
[----:B------:R-:W-:Y:S02]  /*55a0*/  LOP3.LUT R6, R4, 0xffff, RZ, 0xc0, !PT ;  /* 0x0000ffff04067812 */ /* 0x000fe400078ec0ff */
[----:B------:R-:W-:Y:S03]  /*55b0*/  LOP3.LUT R0, R5, UR6, R108, 0x96, !PT ;  /* 0x0000000605007c12 */ /* 0x000fe6000f8e966c */
[----:B------:R-:W-:Y:S01]  /*55c0*/  MUFU.EX2 R165, R165 ;  /* 0x000000a500a57308 */ /* 0x000fe20000000800 */
[----:B------:R-:W-:Y:S02]  /*55d0*/  LOP3.LUT R5, R12, 0xff, RZ, 0xc0, !PT ;  /* 0x000000ff0c057812 */ /* 0x000fe400078ec0ff */
[----:B------:R-:W-:Y:S02]  /*55e0*/  LOP3.LUT R7, R4, 0xff, RZ, 0xc0, !PT ;  /* 0x000000ff04077812 */ /* 0x000fe400078ec0ff */
[----:B------:R-:W-:Y:S02]  /*55f0*/  ISETP.LE.U32.AND P4, PT, R5, UR9, PT ;  /* 0x0000000905007c0c */ /* 0x000fe4000bf83070 */
[----:B------:R-:W-:Y:S03]  /*5600*/  SHF.R.U32.HI R9, RZ, 0x10, R4 ;  /* 0x00000010ff097819 */ /* 0x000fe60000011604 */
[----:B------:R-:W-:Y:S01]  /*5610*/  MUFU.EX2 R108, R66 ;  /* 0x00000042006c7308 */ /* 0x000fe20000000800 */
[----:B------:R-:W-:Y:S02]  /*5620*/  SHF.R.U32.HI R5, RZ, 0x10, R12 ;  /* 0x00000010ff057819 */ /* 0x000fe4000001160c */
[----:B------:R-:W-:Y:S02]  /*5630*/  SHF.R.U32.HI R8, RZ, 0x18, R4 ;  /* 0x00000018ff087819 */ /* 0x000fe40000011604 */
[----:B------:R-:W-:Y:S02]  /*5640*/  LOP3.LUT R4, R12, 0xffff, RZ, 0xc0, !PT ;  /* 0x0000ffff0c047812 */ /* 0x000fe400078ec0ff */
[----:B------:R-:W-:Y:S03]  /*5650*/  LOP3.LUT R5, R5, 0xff, RZ, 0xc0, !PT ;  /* 0x000000ff05057812 */ /* 0x000fe600078ec0ff */
[----:B------:R-:W-:Y:S01]  /*5660*/  MUFU.EX2 R174, R36 ;  /* 0x0000002400ae7308 */ /* 0x000fe20000000800 */
[----:B------:R-:W-:Y:S01]  /*5670*/  SHF.R.U32.HI R4, RZ, 0x8, R4 ;  /* 0x00000008ff047819 */ /* 0x000fe20000011604 */
[----:B------:R-:W-:Y:S01]  /*5680*/  @!P4 FADD.FTZ R202, -R202, -RZ ;  /* 0x800000ffcacac221 */ /* 0x000fe20000010100 */
[----:B------:R-:W-:Y:S02]  /*5690*/  ISETP.LE.U32.AND P3, PT, R5, UR9, PT ;  /* 0x0000000905007c0c */ /* 0x000fe4000bf63070 */
[----:B------:R-:W-:Y:S02]  /*56a0*/  LOP3.LUT R4, R4, 0xffff, RZ, 0xc0, !PT ;  /* 0x0000ffff04047812 */ /* 0x000fe400078ec0ff */
[----:B------:R-:W-:Y:S03]  /*56b0*/  LOP3.LUT R5, R0, 0xff, RZ, 0xc0, !PT ;  /* 0x000000ff00057812 */ /* 0x000fe600078ec0ff */
[----:B------:R-:W-:Y:S01]  /*56c0*/  MUFU.EX2 R164, R164 ;  /* 0x000000a400a47308 */ /* 0x000fe20000000800 */
[----:B------:R-:W-:Y:S02]  /*56d0*/  ISETP.LE.U32.AND P1, PT, R4, UR9, PT ;  /* 0x0000000904007c0c */ /* 0x000fe4000bf23070 */
[----:B------:R-:W-:Y:S02]  /*56e0*/  LOP3.LUT R4, R0, 0xffff, RZ, 0xc0, !PT ;  /* 0x0000ffff00047812 */ /* 0x000fe400078ec0ff */
[----:B------:R-:W-:Y:S02]  /*56f0*/  SHF.R.U32.HI R12, RZ, 0x18, R12 ;  /* 0x00000018ff0c7819 */ /* 0x000fe4000001160c */
[----:B------:R-:W-:Y:S01]  /*5700*/  SHF.R.U32.HI R4, RZ, 0x8, R4 ;  /* 0x00000008ff047819 */ /* 0x000fe20000011604 */
[----:B------:R-:W-:Y:S01]  /*5710*/  @!P3 FADD.FTZ R210, -R210, -RZ ;  /* 0x800000ffd2d2b221 */ /* 0x000fe20000010100 */
[----:B------:R-:W-:Y:S01]  /*5720*/  ISETP.LE.U32.AND P6, PT, R12, UR9, PT ;  /* 0x000000090c007c0c */ /* 0x000fe2000bfc3070 */
[----:B------:R-:W-:Y:S01]  /*5730*/  MUFU.EX2 R173, R37 ;  /* 0x0000002500ad7308 */ /* 0x000fe20000000800 */
[----:B------:R-:W-:Y:S02]  /*5740*/  ISETP.LE.U32.AND P4, PT, R5, UR9, PT ;  /* 0x0000000905007c0c */ /* 0x000fe4000bf83070 */
[--C-:B------:R-:W-:Y:S01]  /*5750*/  SHF.R.U32.HI R5, RZ, 0x10, R0.reuse ;  /* 0x00000010ff057819 */ /* 0x100fe20000011600 */
[----:B------:R-:W-:Y:S01]  /*5760*/  @!P1 FADD.FTZ R203, -R203, -RZ ;  /* 0x800000ffcbcb9221 */ /* 0x000fe20000010100 */
[----:B------:R-:W-:Y:S02]  /*5770*/  LOP3.LUT R4, R4, 0xffff, RZ, 0xc0, !PT ;  /* 0x0000ffff04047812 */ /* 0x000fe400078ec0ff */
[----:B------:R-:W-:Y:S03]  /*5780*/  LOP3.LUT R5, R5, 0xff, RZ, 0xc0, !PT ;  /* 0x000000ff05057812 */ /* 0x000fe600078ec0ff */
[----:B------:R-:W-:Y:S01]  /*5790*/  MUFU.EX2 R163, R163 ;  /* 0x000000a300a37308 */ /* 0x000fe20000000800 */
[----:B------:R-:W-:Y:S02]  /*57a0*/  ISETP.LE.U32.AND P1, PT, R4, UR9, PT ;  /* 0x0000000904007c0c */ /* 0x000fe4000bf23070 */
[----:B------:R-:W-:Y:S01]  /*57b0*/  SHF.R.U32.HI R0, RZ, 0x18, R0 ;  /* 0x00000018ff007819 */ /* 0x000fe20000011600 */
[----:B------:R-:W-:Y:S01]  /*57c0*/  @!P6 FADD.FTZ R209, -R209, -RZ ;  /* 0x800000ffd1d1e221 */ /* 0x000fe20000010100 */
[----:B------:R-:W-:Y:S01]  /*57d0*/  ISETP.LE.U32.AND P3, PT, R5, UR9, PT ;  /* 0x0000000905007c0c */ /* 0x000fe2000bf63070 */
[----:B------:R-:W-:Y:S01]  /*57e0*/  @!P4 FADD.FTZ R213, -R213, -RZ ;  /* 0x800000ffd5d5c221 */ /* 0x000fe20000010100 */
[----:B------:R-:W-:Y:S03]  /*57f0*/  ISETP.LE.U32.AND P6, PT, R0, UR9, PT ;  /* 0x0000000900007c0c */ /* 0x000fe6000bfc3070 */
[----:B------:R-:W-:Y:S01]  /*5800*/  MUFU.EX2 R175, R38 ;  /* 0x0000002600af7308 */ /* 0x000fe20000000800 */
[----:B------:R-:W-:Y:S02]  /*5810*/  SHF.R.U32.HI R0, RZ, 0x8, R6 ;  /* 0x00000008ff007819 */ /* 0x000fe40000011606 */
[----:B------:R-:W-:Y:S02]  /*5820*/  LOP3.LUT R4, R9, 0xff, RZ, 0xc0, !PT ;  /* 0x000000ff09047812 */ /* 0x000fe400078ec0ff */
[----:B------:R-:W-:Y:S01]  /*5830*/  LOP3.LUT R0, R0, 0xffff, RZ, 0xc0, !PT ;  /* 0x0000ffff00007812 */ /* 0x000fe200078ec0ff */
[----:B------:R-:W-:Y:S01]  /*5840*/  @!P1 FADD.FTZ R214, -R214, -RZ ;  /* 0x800000ffd6d69221 */ /* 0x000fe20000010100 */
[----:B------:R-:W-:Y:S03]  /*5850*/  ISETP.LE.U32.AND P4, PT, R7, UR9, PT ;  /* 0x0000000907007c0c */ /* 0x000fe6000bf83070 */
[----:B------:R-:W-:Y:S01]  /*5860*/  MUFU.EX2 R172, R39 ;  /* 0x0000002700ac7308 */ /* 0x000fe20000000800 */
[----:B------:R-:W-:Y:S01]  /*5870*/  ISETP.LE.U32.AND P1, PT, R0, UR9, PT ;  /* 0x0000000900007c0c */ /* 0x000fe2000bf23070 */
[----:B------:R-:W-:Y:S01]  /*5880*/  @!P3 FADD.FTZ R218, -R218, -RZ ;  /* 0x800000ffdadab221 */ /* 0x000fe20000010100 */
[----:B------:R-:W-:Y:S01]  /*5890*/  SHF.R.U32.HI R0, RZ, 0x8, R21 ;  /* 0x00000008ff007819 */ /* 0x000fe20000011615 */
[----:B------:R-:W-:Y:S01]  /*58a0*/  @!P6 FADD.FTZ R217, -R217, -RZ ;  /* 0x800000ffd9d9e221 */ /* 0x000fe20000010100 */
[----:B------:R-:W-:Y:S02]  /*58b0*/  ISETP.LE.U32.AND P3, PT, R4, UR9, PT ;  /* 0x0000000904007c0c */ /* 0x000fe4000bf63070 */
[----:B------:R-:W-:Y:S03]  /*58c0*/  LOP3.LUT R4, R101, 0xff, RZ, 0xc0, !PT ;  /* 0x000000ff65047812 */ /* 0x000fe600078ec0ff */
[----:B------:R-:W-:Y:S01]  /*58d0*/  MUFU.EX2 R184, R41 ;  /* 0x0000002900b87308 */ /* 0x000fe20000000800 */
[----:B------:R-:W-:Y:S02]  /*58e0*/  LOP3.LUT R0, R0, 0xffff, RZ, 0xc0, !PT ;  /* 0x0000ffff00007812 */ /* 0x000fe400078ec0ff */
[----:B------:R-:W-:Y:S01]  /*58f0*/  ISETP.LE.U32.AND P6, PT, R8, UR9, PT ;  /* 0x0000000908007c0c */ /* 0x000fe2000bfc3070 */
[----:B----4-:R-:W-:Y:S01]  /*5900*/  @!P4 FADD.FTZ R212, -R212, -RZ ;  /* 0x800000ffd4d4c221 */ /* 0x010fe20000010100 */
[----:B------:R-:W-:Y:S01]  /*5910*/  ISETP.LE.U32.AND P2, PT, R15, UR9, PT ;  /* 0x000000090f007c0c */ /* 0x000fe2000bf43070 */
[----:B------:R-:W-:Y:S01]  /*5920*/  @!P1 FADD.FTZ R211, -R211, -RZ ;  /* 0x800000ffd3d39221 */ /* 0x000fe20000010100 */
[----:B------:R-:W-:Y:S01]  /*5930*/  ISETP.LE.U32.AND P1, PT, R4, UR9, PT ;  /* 0x0000000904007c0c */ /* 0x000fe2000bf23070 */
[----:B------:R-:W-:Y:S01]  /*5940*/  IMAD.WIDE.U32 R4, R113, -0x326172a9, RZ ;  /* 0xcd9e8d5771047825 */ /* 0x000fe200078e00ff */
[----:B------:R-:W-:Y:S01]  /*5950*/  ISETP.LE.U32.AND P5, PT, R14, UR9, PT ;  /* 0x000000090e007c0c */ /* 0x000fe2000bfa3070 */
[----:B------:R-:W-:Y:S01]  /*5960*/  MUFU.EX2 R195, R42 ;  /* 0x0000002a00c37308 */ /* 0x000fe20000000800 */
[----:B------:R-:W-:Y:S01]  /*5970*/  ISETP.LE.U32.AND P4, PT, R20, UR9, PT ;  /* 0x0000000914007c0c */ /* 0x000fe2000bf83070 */
[----:B------:R-:W-:Y:S01]  /*5980*/  @!P3 FADD.FTZ R216, -R216, -RZ ;  /* 0x800000ffd8d8b221 */ /* 0x000fe20000010100 */
[----:B------:R-:W-:Y:S02]  /*5990*/  LOP3.LUT R14, R4, 0xff, RZ, 0xc0, !PT ;  /* 0x000000ff040e7812 */ /* 0x000fe400078ec0ff */
[----:B------:R-:W-:Y:S01]  /*59a0*/  ISETP.LE.U32.AND P3, PT, R0, UR9, PT ;  /* 0x0000000900007c0c */ /* 0x000fe2000bf63070 */
[----:B------:R-:W-:Y:S01]  /*59b0*/  @!P6 FADD.FTZ R215, -R215, -RZ ;  /* 0x800000ffd7d7e221 */ /* 0x000fe20000010100 */
[----:B------:R-:W-:Y:S01]  /*59c0*/  SHF.R.U32.HI R20, RZ, 0x18, R4 ;  /* 0x00000018ff147819 */ /* 0x000fe20000011604 */
[----:B------:R-:W-:Y:S01]  /*59d0*/  @!P2 FADD.FTZ R198, -R198, -RZ ;  /* 0x800000ffc6c6a221 */ /* 0x000fe20000010100 */
[----:B------:R-:W-:Y:S01]  /*59e0*/  LOP3.LUT R0, R11, 0xffff, RZ, 0xc0, !PT ;  /* 0x0000ffff0b007812 */ /* 0x000fe200078ec0ff */
[----:B------:R-:W-:Y:S01]  /*59f0*/  @!P1 FADD.FTZ R201, -R201, -RZ ;  /* 0x800000ffc9c99221 */ /* 0x000fe20000010100 */
[----:B------:R-:W-:Y:S01]  /*5a00*/  ISETP.LE.U32.AND P6, PT, R16, UR9, PT ;  /* 0x0000000910007c0c */ /* 0x000fe2000bfc3070 */
[----:B------:R-:W-:Y:S01]  /*5a10*/  @!P5 FADD.FTZ R197, -R197, -RZ ;  /* 0x800000ffc5c5d221 */ /* 0x000fe20000010100 */
[----:B------:R-:W-:Y:S01]  /*5a20*/  SHF.R.U32.HI R0, RZ, 0x8, R0 ;  /* 0x00000008ff007819 */ /* 0x000fe20000011600 */
[----:B------:R-:W-:Y:S01]  /*5a30*/  @!P4 FADD.FTZ R205, -R205, -RZ ;  /* 0x800000ffcdcdc221 */ /* 0x000fe20000010100 */
[----:B------:R-:W-:Y:S01]  /*5a40*/  LOP3.LUT R15, R4, 0xffff, RZ, 0xc0, !PT ;  /* 0x0000ffff040f7812 */ /* 0x000fe200078ec0ff */
[----:B------:R-:W-:Y:S01]  /*5a50*/  MUFU.EX2 R185, R40 ;  /* 0x0000002800b97308 */ /* 0x000fe20000000800 */
[----:B------:R-:W-:Y:S01]  /*5a60*/  LOP3.LUT R0, R0, 0xffff, RZ, 0xc0, !PT ;  /* 0x0000ffff00007812 */ /* 0x000fe200078ec0ff */
[----:B------:R-:W-:Y:S01]  /*5a70*/  @!P3 FADD.FTZ R188, -R188, -RZ ;  /* 0x800000ffbcbcb221 */ /* 0x000fe20000010100 */
[----:B------:R-:W-:Y:S02]  /*5a80*/  SHF.R.U32.HI R16, RZ, 0x10, R4 ;  /* 0x00000010ff107819 */ /* 0x000fe40000011604 */
[----:B------:R-:W-:Y:S02]  /*5a90*/  ISETP.LE.U32.AND P1, PT, R0, UR9, PT ;  /* 0x0000000900007c0c */ /* 0x000fe4000bf23070 */
[----:B------:R-:W-:Y:S01]  /*5aa0*/  LOP3.LUT R4, R13, 0xff, RZ, 0xc0, !PT ;  /* 0x000000ff0d047812 */ /* 0x000fe200078ec0ff */
[----:B------:R-:W-:Y:S01]  /*5ab0*/  @!P6 FADD.FTZ R178, -R178, -RZ ;  /* 0x800000ffb2b2e221 */ /* 0x000fe20000010100 */
[----:B------:R-:W-:Y:S01]  /*5ac0*/  SHF.R.U32.HI R0, RZ, 0x10, R11 ;  /* 0x00000010ff007819 */ /* 0x000fe2000001160b */
[----:B------:R-:W-:Y:S01]  /*5ad0*/  MUFU.EX2 R194, R43 ;  /* 0x0000002b00c27308 */ /* 0x000fe20000000800 */
[----:B------:R-:W-:Y:S02]  /*5ae0*/  LOP3.LUT R6, R11, 0xff, RZ, 0xc0, !PT ;  /* 0x000000ff0b067812 */ /* 0x000fe400078ec0ff */
[----:B------:R-:W-:Y:S02]  /*5af0*/  LOP3.LUT R0, R0, 0xff, RZ, 0xc0, !PT ;  /* 0x000000ff00007812 */ /* 0x000fe400078ec0ff */
[----:B------:R-:W-:Y:S01]  /*5b00*/  ISETP.LE.U32.AND P3, PT, R6, UR9, PT ;  /* 0x0000000906007c0c */ /* 0x000fe2000bf63070 */
[----:B------:R-:W-:Y:S01]  /*5b10*/  IMAD.WIDE.U32 R6, R191, -0x2daee0ad, RZ ;  /* 0xd2511f53bf067825 */ /* 0x000fe200078e00ff */
[----:B------:R-:W-:Y:S03]  /*5b20*/  ISETP.LE.U32.AND P2, PT, R0, UR9, PT ;  /* 0x0000000900007c0c */ /* 0x000fe6000bf43070 */
[----:B------:R-:W-:Y:S01]  /*5b30*/  MUFU.EX2 R192, R46 ;  /* 0x0000002e00c07308 */ /* 0x000fe20000000800 */
[----:B------:R-:W-:Y:S01]  /*5b40*/  LOP3.LUT R0, R13, 0xffff, RZ, 0xc0, !PT ;  /* 0x0000ffff0d007812 */ /* 0x000fe200078ec0ff */
[----:B------:R-:W-:Y:S01]  /*5b50*/  @!P1 FADD.FTZ R186, -R186, -RZ ;  /* 0x800000ffbaba9221 */ /* 0x000fe20000010100 */
[----:B------:R-:W-:Y:S02]  /*5b60*/  ISETP.LE.U32.AND P1, PT, R4, UR9, PT ;  /* 0x0000000904007c0c */ /* 0x000fe4000bf23070 */
[----:B------:R-:W-:Y:S02]  /*5b70*/  LOP3.LUT R12, R6, 0xff, RZ, 0xc0, !PT ;  /* 0x000000ff060c7812 */ /* 0x000fe400078ec0ff */
[--C-:B------:R-:W-:Y:S03]  /*5b80*/  SHF.R.U32.HI R4, RZ, 0x10, R13.reuse ;  /* 0x00000010ff047819 */ /* 0x100fe6000001160d */
[----:B------:R-:W-:Y:S01]  /*5b90*/  MUFU.EX2 R191, R47 ;  /* 0x0000002f00bf7308 */ /* 0x000fe20000000800 */
[----:B------:R-:W-:Y:S01]  /*5ba0*/  SHF.R.U32.HI R13, RZ, 0x18, R13 ;  /* 0x00000018ff0d7819 */ /* 0x000fe2000001160d */
[----:B------:R-:W-:Y:S01]  /*5bb0*/  @!P3 FADD.FTZ R187, -R187, -RZ ;  /* 0x800000ffbbbbb221 */ /* 0x000fe20000010100 */
[----:B------:R-:W-:Y:S01]  /*5bc0*/  SHF.R.U32.HI R11, RZ, 0x18, R11 ;  /* 0x00000018ff0b7819 */ /* 0x000fe2000001160b */
[----:B------:R-:W-:Y:S01]  /*5bd0*/  @!P2 FADD.FTZ R193, -R193, -RZ ;  /* 0x800000ffc1c1a221 */ /* 0x000fe20000010100 */
[----:B------:R-:W-:Y:S02]  /*5be0*/  SHF.R.U32.HI R21, RZ, 0x10, R6 ;  /* 0x00000010ff157819 */ /* 0x000fe40000011606 */
[----:B------:R-:W-:Y:S01]  /*5bf0*/  ISETP.LE.U32.AND P3, PT, R11, UR9, PT ;  /* 0x000000090b007c0c */ /* 0x000fe2000bf63070 */
[----:B------:R-:W-:Y:S01]  /*5c00*/  @!P1 FADD.FTZ R199, -R199, -RZ ;  /* 0x800000ffc7c79221 */ /* 0x000fe20000010100 */
[----:B------:R-:W-:Y:S01]  /*5c10*/  SHF.R.U32.HI R11, RZ, 0x8, R114 ;  /* 0x00000008ff0b7819 */ /* 0x000fe20000011672 */
[----:B------:R-:W-:Y:S01]  /*5c20*/  MUFU.EX2 R169, R48 ;  /* 0x0000003000a97308 */ /* 0x000fe20000000800 */
[----:B------:R-:W-:Y:S02]  /*5c30*/  ISETP.LE.U32.AND P1, PT, R13, UR9, PT ;  /* 0x000000090d007c0c */ /* 0x000fe4000bf23070 */
[----:B------:R-:W-:Y:S02]  /*5c40*/  SHF.R.U32.HI R13, RZ, 0x18, R6 ;  /* 0x00000018ff0d7819 */ /* 0x000fe40000011606 */
[----:B------:R-:W-:Y:S02]  /*5c50*/  SHF.R.U32.HI R0, RZ, 0x8, R0 ;  /* 0x00000008ff007819 */ /* 0x000fe40000011600 */
[----:B------:R-:W-:Y:S03]  /*5c60*/  LOP3.LUT R11, R11, 0xffff, RZ, 0xc0, !PT ;  /* 0x0000ffff0b0b7812 */ /* 0x000fe600078ec0ff */
[----:B------:R-:W1:Y:S01]  /*5c70*/  MUFU.EX2 R208, R26 ;  /* 0x0000001a00d07308 */ /* 0x000e620000000800 */
[----:B------:R-:W-:Y:S01]  /*5c80*/  LOP3.LUT R0, R0, 0xffff, RZ, 0xc0, !PT ;  /* 0x0000ffff00007812 */ /* 0x000fe200078ec0ff */
[----:B------:R-:W-:Y:S01]  /*5c90*/  @!P3 FADD.FTZ R190, -R190, -RZ ;  /* 0x800000ffbebeb221 */ /* 0x000fe20000010100 */
[----:B------:R-:W-:Y:S02]  /*5ca0*/  ISETP.LE.U32.AND P0, PT, R17, UR9, PT ;  /* 0x0000000911007c0c */ /* 0x000fe4000bf03070 */
[----:B------:R-:W-:Y:S01]  /*5cb0*/  ISETP.LE.U32.AND P2, PT, R0, UR9, PT ;  /* 0x0000000900007c0c */ /* 0x000fe2000bf43070 */
[----:B------:R-:W-:Y:S01]  /*5cc0*/  @!P1 FADD.FTZ R207, -R207, -RZ ;  /* 0x800000ffcfcf9221 */ /* 0x000fe20000010100 */
[----:B------:R-:W-:Y:S03]  /*5cd0*/  ISETP.LE.U32.AND P1, PT, R11, UR9, PT ;  /* 0x000000090b007c0c */ /* 0x000fe6000bf23070 */
[----:B------:R-:W-:Y:S01]  /*5ce0*/  MUFU.EX2 R168, R49 ;  /* 0x0000003100a87308 */ /* 0x000fe20000000800 */
[----:B------:R-:W-:Y:S02]  /*5cf0*/  LOP3.LUT R11, R115, 0xff, RZ, 0xc0, !PT ;  /* 0x000000ff730b7812 */ /* 0x000fe400078ec0ff */
[----:B------:R-:W-:Y:S02]  /*5d00*/  LOP3.LUT R9, R5, UR6, R100, 0x96, !PT ;  /* 0x0000000605097c12 */ /* 0x000fe4000f8e9664 */
[----:B------:R-:W-:Y:S02]  /*5d10*/  ISETP.LE.U32.AND P5, PT, R11, UR9, PT ;  /* 0x000000090b007c0c */ /* 0x000fe4000bfa3070 */
[----:B------:R-:W-:Y:S01]  /*5d20*/  LOP3.LUT R0, R4, 0xff, RZ, 0xc0, !PT ;  /* 0x000000ff04007812 */ /* 0x000fe200078ec0ff */
[----:B------:R-:W-:Y:S01]  /*5d30*/  IMAD.WIDE.U32 R4, R166, -0x2daee0ad, RZ ;  /* 0xd2511f53a6047825 */ /* 0x000fe200078e00ff */
[----:B------:R-:W-:Y:S01]  /*5d40*/  LOP3.LUT R17, R6, 0xffff, RZ, 0xc0, !PT ;  /* 0x0000ffff06117812 */ /* 0x000fe200078ec0ff */
[----:B------:R-:W-:Y:S01]  /*5d50*/  MUFU.EX2 R167, R50 ;  /* 0x0000003200a77308 */ /* 0x000fe20000000800 */
[----:B------:R-:W-:Y:S01]  /*5d60*/  SHF.R.U32.HI R6, RZ, 0x8, R23 ;  /* 0x00000008ff067819 */ /* 0x000fe20000011617 */
[----:B------:R-:W-:Y:S01]  /*5d70*/  @!P0 FADD.FTZ R189, -R189, -RZ ;  /* 0x800000ffbdbd8221 */ /* 0x000fe20000010100 */
[----:B------:R-:W-:Y:S01]  /*5d80*/  ISETP.LE.U32.AND P0, PT, R19, UR9, PT ;  /* 0x0000000913007c0c */ /* 0x000fe2000bf03070 */
[----:B------:R-:W-:Y:S01]  /*5d90*/  @!P2 FADD.FTZ R200, -R200, -RZ ;  /* 0x800000ffc8c8a221 */ /* 0x000fe20000010100 */
[----:B------:R-:W-:Y:S01]  /*5da0*/  ISETP.LE.U32.AND P3, PT, R0, UR9, PT ;  /* 0x0000000900007c0c */ /* 0x000fe2000bf63070 */
[----:B------:R-:W-:Y:S01]  /*5db0*/  @!P1 FADD.FTZ R196, -R196, -RZ ;  /* 0x800000ffc4c49221 */ /* 0x000fe20000010100 */
[----:B------:R-:W-:Y:S01]  /*5dc0*/  LOP3.LUT R8, R7, UR5, R110, 0x96, !PT ;  /* 0x0000000507087c12 */ /* 0x000fe2000f8e966e */
[----:B------:R-:W-:Y:S01]  /*5dd0*/  @!P5 FADD.FTZ R206, -R206, -RZ ;  /* 0x800000ffceced221 */ /* 0x000fe20000010100 */
[----:B------:R-:W-:Y:S01]  /*5de0*/  ISETP.LE.U32.AND P2, PT, R18, UR9, PT ;  /* 0x0000000912007c0c */ /* 0x000fe2000bf43070 */
[----:B------:R-:W-:Y:S01]  /*5df0*/  MUFU.EX2 R110, R64 ;  /* 0x00000040006e7308 */ /* 0x000fe20000000800 */
[----:B------:R-:W-:Y:S02]  /*5e00*/  LOP3.LUT R0, R5, UR5, R112, 0x96, !PT ;  /* 0x0000000505007c12 */ /* 0x000fe4000f8e9670 */
[----:B------:R-:W-:Y:S02]  /*5e10*/  LOP3.LUT R19, R4, 0xffff, RZ, 0xc0, !PT ;  /* 0x0000ffff04137812 */ /* 0x000fe400078ec0ff */
[----:B------:R-:W-:Y:S01]  /*5e20*/  LOP3.LUT R5, R6, 0xffff, RZ, 0xc0, !PT ;  /* 0x0000ffff06057812 */ /* 0x000fe200078ec0ff */
[----:B------:R-:W-:Y:S01]  /*5e30*/  @!P0 FADD.FTZ R179, -R179, -RZ ;  /* 0x800000ffb3b38221 */ /* 0x000fe20000010100 */
[----:B------:R-:W-:Y:S01]  /*5e40*/  LOP3.LUT R11, R4, 0xff, RZ, 0xc0, !PT ;  /* 0x000000ff040b7812 */ /* 0x000fe200078ec0ff */
[----:B-1----:R-:W-:Y:S01]  /*5e50*/  @!P3 FADD.FTZ R208, -R208, -RZ ;  /* 0x800000ffd0d0b221 */ /* 0x002fe20000010100 */
[--C-:B------:R-:W-:Y:S01]  /*5e60*/  SHF.R.U32.HI R6, RZ, 0x10, R9.reuse ;  /* 0x00000010ff067819 */ /* 0x100fe20000011609 */
[----:B------:R-:W1:Y:S01]  /*5e70*/  MUFU.EX2 R166, R51 ;  /* 0x0000003300a67308 */ /* 0x000e620000000800 */
[--C-:B------:R-:W-:Y:S01]  /*5e80*/  SHF.R.U32.HI R18, RZ, 0x18, R4.reuse ;  /* 0x00000018ff127819 */ /* 0x100fe20000011604 */
[----:B------:R-:W-:Y:S01]  /*5e90*/  @!P2 FADD.FTZ R169, -R169, -RZ ;  /* 0x800000ffa9a9a221 */ /* 0x000fe20000010100 */
[----:B------:R-:W-:Y:S02]  /*5ea0*/  ISETP.LE.U32.AND P3, PT, R22, UR9, PT ;  /* 0x0000000916007c0c */ /* 0x000fe4000bf63070 */
[----:B------:R-:W-:Y:S02]  /*5eb0*/  SHF.R.U32.HI R7, RZ, 0x10, R4 ;  /* 0x00000010ff077819 */ /* 0x000fe40000011604 */
[----:B------:R-:W-:Y:S03]  /*5ec0*/  LOP3.LUT R4, R102, 0xff, RZ, 0xc0, !PT ;  /* 0x000000ff66047812 */ /* 0x000fe600078ec0ff */
[----:B------:R-:W-:Y:S01]  /*5ed0*/  MUFU.EX2 R115, R52 ;  /* 0x0000003400737308 */ /* 0x000fe20000000800 */
[----:B------:R-:W-:Y:S02]  /*5ee0*/  ISETP.LE.U32.AND P1, PT, R5, UR9, PT ;  /* 0x0000000905007c0c */ /* 0x000fe4000bf23070 */
[----:B------:R-:W-:Y:S02]  /*5ef0*/  LOP3.LUT R5, R10, 0xff, RZ, 0xc0, !PT ;  /* 0x000000ff0a057812 */ /* 0x000fe400078ec0ff */
[----:B------:R-:W-:Y:S02]  /*5f00*/  ISETP.LE.U32.AND P5, PT, R4, UR9, PT ;  /* 0x0000000904007c0c */ /* 0x000fe4000bfa3070 */
[----:B------:R-:W-:Y:S03]  /*5f10*/  LOP3.LUT R4, R10, 0xffff, RZ, 0xc0, !PT ;  /* 0x0000ffff0a047812 */ /* 0x000fe600078ec0ff */
[----:B------:R-:W-:Y:S01]  /*5f20*/  MUFU.EX2 R114, R53 ;  /* 0x0000003500727308 */ /* 0x000fe20000000800 */
[----:B------:R-:W-:Y:S01]  /*5f30*/  ISETP.LE.U32.AND P4, PT, R5, UR9, PT ;  /* 0x0000000905007c0c */ /* 0x000fe2000bf83070 */
[----:B-1----:R-:W-:Y:S01]  /*5f40*/  @!P3 FADD.FTZ R166, -R166, -RZ ;  /* 0x800000ffa6a6b221 */ /* 0x002fe20000010100 */
[----:B------:R-:W-:Y:S02]  /*5f50*/  SHF.R.U32.HI R5, RZ, 0x18, R10 ;  /* 0x00000018ff057819 */ /* 0x000fe4000001160a */
[----:B------:R-:W-:Y:S02]  /*5f60*/  SHF.R.U32.HI R4, RZ, 0x8, R4 ;  /* 0x00000008ff047819 */ /* 0x000fe40000011604 */
[----:B------:R-:W-:Y:S03]  /*5f70*/  ISETP.LE.U32.AND P6, PT, R5, UR9, PT ;  /* 0x0000000905007c0c */ /* 0x000fe6000bfc3070 */
[----:B------:R-:W-:Y:S01]  /*5f80*/  MUFU.EX2 R112, R55 ;  /* 0x0000003700707308 */ /* 0x000fe20000000800 */
[----:B------:R-:W-:Y:S01]  /*5f90*/  SHF.R.U32.HI R5, RZ, 0x10, R10 ;  /* 0x00000010ff057819 */ /* 0x000fe2000001160a */
[----:B------:R-:W-:Y:S01]  /*5fa0*/  @!P5 FADD.FTZ R180, -R180, -RZ ;  /* 0x800000ffb4b4d221 */ /* 0x000fe20000010100 */
[----:B------:R-:W-:Y:S02]  /*5fb0*/  LOP3.LUT R4, R4, 0xffff, RZ, 0xc0, !PT ;  /* 0x0000ffff04047812 */ /* 0x000fe400078ec0ff */
[----:B------:R-:W-:Y:S01]  /*5fc0*/  LOP3.LUT R5, R5, 0xff, RZ, 0xc0, !PT ;  /* 0x000000ff05057812 */ /* 0x000fe200078ec0ff */
[----:B------:R-:W-:Y:S01]  /*5fd0*/  @!P4 FADD.FTZ R174, -R174, -RZ ;  /* 0x800000ffaeaec221 */ /* 0x000fe20000010100 */
[----:B------:R-:W-:Y:S03]  /*5fe0*/  ISETP.LE.U32.AND P5, PT, R4, UR9, PT ;  /* 0x0000000904007c0c */ /* 0x000fe6000bfa3070 */
[----:B------:R-:W-:Y:S01]  /*5ff0*/  MUFU.EX2 R111, R57 ;  /* 0x00000039006f7308 */ /* 0x000fe20000000800 */
[----:B------:R-:W-:Y:S02]  /*6000*/  LOP3.LUT R4, R9, 0xffff, RZ, 0xc0, !PT ;  /* 0x0000ffff09047812 */ /* 0x000fe400078ec0ff */
[----:B------:R-:W-:Y:S01]  /*6010*/  ISETP.LE.U32.AND P0, PT, R5, UR9, PT ;  /* 0x0000000905007c0c */ /* 0x000fe2000bf03070 */
[----:B------:R-:W-:Y:S01]  /*6020*/  @!P6 FADD.FTZ R172, -R172, -RZ ;  /* 0x800000ffacace221 */ /* 0x000fe20000010100 */
[----:B------:R-:W-:Y:S02]  /*6030*/  LOP3.LUT R5, R9, 0xff, RZ, 0xc0, !PT ;  /* 0x000000ff09057812 */ /* 0x000fe400078ec0ff */
[----:B------:R-:W-:Y:S03]  /*6040*/  SHF.R.U32.HI R4, RZ, 0x8, R4 ;  /* 0x00000008ff047819 */ /* 0x000fe60000011604 */
[----:B------:R-:W1:Y:S01]  /*6050*/  MUFU.EX2 R177, R33 ;  /* 0x0000002100b17308 */ /* 0x000e620000000800 */
[----:B------:R-:W-:Y:S02]  /*6060*/  SHF.R.U32.HI R9, RZ, 0x18, R9 ;  /* 0x00000018ff097819 */ /* 0x000fe40000011609 */
[----:B------:R-:W-:Y:S01]  /*6070*/  ISETP.LE.U32.AND P4, PT, R5, UR9, PT ;  /* 0x0000000905007c0c */ /* 0x000fe2000bf83070 */
[----:B------:R-:W-:Y:S01]  /*6080*/  @!P5 FADD.FTZ R173, -R173, -RZ ;  /* 0x800000ffadadd221 */ /* 0x000fe20000010100 */
[----:B------:R-:W-:Y:S02]  /*6090*/  LOP3.LUT R5, R4, 0xffff, RZ, 0xc0, !PT ;  /* 0x0000ffff04057812 */ /* 0x000fe400078ec0ff */
[----:B------:R-:W-:Y:S01]  /*60a0*/  LOP3.LUT R4, R6, 0xff, RZ, 0xc0, !PT ;  /* 0x000000ff06047812 */ /* 0x000fe200078ec0ff */
[----:B------:R-:W-:Y:S01]  /*60b0*/  @!P0 FADD.FTZ R175, -R175, -RZ ;  /* 0x800000ffafaf8221 */ /* 0x000fe20000010100 */
[----:B------:R-:W-:Y:S01]  /*60c0*/  ISETP.LE.U32.AND P6, PT, R9, UR9, PT ;  /* 0x0000000909007c0c */ /* 0x000fe2000bfc3070 */
[----:B------:R-:W-:Y:S01]  /*60d0*/  MUFU.EX2 R181, R58 ;  /* 0x0000003a00b57308 */ /* 0x000fe20000000800 */
[----:B------:R-:W-:Y:S02]  /*60e0*/  ISETP.LE.U32.AND P5, PT, R5, UR9, PT ;  /* 0x0000000905007c0c */ /* 0x000fe4000bfa3070 */
[----:B------:R-:W-:Y:S02]  /*60f0*/  LOP3.LUT R5, R24, 0xff, RZ, 0xc0, !PT ;  /* 0x000000ff18057812 */ /* 0x000fe400078ec0ff */
[----:B------:R-:W-:Y:S01]  /*6100*/  ISETP.LE.U32.AND P0, PT, R4, UR9, PT ;  /* 0x0000000904007c0c */ /* 0x000fe2000bf03070 */
[----:B------:R-:W-:Y:S01]  /*6110*/  @!P4 FADD.FTZ R185, -R185, -RZ ;  /* 0x800000ffb9b9c221 */ /* 0x000fe20000010100 */
[----:B------:R-:W-:Y:S01]  /*6120*/  SHF.R.U32.HI R4, RZ, 0x8, R15 ;  /* 0x00000008ff047819 */ /* 0x000fe2000001160f */
[----:B-1----:R-:W-:Y:S01]  /*6130*/  @!P1 FADD.FTZ R177, -R177, -RZ ;  /* 0x800000ffb1b19221 */ /* 0x002fe20000010100 */
[----:B------:R-:W-:Y:S01]  /*6140*/  ISETP.LE.U32.AND P4, PT, R20, UR9, PT ;  /* 0x0000000914007c0c */ /* 0x000fe2000bf83070 */
[----:B------:R-:W1:Y:S01]  /*6150*/  MUFU.EX2 R182, R44 ;  /* 0x0000002c00b67308 */ /* 0x000e620000000800 */
[----:B------:R-:W-:Y:S01]  /*6160*/  LOP3.LUT R4, R4, 0xffff, RZ, 0xc0, !PT ;  /* 0x0000ffff04047812 */ /* 0x000fe200078ec0ff */
[----:B------:R-:W-:Y:S01]  /*6170*/  @!P6 FADD.FTZ R194, -R194, -RZ ;  /* 0x800000ffc2c2e221 */ /* 0x000fe20000010100 */
[----:B------:R-:W-:Y:S01]  /*6180*/  ISETP.LE.U32.AND P1, PT, R14, UR9, PT ;  /* 0x000000090e007c0c */ /* 0x000fe2000bf23070 */
[----:B------:R-:W-:Y:S01]  /*6190*/  @!P5 FADD.FTZ R184, -R184, -RZ ;  /* 0x800000ffb8b8d221 */ /* 0x000fe20000010100 */
[----:B------:R-:W-:Y:S02]  /*61a0*/  ISETP.LE.U32.AND P5, PT, R4, UR9, PT ;  /* 0x0000000904007c0c */ /* 0x000fe4000bfa3070 */
[----:B------:R-:W-:Y:S01]  /*61b0*/  LOP3.LUT R4, R16, 0xff, RZ, 0xc0, !PT ;  /* 0x000000ff10047812 */ /* 0x000fe200078ec0ff */
[----:B------:R-:W-:Y:S01]  /*61c0*/  @!P0 FADD.FTZ R195, -R195, -RZ ;  /* 0x800000ffc3c38221 */ /* 0x000fe20000010100 */
[----:B------:R-:W-:Y:S01]  /*61d0*/  ISETP.LE.U32.AND P6, PT, R5, UR9, PT ;  /* 0x0000000905007c0c */ /* 0x000fe2000bfc3070 */
[----:B------:R-:W2:Y:S01]  /*61e0*/  MUFU.EX2 R183, R45 ;  /* 0x0000002d00b77308 */ /* 0x000ea20000000800 */
[----:B------:R-:W-:Y:S01]  /*61f0*/  ISETP.LE.U32.AND P0, PT, R4, UR9, PT ;  /* 0x0000000904007c0c */ /* 0x000fe2000bf03070 */
[----:B------:R-:W-:Y:S01]  /*6200*/  @!P4 FADD.FTZ R191, -R191, -RZ ;  /* 0x800000ffbfbfc221 */ /* 0x000fe20000010100 */
[----:B------:R-:W-:Y:S04]  /*6210*/  SHF.R.U32.HI R4, RZ, 0x8, R103 ;  /* 0x00000008ff047819 */ /* 0x000fe80000011667 */
[----:B------:R-:W-:Y:S01]  /*6220*/  LOP3.LUT R5, R4, 0xffff, RZ, 0xc0, !PT ;  /* 0x0000ffff04057812 */ /* 0x000fe200078ec0ff */
[----:B-1----:R-:W-:Y:S01]  /*6230*/  @!P1 FADD.FTZ R182, -R182, -RZ ;  /* 0x800000ffb6b69221 */ /* 0x002fe20000010100 */
[----:B------:R-:W-:Y:S01]  /*6240*/  LOP3.LUT R4, R8, 0xff, RZ, 0xc0, !PT ;  /* 0x000000ff08047812 */ /* 0x000fe200078ec0ff */
[----:B------:R-:W-:Y:S01]  /*6250*/  MUFU.EX2 R113, R54 ;  /* 0x0000003600717308 */ /* 0x000fe20000000800 */
[----:B------:R-:W-:Y:S01]  /*6260*/  ISETP.LE.U32.AND P1, PT, R12, UR9, PT ;  /* 0x000000090c007c0c */ /* 0x000fe2000bf23070 */
[----:B------:R-:W-:Y:S01]  /*6270*/  @!P6 FADD.FTZ R167, -R167, -RZ ;  /* 0x800000ffa7a7e221 */ /* 0x000fe20000010100 */
[----:B------:R-:W-:Y:S01]  /*6280*/  ISETP.LE.U32.AND P4, PT, R4, UR9, PT ;  /* 0x0000000904007c0c */ /* 0x000fe2000bf83070 */
[----:B------:R-:W-:Y:S01]  /*6290*/  @!P0 FADD.FTZ R192, -R192, -RZ ;  /* 0x800000ffc0c08221 */ /* 0x000fe20000010100 */
[----:B------:R-:W-:Y:S02]  /*62a0*/  ISETP.LE.U32.AND P0, PT, R5, UR9, PT ;  /* 0x0000000905007c0c */ /* 0x000fe4000bf03070 */
[--C-:B------:R-:W-:Y:S01]  /*62b0*/  SHF.R.U32.HI R4, RZ, 0x18, R8.reuse ;  /* 0x00000018ff047819 */ /* 0x100fe20000011608 */
[----:B--2---:R-:W-:Y:S01]  /*62c0*/  @!P5 FADD.FTZ R183, -R183, -RZ ;  /* 0x800000ffb7b7d221 */ /* 0x004fe20000010100 */
[----:B------:R-:W-:Y:S01]  /*62d0*/  LOP3.LUT R5, R8, 0xffff, RZ, 0xc0, !PT ;  /* 0x0000ffff08057812 */ /* 0x000fe200078ec0ff */
[----:B------:R-:W1:Y:S01]  /*62e0*/  MUFU.EX2 R170, R56 ;  /* 0x0000003800aa7308 */ /* 0x000e620000000800 */
[----:B------:R-:W-:Y:S02]  /*62f0*/  ISETP.LE.U32.AND P2, PT, R4, UR9, PT ;  /* 0x0000000904007c0c */ /* 0x000fe4000bf43070 */
[----:B------:R-:W-:Y:S01]  /*6300*/  LOP3.LUT R4, R0, 0xff, RZ, 0xc0, !PT ;  /* 0x000000ff00047812 */ /* 0x000fe200078ec0ff */
[----:B------:R-:W-:Y:S01]  /*6310*/  @!P1 FADD.FTZ R110, -R110, -RZ ;  /* 0x800000ff6e6e9221 */ /* 0x000fe20000010100 */
[----:B------:R-:W-:Y:S01]  /*6320*/  SHF.R.U32.HI R6, RZ, 0x8, R5 ;  /* 0x00000008ff067819 */ /* 0x000fe20000011605 */
[----:B------:R-:W-:Y:S01]  /*6330*/  @!P4 FADD.FTZ R115, -R115, -RZ ;  /* 0x800000ff7373c221 */ /* 0x000fe20000010100 */
[----:B------:R-:W-:Y:S01]  /*6340*/  SHF.R.U32.HI R5, RZ, 0x10, R8 ;  /* 0x00000010ff057819 */ /* 0x000fe20000011608 */
[----:B------:R-:W-:Y:S01]  /*6350*/  @!P0 FADD.FTZ R168, -R168, -RZ ;  /* 0x800000ffa8a88221 */ /* 0x000fe20000010100 */
[----:B------:R-:W-:Y:S01]  /*6360*/  ISETP.LE.U32.AND P0, PT, R4, UR9, PT ;  /* 0x0000000904007c0c */ /* 0x000fe2000bf03070 */
[----:B------:R-:W-:Y:S01]  /*6370*/  MUFU.EX2 R176, R59 ;  /* 0x0000003b00b07308 */ /* 0x000fe20000000800 */
[----:B------:R-:W-:Y:S02]  /*6380*/  LOP3.LUT R4, R6, 0xffff, RZ, 0xc0, !PT ;  /* 0x0000ffff06047812 */ /* 0x000fe400078ec0ff */
[----:B------:R-:W-:Y:S01]  /*6390*/  ISETP.LE.U32.AND P5, PT, R13, UR9, PT ;  /* 0x000000090d007c0c */ /* 0x000fe2000bfa3070 */
[----:B------:R-:W-:Y:S01]  /*63a0*/  @!P2 FADD.FTZ R112, -R112, -RZ ;  /* 0x800000ff7070a221 */ /* 0x000fe20000010100 */
[----:B------:R-:W-:Y:S02]  /*63b0*/  LOP3.LUT R6, R0, 0xffff, RZ, 0xc0, !PT ;  /* 0x0000ffff00067812 */ /* 0x000fe400078ec0ff */
[----:B------:R-:W-:Y:S03]  /*63c0*/  ISETP.LE.U32.AND P6, PT, R4, UR9, PT ;  /* 0x0000000904007c0c */ /* 0x000fe6000bfc3070 */
[----:B------:R-:W2:Y:S01]  /*63d0*/  MUFU.EX2 R162, R162 ;  /* 0x000000a200a27308 */ /* 0x000ea20000000800 */
[----:B------:R-:W-:Y:S02]  /*63e0*/  LOP3.LUT R5, R5, 0xff, RZ, 0xc0, !PT ;  /* 0x000000ff05057812 */ /* 0x000fe400078ec0ff */
[----:B------:R-:W-:Y:S01]  /*63f0*/  SHF.R.U32.HI R4, RZ, 0x8, R6 ;  /* 0x00000008ff047819 */ /* 0x000fe20000011606 */
[----:B-1----:R-:W-:Y:S01]  /*6400*/  @!P0 FADD.FTZ R170, -R170, -RZ ;  /* 0x800000ffaaaa8221 */ /* 0x002fe20000010100 */
[----:B------:R-:W-:Y:S02]  /*6410*/  ISETP.LE.U32.AND P0, PT, R18, UR9, PT ;  /* 0x0000000912007c0c */ /* 0x000fe4000bf03070 */
[----:B------:R-:W-:Y:S01]  /*6420*/  ISETP.LE.U32.AND P3, PT, R5, UR9, PT ;  /* 0x0000000905007c0c */ /* 0x000fe2000bf63070 */
[----:B------:R-:W-:Y:S01]  /*6430*/  @!P5 FADD.FTZ R164, -R164, -RZ ;  /* 0x800000ffa4a4d221 */ /* 0x000fe20000010100 */
[----:B------:R-:W-:Y:S02]  /*6440*/  LOP3.LUT R4, R4, 0xffff, RZ, 0xc0, !PT ;  /* 0x0000ffff04047812 */ /* 0x000fe400078ec0ff */
[--C-:B------:R-:W-:Y:S01]  /*6450*/  SHF.R.U32.HI R5, RZ, 0x10, R0.reuse ;  /* 0x00000010ff057819 */ /* 0x100fe20000011600 */
[----:B------:R-:W-:Y:S01]  /*6460*/  @!P6 FADD.FTZ R114, -R114, -RZ ;  /* 0x800000ff7272e221 */ /* 0x000fe20000010100 */
[----:B------:R-:W-:Y:S02]  /*6470*/  ISETP.LE.U32.AND P4, PT, R4, UR9, PT ;  /* 0x0000000904007c0c */ /* 0x000fe4000bf83070 */
[----:B------:R-:W-:Y:S02]  /*6480*/  LOP3.LUT R4, R5, 0xff, RZ, 0xc0, !PT ;  /* 0x000000ff05047812 */ /* 0x000fe400078ec0ff */
[----:B------:R-:W-:Y:S01]  /*6490*/  SHF.R.U32.HI R5, RZ, 0x8, R17 ;  /* 0x00000008ff057819 */ /* 0x000fe20000011611 */
[----:B--2---:R-:W-:Y:S01]  /*64a0*/  @!P0 FADD.FTZ R162, -R162, -RZ ;  /* 0x800000ffa2a28221 */ /* 0x004fe20000010100 */
[----:B------:R-:W-:Y:S01]  /*64b0*/  ISETP.LE.U32.AND P6, PT, R4, UR9, PT ;  /* 0x0000000904007c0c */ /* 0x000fe2000bfc3070 */
[----:B------:R-:W-:Y:S01]  /*64c0*/  @!P3 FADD.FTZ R113, -R113, -RZ ;  /* 0x800000ff7171b221 */ /* 0x000fe20000010100 */
[----:B------:R-:W-:Y:S02]  /*64d0*/  LOP3.LUT R4, R5, 0xffff, RZ, 0xc0, !PT ;  /* 0x0000ffff05047812 */ /* 0x000fe400078ec0ff */
[----:B------:R-:W-:Y:S02]  /*64e0*/  SHF.R.U32.HI R0, RZ, 0x18, R0 ;  /* 0x00000018ff007819 */ /* 0x000fe40000011600 */
[----:B------:R-:W-:Y:S01]  /*64f0*/  ISETP.LE.U32.AND P2, PT, R4, UR9, PT ;  /* 0x0000000904007c0c */ /* 0x000fe2000bf43070 */
[----:B------:R-:W-:Y:S01]  /*6500*/  @!P4 FADD.FTZ R111, -R111, -RZ ;  /* 0x800000ff6f6fc221 */ /* 0x000fe20000010100 */
[----:B------:R-:W-:Y:S02]  /*6510*/  LOP3.LUT R4, R21, 0xff, RZ, 0xc0, !PT ;  /* 0x000000ff15047812 */ /* 0x000fe400078ec0ff */
[----:B------:R-:W-:Y:S02]  /*6520*/  ISETP.LE.U32.AND P4, PT, R0, UR9, PT ;  /* 0x0000000900007c0c */ /* 0x000fe4000bf83070 */
[----:B------:R-:W-:Y:S01]  /*6530*/  SHF.R.U32.HI R0, RZ, 0x8, R19 ;  /* 0x00000008ff007819 */ /* 0x000fe20000011613 */
[----:B------:R-:W-:Y:S01]  /*6540*/  @!P6 FADD.FTZ R181, -R181, -RZ ;  /* 0x800000ffb5b5e221 */ /* 0x000fe20000010100 */
[----:B------:R-:W-:Y:S02]  /*6550*/  ISETP.LE.U32.AND P6, PT, R4, UR9, PT ;  /* 0x0000000904007c0c */ /* 0x000fe4000bfc3070 */
[----:B------:R-:W-:Y:S02]  /*6560*/  LOP3.LUT R4, R0, 0xffff, RZ, 0xc0, !PT ;  /* 0x0000ffff00047812 */ /* 0x000fe400078ec0ff */
[----:B------:R-:W-:Y:S01]  /*6570*/  F2FP.RELU.F16.F32.PACK_AB R0, R203, R202 ;  /* 0x000000cacb00723e */ /* 0x000fe200000008ff */
[----:B------:R-:W-:Y:S01]  /*6580*/  @!P2 FADD.FTZ R165, -R165, -RZ ;  /* 0x800000ffa5a5a221 */ /* 0x000fe20000010100 */
[----:B------:R-:W-:Y:S02]  /*6590*/  LOP3.LUT R5, R7, 0xff, RZ, 0xc0, !PT ;  /* 0x000000ff07057812 */ /* 0x000fe400078ec0ff */
[----:B------:R-:W-:Y:S01]  /*65a0*/  ISETP.LE.U32.AND P2, PT, R4, UR9, PT ;  /* 0x0000000904007c0c */ /* 0x000fe2000bf43070 */
[----:B------:R1:W-:Y:S01]  /*65b0*/  STS [R221+0x10000], R0 ;  /* 0x01000000dd007388 */ /* 0x0003e20000000800 */
[----:B------:R-:W-:Y:S01]  /*65c0*/  ISETP.LE.U32.AND P1, PT, R5, UR9, PT ;  /* 0x0000000905007c0c */ /* 0x000fe2000bf23070 */
[----:B------:R-:W-:Y:S01]  /*65d0*/  @!P4 FADD.FTZ R176, -R176, -RZ ;  /* 0x800000ffb0b0c221 */ /* 0x000fe20000010100 */
[----:B------:R-:W-:Y:S01]  /*65e0*/  F2FP.RELU.F16.F32.PACK_AB R5, R209, R210 ;  /* 0x000000d2d105723e */ /* 0x000fe200000008ff */
[----:B------:R-:W-:Y:S01]  /*65f0*/  @!P6 FADD.FTZ R108, -R108, -RZ ;  /* 0x800000ff6c6ce221 */ /* 0x000fe20000010100 */
[----:B------:R-:W-:Y:S02]  /*6600*/  F2FP.RELU.F16.F32.PACK_AB R4, R188, R189 ;  /* 0x000000bdbc04723e */ /* 0x000fe400000008ff */
[----:B------:R-:W-:Y:S01]  /*6610*/  F2FP.RELU.F16.F32.PACK_AB R6, R214, R213 ;  /* 0x000000d5d606723e */ /* 0x000fe200000008ff */
[----:B------:R2:W-:Y:S01]  /*6620*/  STS [R221+0x10400], R5 ;  /* 0x01040005dd007388 */ /* 0x0005e20000000800 */
[----:B------:R-:W-:Y:S02]  /*6630*/  F2FP.RELU.F16.F32.PACK_AB R7, R172, R175 ;  /* 0x000000afac07723e */ /* 0x000fe400000008ff */
[----:B------:R-:W-:Y:S01]  /*6640*/  ISETP.LE.U32.AND P3, PT, R11, UR9, PT ;  /* 0x000000090b007c0c */ /* 0x000fe2000bf63070 */
[----:B------:R3:W-:Y:S01]  /*6650*/  STS [R223+0x10000], R4 ;  /* 0x01000004df007388 */ /* 0x0007e20000000800 */
[----:B------:R-:W-:Y:S01]  /*6660*/  @!P2 FADD.FTZ R163, -R163, -RZ ;  /* 0x800000ffa3a3a221 */ /* 0x000fe20000010100 */
[----:B------:R-:W-:Y:S01]  /*6670*/  @!P1 FADD.FTZ R171, -R171, -RZ ;  /* 0x800000ffabab9221 */ /* 0x000fe20000010100 */
[----:B------:R-:W-:Y:S02]  /*6680*/  FSETP.GE.FTZ.AND P2, PT, R188, RZ, PT ;  /* 0x000000ffbc00720b */ /* 0x000fe40003f56000 */
[----:B------:R-:W-:Y:S02]  /*6690*/  FSETP.GE.FTZ.AND P1, PT, R187, RZ, PT ;  /* 0x000000ffbb00720b */ /* 0x000fe40003f36000 */
[----:B------:R-:W-:Y:S05]  /*66a0*/  FSETP.GE.FTZ.AND P4, PT, R169, RZ, PT ;  /* 0x000000ffa900720b */ /* 0x000fea0003f96000 */
[----:B------:R-:W-:Y:S01]  /*66b0*/  @!P3 FADD.FTZ R109, -R109, -RZ ;  /* 0x800000ff6d6db221 */ /* 0x000fe20000010100 */
[----:B-1----:R-:W-:Y:S02]  /*66c0*/  F2FP.RELU.F16.F32.PACK_AB R0, R198, R201 ;  /* 0x000000c9c600723e */ /* 0x002fe400000008ff */
[----:B------:R-:W-:Y:S03]  /*66d0*/  FSETP.GE.FTZ.AND P3, PT, R189, RZ, PT ;  /* 0x000000ffbd00720b */ /* 0x000fe60003f76000 */
[----:B------:R1:W-:Y:S01]  /*66e0*/  STS [R223+0x10400], R0 ;  /* 0x01040000df007388 */ /* 0x0003e20000000800 */
[----:B--2---:R-:W-:Y:S03]  /*66f0*/  F2FP.RELU.F16.F32.PACK_AB R5, R217, R218 ;  /* 0x000000dad905723e */ /* 0x004fe600000008ff */
[----:B------:R2:W-:Y:S01]  /*6700*/  STS [R221+0x12000], R6 ;  /* 0x01200006dd007388 */ /* 0x0005e20000000800 */
[----:B---3--:R-:W-:Y:S03]  /*6710*/  F2FP.RELU.F16.F32.PACK_AB R4, R211, R212 ;  /* 0x000000d4d304723e */ /* 0x008fe600000008ff */
[----:B------:R3:W-:Y:S04]  /*6720*/  STS [R221+0x12400], R5 ;  /* 0x01240005dd007388 */ /* 0x0007e80000000800 */
[----:B------:R4:W-:Y:S01]  /*6730*/  STS [R223+0x12000], R4 ;  /* 0x01200004df007388 */ /* 0x0009e20000000800 */
[----:B-1----:R-:W-:Y:S02]  /*6740*/  F2FP.RELU.F16.F32.PACK_AB R0, R215, R216 ;  /* 0x000000d8d700723e */ /* 0x002fe400000008ff */
[----:B--2---:R-:W-:Y:S03]  /*6750*/  F2FP.RELU.F16.F32.PACK_AB R6, R186, R187 ;  /* 0x000000bbba06723e */ /* 0x004fe600000008ff */
[----:B------:R1:W-:Y:S01]  /*6760*/  STS [R223+0x12400], R0 ;  /* 0x01240000df007388 */ /* 0x0003e20000000800 */
[----:B---3--:R-:W-:Y:S03]  /*6770*/  F2FP.RELU.F16.F32.PACK_AB R5, R190, R193 ;  /* 0x000000c1be05723e */ /* 0x008fe600000008ff */
[----:B------:R2:W-:Y:S01]  /*6780*/  STS [R227+0x10000], R6 ;  /* 0x01000006e3007388 */ /* 0x0005e20000000800 */
[----:B----4-:R-:W-:Y:S03]  /*6790*/  F2FP.RELU.F16.F32.PACK_AB R4, R177, R178 ;  /* 0x000000b2b104723e */ /* 0x010fe600000008ff */
[----:B------:R3:W-:Y:S04]  /*67a0*/  STS [R227+0x10400], R5 ;  /* 0x01040005e3007388 */ /* 0x0007e80000000800 */
[----:B------:R4:W-:Y:S01]  /*67b0*/  STS [R226+0x10000], R4 ;  /* 0x01000004e2007388 */ /* 0x0009e20000000800 */
[----:B-1----:R-:W-:Y:S02]  /*67c0*/  F2FP.RELU.F16.F32.PACK_AB R0, R179, R180 ;  /* 0x000000b4b300723e */ /* 0x002fe400000008ff */
[----:B--2---:R-:W-:Y:S03]  /*67d0*/  F2FP.RELU.F16.F32.PACK_AB R6, R184, R185 ;  /* 0x000000b9b806723e */ /* 0x004fe600000008ff */
[----:B------:R1:W-:Y:S01]  /*67e0*/  STS [R226+0x10400], R0 ;  /* 0x01040000e2007388 */ /* 0x0003e20000000800 */
[----:B---3--:R-:W-:Y:S02]  /*67f0*/  F2FP.RELU.F16.F32.PACK_AB R5, R200, R199 ;  /* 0x000000c7c805723e */ /* 0x008fe400000008ff */
[----:B----4-:R-:W-:Y:S03]  /*6800*/  F2FP.RELU.F16.F32.PACK_AB R4, R205, R206 ;  /* 0x000000cecd04723e */ /* 0x010fe600000008ff */
[----:B------:R2:W-:Y:S01]  /*6810*/  STS [R227+0x12000], R5 ;  /* 0x01200005e3007388 */ /* 0x0005e20000000800 */
[----:B-1----:R-:W-:Y:S05]  /*6820*/  F2FP.RELU.F16.F32.PACK_AB R0, R207, R208 ;  /* 0x000000d0cf00723e */ /* 0x002fea00000008ff */
[----:B------:R1:W-:Y:S01]  /*6830*/  STS [R227+0x12400], R0 ;  /* 0x01240000e3007388 */ /* 0x0003e20000000800 */
[----:B--2---:R-:W-:Y:S03]  /*6840*/  F2FP.RELU.F16.F32.PACK_AB R5, R196, R197 ;  /* 0x000000c5c405723e */ /* 0x004fe600000008ff */
[----:B------:R2:W-:Y:S04]  /*6850*/  STS [R226+0x12400], R4 ;  /* 0x01240004e2007388 */ /* 0x0005e80000000800 */
[----:B------:R3:W-:Y:S04]  /*6860*/  STS [R226+0x12000], R5 ;  /* 0x01200005e2007388 */ /* 0x0007e80000000800 */
[----:B------:R4:W-:Y:S01]  /*6870*/  STS [R220+0x10400], R7 ;  /* 0x01040007dc007388 */ /* 0x0009e20000000800 */
[----:B-1----:R-:W-:Y:S02]  /*6880*/  F2FP.RELU.F16.F32.PACK_AB R0, R173, R174 ;  /* 0x000000aead00723e */ /* 0x002fe400000008ff */
[----:B--2---:R-:W-:Y:S03]  /*6890*/  F2FP.RELU.F16.F32.PACK_AB R4, R168, R169 ;  /* 0x000000a9a804723e */ /* 0x004fe600000008ff */
[----:B------:R1:W-:Y:S01]  /*68a0*/  STS [R220+0x10000], R0 ;  /* 0x01000000dc007388 */ /* 0x0003e20000000800 */
[----:B---3--:R-:W-:Y:S03]  /*68b0*/  F2FP.RELU.F16.F32.PACK_AB R5, R194, R195 ;  /* 0x000000c3c205723e */ /* 0x008fe600000008ff */
[----:B------:R2:W-:Y:S01]  /*68c0*/  STS [R222+0x10000], R4 ;  /* 0x01000004de007388 */ /* 0x0005e20000000800 */
[----:B----4-:R-:W-:Y:S02]  /*68d0*/  F2FP.RELU.F16.F32.PACK_AB R7, R183, R182 ;  /* 0x000000b6b707723e */ /* 0x010fe400000008ff */
[----:B-1----:R-:W-:Y:S02]  /*68e0*/  F2FP.RELU.F16.F32.PACK_AB R0, R166, R167 ;  /* 0x000000a7a600723e */ /* 0x002fe400000008ff */
[----:B--2---:R-:W-:Y:S03]  /*68f0*/  F2FP.RELU.F16.F32.PACK_AB R4, R112, R113 ;  /* 0x000000717004723e */ /* 0x004fe600000008ff */
[----:B------:R1:W-:Y:S04]  /*6900*/  STS [R222+0x10400], R0 ;  /* 0x01040000de007388 */ /* 0x0003e80000000800 */
[----:B------:R2:W-:Y:S04]  /*6910*/  STS [R220+0x12000], R6 ;  /* 0x01200006dc007388 */ /* 0x0005e80000000800 */
[----:B------:R3:W-:Y:S04]  /*6920*/  STS [R220+0x12400], R5 ;  /* 0x01240005dc007388 */ /* 0x0007e80000000800 */
[----:B------:R4:W-:Y:S01]  /*6930*/  STS [R222+0x12000], R7 ;  /* 0x01200007de007388 */ /* 0x0009e20000000800 */
[----:B-1----:R-:W-:Y:S02]  /*6940*/  F2FP.RELU.F16.F32.PACK_AB R0, R165, R110 ;  /* 0x0000006ea500723e */ /* 0x002fe400000008ff */
[----:B--2---:R-:W-:Y:S02]  /*6950*/  F2FP.RELU.F16.F32.PACK_AB R6, R191, R192 ;  /* 0x000000c0bf06723e */ /* 0x004fe400000008ff */
[----:B---3--:R-:W-:Y:S03]  /*6960*/  F2FP.RELU.F16.F32.PACK_AB R5, R114, R115 ;  /* 0x000000737205723e */ /* 0x008fe600000008ff */
[----:B------:R1:W-:Y:S01]  /*6970*/  STS [R222+0x12400], R6 ;  /* 0x01240006de007388 */ /* 0x0003e20000000800 */
[----:B----4-:R-:W-:Y:S03]  /*6980*/  F2FP.RELU.F16.F32.PACK_AB R7, R111, R170 ;  /* 0x000000aa6f07723e */ /* 0x010fe600000008ff */
[----:B------:R2:W-:Y:S04]  /*6990*/  STS [R225+0x10000], R5 ;  /* 0x01000005e1007388 */ /* 0x0005e80000000800 */
[----:B------:R3:W-:Y:S04]  /*69a0*/  STS [R225+0x10400], R4 ;  /* 0x01040004e1007388 */ /* 0x0007e80000000800 */
[----:B------:R4:W-:Y:S01]  /*69b0*/  STS [R224+0x10000], R0 ;  /* 0x01000000e0007388 */ /* 0x0009e20000000800 */
[----:B-1----:R-:W-:Y:S02]  /*69c0*/  F2FP.RELU.F16.F32.PACK_AB R6, R176, R181 ;  /* 0x000000b5b006723e */ /* 0x002fe400000008ff */
[----:B--2---:R-:W-:Y:S02]  /*69d0*/  F2FP.RELU.F16.F32.PACK_AB R5, R164, R108 ;  /* 0x0000006ca405723e */ /* 0x004fe400000008ff */
[----:B---3--:R-:W-:Y:S03]  /*69e0*/  F2FP.RELU.F16.F32.PACK_AB R4, R163, R109 ;  /* 0x0000006da304723e */ /* 0x008fe600000008ff */
[----:B------:R-:W-:Y:S01]  /*69f0*/  STS [R224+0x10400], R5 ;  /* 0x01040005e0007388 */ /* 0x000fe20000000800 */
[----:B----4-:R-:W-:Y:S03]  /*6a00*/  F2FP.RELU.F16.F32.PACK_AB R0, R162, R171 ;  /* 0x000000aba200723e */ /* 0x010fe600000008ff */
[----:B------:R-:W-:Y:S04]  /*6a10*/  STS [R225+0x12000], R7 ;  /* 0x01200007e1007388 */ /* 0x000fe80000000800 */
[----:B------:R-:W-:Y:S04]  /*6a20*/  STS [R225+0x12400], R6 ;  /* 0x01240006e1007388 */ /* 0x000fe80000000800 */
        /* <DEDUP_REMOVED lines=37> */
[----:B------:R-:W-:Y:S01]  /*6c80*/  HMMA.16816.F32 R64, R100, R146, R64 ;  /* 0x000000926440723c */ /* 0x000fe20000001840 */
[----:B------:R-:W-:Y:S04]  /*6c90*/  IMAD.U32 R104, RZ, RZ, UR22 ;  /* 0x00000016ff687e24 */ /* 0x000fe8000f8e00ff */
[----:B------:R-:W-:Y:S01]  /*6ca0*/  IMAD.U32 R105, RZ, RZ, UR21 ;  /* 0x00000015ff697e24 */ /* 0x000fe2000f8e00ff */
[C---:B------:R-:W-:Y:S05]  /*6cb0*/  LEA R106, P0, R235.reuse, R104, 0x2 ;  /* 0x00000068eb6a7211 */ /* 0x040fea00078010ff */
[----:B------:R-:W-:Y:S02]  /*6cc0*/  LEA.HI.X.SX32 R107, R235, R105, 0x2, P0 ;  /* 0x00000069eb6b7211 */ /* 0x000fe400000f16ff */
[----:B------:R-:W-:Y:S03]  /*6cd0*/  FSETP.GE.FTZ.AND P0, PT, R202, RZ, PT ;  /* 0x000000ffca00720b */ /* 0x000fe60003f16000 */
[----:B------:R-:W2:Y:S04]  /*6ce0*/  LDG.E R105, desc[UR14][R106.64] ;  /* 0x0000000e6a697981 */ /* 0x000ea8000c1e1900 */
[----:B------:R-:W3:Y:S01]  /*6cf0*/  LDG.E R104, desc[UR14][R106.64+0x20] ;  /* 0x0000200e6a687981 */ /* 0x000ee2000c1e1900 */
[C---:B--2---:R-:W-:Y:S01]  /*6d00*/  FADD.FTZ R0, -R105.reuse, R4 ;  /* 0x0000000469007221 */ /* 0x044fe20000010100 */
[C---:B------:R-:W-:Y:S02]  /*6d10*/  FADD.FTZ R16, -R105.reuse, R16 ;  /* 0x0000001069107221 */ /* 0x040fe40000010100 */
[----:B------:R1:W5:Y:S01]  /*6d20*/  LDG.E R4, desc[UR14][R106.64+0x100] ;  /* 0x0001000e6a047981 */ /* 0x000362000c1e1900 */
[C---:B------:R-:W-:Y:S01]  /*6d30*/  FADD.FTZ R21, -R105.reuse, R21 ;  /* 0x0000001569157221 */ /* 0x040fe20000010100 */
[C---:B------:R-:W-:Y:S01]  /*6d40*/  FADD.FTZ R20, -R105.reuse, R20 ;  /* 0x0000001469147221 */ /* 0x040fe20000010100 */
[-C--:B------:R-:W-:Y:S01]  /*6d50*/  FSEL R0, R0, R105.reuse, P0 ;  /* 0x0000006900007208 */ /* 0x080fe20000000000 */
[----:B------:R-:W-:Y:S01]  /*6d60*/  FADD.FTZ R53, -R105, R53 ;  /* 0x0000003569357221 */ /* 0x000fe20000010100 */
[----:B------:R-:W-:Y:S01]  /*6d70*/  FSETP.GE.FTZ.AND P0, PT, R203, RZ, PT ;  /* 0x000000ffcb00720b */ /* 0x000fe20003f16000 */
[C---:B------:R-:W-:Y:S01]  /*6d80*/  FADD.FTZ R52, -R105.reuse, R52 ;  /* 0x0000003469347221 */ /* 0x040fe20000010100 */
[-C--:B------:R-:W-:Y:S01]  /*6d90*/  FSEL R16, R16, R105.reuse, P3 ;  /* 0x0000006910107208 */ /* 0x080fe20001800000 */
[----:B------:R-:W-:Y:S01]  /*6da0*/  FMUL.FTZ R204, R202, R0 ;  /* 0x00000000cacc7220 */ /* 0x000fe20000410000 */
[-C--:B------:R-:W-:Y:S01]  /*6db0*/  FSEL R20, R20, R105.reuse, P1 ;  /* 0x0000006914147208 */ /* 0x080fe20000800000 */
[C---:B------:R-:W-:Y:S01]  /*6dc0*/  FADD.FTZ R0, -R105.reuse, R5 ;  /* 0x0000000569007221 */ /* 0x040fe20000010100 */
[----:B------:R-:W-:Y:S01]  /*6dd0*/  FSETP.GE.FTZ.AND P1, PT, R174, RZ, PT ;  /* 0x000000ffae00720b */ /* 0x000fe20003f36000 */
[----:B------:R-:W-:Y:S01]  /*6de0*/  FADD.FTZ R5, -R105, R17 ;  /* 0x0000001169057221 */ /* 0x000fe20000010100 */
[----:B------:R-:W-:Y:S01]  /*6df0*/  FSETP.GE.FTZ.AND P3, PT, R178, RZ, PT ;  /* 0x000000ffb200720b */ /* 0x000fe20003f76000 */
[----:B------:R-:W-:Y:S01]  /*6e00*/  FMUL.FTZ R16, R189, R16 ;  /* 0x00000010bd107220 */ /* 0x000fe20000410000 */
[-C--:B------:R-:W-:Y:S01]  /*6e10*/  FSEL R0, R0, R105.reuse, P0 ;  /* 0x0000006900007208 */ /* 0x080fe20000000000 */
[----:B------:R-:W-:Y:S01]  /*6e20*/  FADD.FTZ R17, -R105, R36 ;  /* 0x0000002469117221 */ /* 0x000fe20000010100 */
[-C--:B------:R-:W-:Y:S01]  /*6e30*/  FSEL R5, R5, R105.reuse, P2 ;  /* 0x0000006905057208 */ /* 0x080fe20001000000 */
[----:B------:R-:W-:Y:S01]  /*6e40*/  FMUL.FTZ R187, R187, R20 ;  /* 0x00000014bbbb7220 */ /* 0x000fe20000410000 */
[----:B------:R-:W-:Y:S01]  /*6e50*/  FSETP.GE.FTZ.AND P0, PT, R186, RZ, PT ;  /* 0x000000ffba00720b */ /* 0x000fe20003f16000 */
[----:B------:R-:W-:Y:S01]  /*6e60*/  FMUL.FTZ R202, R203, R0 ;  /* 0x00000000cbca7220 */ /* 0x000fe20000410000 */
[-C--:B------:R-:W-:Y:S01]  /*6e70*/  FSEL R17, R17, R105.reuse, P1 ;  /* 0x0000006911117208 */ /* 0x080fe20000800000 */
[----:B------:R1:W5:Y:S01]  /*6e80*/  LDG.E R0, desc[UR14][R106.64+0x120] ;  /* 0x0001200e6a007981 */ /* 0x000362000c1e1900 */
[----:B------:R-:W-:Y:S01]  /*6e90*/  FSEL R21, R21, R105, P0 ;  /* 0x0000006915157208 */ /* 0x000fe20000000000 */
[----:B------:R-:W-:Y:S01]  /*6ea0*/  FMUL.FTZ R188, R188, R5 ;  /* 0x00000005bcbc7220 */ /* 0x000fe20000410000 */
[----:B------:R-:W-:Y:S01]  /*6eb0*/  FSETP.GE.FTZ.AND P0, PT, R173, RZ, PT ;  /* 0x000000ffad00720b */ /* 0x000fe20003f16000 */
[----:B------:R-:W-:Y:S01]  /*6ec0*/  FADD.FTZ R20, -R105, R33 ;  /* 0x0000002169147221 */ /* 0x000fe20000010100 */
[----:B------:R-:W-:Y:S01]  /*6ed0*/  FSETP.GE.FTZ.AND P2, PT, R177, RZ, PT ;  /* 0x000000ffb100720b */ /* 0x000fe20003f56000 */
[----:B------:R-:W-:Y:S01]  /*6ee0*/  FMUL.FTZ R186, R186, R21 ;  /* 0x00000015baba7220 */ /* 0x000fe20000410000 */
[----:B------:R-:W-:Y:S01]  /*6ef0*/  F2FP.F16.F32.PACK_AB R100, R188, R16 ;  /* 0x00000010bc64723e */ /* 0x000fe200000000ff */
[C---:B------:R-:W-:Y:S01]  /*6f00*/  FADD.FTZ R16, -R105.reuse, R37 ;  /* 0x0000002569107221 */ /* 0x040fe20000010100 */
[----:B------:R-:W-:Y:S01]  /*6f10*/  FSETP.GE.FTZ.AND P1, PT, R114, RZ, PT ;  /* 0x000000ff7200720b */ /* 0x000fe20003f36000 */
[C---:B------:R-:W-:Y:S01]  /*6f20*/  FADD.FTZ R21, -R105.reuse, R32 ;  /* 0x0000002069157221 */ /* 0x040fe20000010100 */
[----:B------:R-:W-:Y:S01]  /*6f30*/  FSEL R20, R20, R105, P2 ;  /* 0x0000006914147208 */ /* 0x000fe20001000000 */
[----:B------:R-:W-:Y:S01]  /*6f40*/  FMUL.FTZ R174, R174, R17 ;  /* 0x00000011aeae7220 */ /* 0x000fe20000410000 */
[-C--:B------:R-:W-:Y:S01]  /*6f50*/  FSEL R16, R16, R105.reuse, P0 ;  /* 0x0000006910107208 */ /* 0x080fe20000000000 */
[----:B------:R-:W-:Y:S01]  /*6f60*/  FADD.FTZ R17, -R105, R48 ;  /* 0x0000003069117221 */ /* 0x000fe20000010100 */
[----:B------:R-:W-:Y:S01]  /*6f70*/  FSETP.GE.FTZ.AND P0, PT, R165, RZ, PT ;  /* 0x000000ffa500720b */ /* 0x000fe20003f16000 */
[----:B------:R-:W-:Y:S01]  /*6f80*/  FADD.FTZ R64, -R105, R64 ;  /* 0x0000004069407221 */ /* 0x000fe20000010100 */
[-C--:B------:R-:W-:Y:S01]  /*6f90*/  FSEL R21, R21, R105.reuse, P3 ;  /* 0x0000006915157208 */ /* 0x080fe20001800000 */
[----:B------:R-:W-:Y:S01]  /*6fa0*/  FMUL.FTZ R173, R173, R16 ;  /* 0x00000010adad7220 */ /* 0x000fe20000410000 */
[----:B------:R-:W-:Y:S01]  /*6fb0*/  FSEL R53, R53, R105, P1 ;  /* 0x0000006935357208 */ /* 0x000fe20000800000 */
[----:B------:R-:W-:Y:S01]  /*6fc0*/  FADD.FTZ R16, -R105, R49 ;  /* 0x0000003169107221 */ /* 0x000fe20000010100 */
[----:B------:R-:W-:Y:S01]  /*6fd0*/  FSETP.GE.FTZ.AND P3, PT, R168, RZ, PT ;  /* 0x000000ffa800720b */ /* 0x000fe20003f76000 */
[----:B------:R-:W-:Y:S01]  /*6fe0*/  FMUL.FTZ R21, R178, R21 ;  /* 0x00000015b2157220 */ /* 0x000fe20000410000 */
[----:B------:R-:W-:Y:S01]  /*6ff0*/  FSETP.GE.FTZ.AND P2, PT, R115, RZ, PT ;  /* 0x000000ff7300720b */ /* 0x000fe20003f56000 */
[----:B------:R-:W-:Y:S01]  /*7000*/  FMUL.FTZ R20, R177, R20 ;  /* 0x00000014b1147220 */ /* 0x000fe20000410000 */
[----:B------:R-:W-:Y:S01]  /*7010*/  FSETP.GE.FTZ.AND P1, PT, R110, RZ, PT ;  /* 0x000000ff6e00720b */ /* 0x000fe20003f36000 */
[----:B------:R-:W-:Y:S01]  /*7020*/  FMUL.FTZ R114, R114, R53 ;  /* 0x0000003572727220 */ /* 0x000fe20000410000 */
[-C--:B------:R-:W-:Y:S01]  /*7030*/  FSEL R17, R17, R105.reuse, P4 ;  /* 0x0000006911117208 */ /* 0x080fe20002000000 */
[----:B---3--:R-:W-:Y:S01]  /*7040*/  FADD.FTZ R6, -R104, R6 ;  /* 0x0000000668067221 */ /* 0x008fe20000010100 */
[-C--:B------:R-:W-:Y:S01]  /*7050*/  FSEL R16, R16, R105.reuse, P3 ;  /* 0x0000006910107208 */ /* 0x080fe20001800000 */
[----:B------:R-:W-:Y:S01]  /*7060*/  FADD.FTZ R7, -R104, R7 ;  /* 0x0000000768077221 */ /* 0x000fe20000010100 */
[----:B------:R-:W-:Y:S01]  /*7070*/  FSEL R52, R52, R105, P2 ;  /* 0x0000006934347208 */ /* 0x000fe20001000000 */
[----:B------:R-:W-:Y:S01]  /*7080*/  FMUL.FTZ R169, R169, R17 ;  /* 0x00000011a9a97220 */ /* 0x000fe20000410000 */
[----:B------:R-:W-:Y:S01]  /*7090*/  FSEL R64, R64, R105, P1 ;  /* 0x0000006940407208 */ /* 0x000fe20000800000 */
[----:B------:R-:W-:Y:S01]  /*70a0*/  @P0 FADD.FTZ R105, -R105, R65 ;  /* 0x0000004169690221 */ /* 0x000fe20000010100 */
[----:B------:R-:W-:Y:S01]  /*70b0*/  PLOP3.LUT P0, PT, PT, PT, UP3, 0x80, 0x0 ;  /* 0x000000000000781c */ /* 0x000fe20003f0f038 */
[----:B------:R-:W-:Y:S01]  /*70c0*/  FMUL.FTZ R168, R168, R16 ;  /* 0x00000010a8a87220 */ /* 0x000fe20000410000 */
[----:B------:R-:W-:Y:S01]  /*70d0*/  FSETP.GE.FTZ.AND P2, PT, R210, RZ, PT ;  /* 0x000000ffd200720b */ /* 0x000fe20003f56000 */
[----:B------:R-:W-:Y:S01]  /*70e0*/  FMUL.FTZ R115, R115, R52 ;  /* 0x0000003473737220 */ /* 0x000fe20000410000 */
[----:B------:R-:W-:Y:S01]  /*70f0*/  FSETP.GE.FTZ.AND P1, PT, R209, RZ, PT ;  /* 0x000000ffd100720b */ /* 0x000fe20003f36000 */
[----:B------:R-:W-:Y:S01]  /*7100*/  FMUL.FTZ R64, R110, R64 ;  /* 0x000000406e407220 */ /* 0x000fe20000410000 */
[----:B------:R-:W-:Y:S01]  /*7110*/  F2FP.F16.F32.PACK_AB R5, R202, R204 ;  /* 0x000000ccca05723e */ /* 0x000fe200000000ff */
[----:B------:R-:W-:Y:S01]  /*7120*/  FMUL.FTZ R105, R165, R105 ;  /* 0x00000069a5697220 */ /* 0x000fe20000410000 */
[----:B------:R-:W-:Y:S02]  /*7130*/  F2FP.F16.F32.PACK_AB R186, R186, R187 ;  /* 0x000000bbbaba723e */ /* 0x000fe400000000ff */
[----:B------:R-:W-:Y:S02]  /*7140*/  F2FP.F16.F32.PACK_AB R36, R20, R21 ;  /* 0x000000151424723e */ /* 0x000fe400000000ff */
[----:B------:R-:W-:Y:S02]  /*7150*/  F2FP.F16.F32.PACK_AB R173, R173, R174 ;  /* 0x000000aeadad723e */ /* 0x000fe400000000ff */
[----:B------:R-:W-:Y:S02]  /*7160*/  F2FP.F16.F32.PACK_AB R168, R168, R169 ;  /* 0x000000a9a8a8723e */ /* 0x000fe400000000ff */
[----:B------:R-:W-:Y:S02]  /*7170*/  F2FP.F16.F32.PACK_AB R114, R114, R115 ;  /* 0x000000737272723e */ /* 0x000fe400000000ff */
[-C--:B------:R-:W-:Y:S02]  /*7180*/  FSEL R17, R6, R104.reuse, P2 ;  /* 0x0000006806117208 */ /* 0x080fe40001000000 */
[----:B------:R-:W-:Y:S01]  /*7190*/  FSEL R16, R7, R104, P1 ;  /* 0x0000006807107208 */ /* 0x000fe20000800000 */
[----:B-1----:R-:W-:Y:S06]  /*71a0*/  @!P0 BRA `(.L_x_171) ;  /* 0x0000000000848947 */ /* 0x002fec0003800000 */
        /* <DEDUP_REMOVED lines=13> */
[C---:B-1----:R-:W-:Y:S05]  /*7280*/  IMAD.U32 R6, R21.reuse, -0x80, RZ ;  /* 0xffffff8015067824 */ /* 0x042fea00078e00ff */
        /* <DEDUP_REMOVED lines=19> */
.L_x_171:
[----:B------:R1:W-:Y:S01]  /*73c0*/  STS [R221+0x8000], R5 ;  /* 0x00800005dd007388 */ /* 0x0003e20000000800 */
[----:B------:R-:W-:Y:S01]  /*73d0*/  FADD.FTZ R22, -R104, R22 ;  /* 0x0000001668167221 */ /* 0x000fe20000010100 */
[----:B------:R-:W-:Y:S01]  /*73e0*/  FMUL.FTZ R17, R210, R17 ;  /* 0x00000011d2117220 */ /* 0x000fe20000410000 */
[----:B---3--:R-:W-:Y:S01]  /*73f0*/  FMUL.FTZ R6, R209, R16 ;  /* 0x00000010d1067220 */ /* 0x008fe20000410000 */
[C---:B------:R-:W-:Y:S01]  /*7400*/  FADD.FTZ R18, -R104.reuse, R18 ;  /* 0x0000001268127221 */ /* 0x040fe20000010100 */
[C---:B------:R-:W-:Y:S01]  /*7410*/  FADD.FTZ R19, -R104.reuse, R19 ;  /* 0x0000001368137221 */ /* 0x040fe20000010100 */
[----:B------:R-:W-:Y:S01]  /*7420*/  FSETP.GE.FTZ.AND P1, PT, R193, RZ, PT ;  /* 0x000000ffc100720b */ /* 0x000fe20003f36000 */
[C---:B------:R-:W-:Y:S01]  /*7430*/  FADD.FTZ R7, -R104.reuse, R23 ;  /* 0x0000001768077221 */ /* 0x040fe20000010100 */
[----:B------:R-:W-:Y:S01]  /*7440*/  FSETP.GE.FTZ.AND P3, PT, R201, RZ, PT ;  /* 0x000000ffc900720b */ /* 0x000fe20003f76000 */
[----:B------:R-:W-:Y:S01]  /*7450*/  FADD.FTZ R35, -R104, R35 ;  /* 0x0000002368237221 */ /* 0x000fe20000010100 */
[----:B------:R-:W-:Y:S01]  /*7460*/  FSETP.GE.FTZ.AND P2, PT, R198, RZ, PT ;  /* 0x000000ffc600720b */ /* 0x000fe20003f56000 */
[----:B------:R-:W-:Y:S01]  /*7470*/  FADD.FTZ R50, -R104, R50 ;  /* 0x0000003268327221 */ /* 0x000fe20000010100 */
[-C--:B------:R-:W-:Y:S01]  /*7480*/  FSEL R22, R22, R104.reuse, P1 ;  /* 0x0000006816167208 */ /* 0x080fe20000800000 */
[----:B------:R-:W-:Y:S01]  /*7490*/  FADD.FTZ R51, -R104, R51 ;  /* 0x0000003368337221 */ /* 0x000fe20000010100 */
[----:B------:R-:W-:Y:S01]  /*74a0*/  F2FP.F16.F32.PACK_AB R6, R6, R17 ;  /* 0x000000110606723e */ /* 0x000fe200000000ff */
[----:B-----5:R-:W-:Y:S01]  /*74b0*/  FADD.FTZ R25, -R4, R25 ;  /* 0x0000001904197221 */ /* 0x020fe20000010100 */
[-C--:B------:R-:W-:Y:S01]  /*74c0*/  FSEL R18, R18, R104.reuse, P3 ;  /* 0x0000006812127208 */ /* 0x080fe20001800000 */
[----:B------:R-:W-:Y:S01]  /*74d0*/  FADD.FTZ R24, -R4, R24 ;  /* 0x0000001804187221 */ /* 0x000fe20000010100 */
[----:B------:R-:W-:Y:S01]  /*74e0*/  FSEL R19, R19, R104, P2 ;  /* 0x0000006813137208 */ /* 0x000fe20001000000 */
[----:B------:R2:W-:Y:S01]  /*74f0*/  STS [R221+0x8400], R6 ;  /* 0x00840006dd007388 */ /* 0x0005e20000000800 */
[----:B------:R-:W-:Y:S01]  /*7500*/  FSETP.GE.FTZ.AND P1, PT, R180, RZ, PT ;  /* 0x000000ffb400720b */ /* 0x000fe20003f36000 */
[----:B------:R-:W-:Y:S01]  /*7510*/  FMUL.FTZ R21, R201, R18 ;  /* 0x00000012c9157220 */ /* 0x000fe20000410000 */
[----:B------:R-:W-:Y:S01]  /*7520*/  FSETP.GE.FTZ.AND P2, PT, R190, RZ, PT ;  /* 0x000000ffbe00720b */ /* 0x000fe20003f56000 */
[----:B------:R-:W-:Y:S01]  /*7530*/  STS [R223+0x8000], R100 ;  /* 0x00800064df007388 */ /* 0x000fe20000000800 */
[----:B------:R-:W-:Y:S01]  /*7540*/  FSETP.GE.FTZ.AND P3, PT, R179, RZ, PT ;  /* 0x000000ffb300720b */ /* 0x000fe20003f76000 */
[----:B-1----:R-:W-:Y:S01]  /*7550*/  FADD.FTZ R5, -R104, R34 ;  /* 0x0000002268057221 */ /* 0x002fe20000010100 */
[----:B------:R-:W-:Y:S01]  /*7560*/  FMUL.FTZ R20, R198, R19 ;  /* 0x00000013c6147220 */ /* 0x000fe20000410000 */
[C---:B------:R-:W-:Y:S01]  /*7570*/  FADD.FTZ R17, -R104.reuse, R39 ;  /* 0x0000002768117221 */ /* 0x040fe20000010100 */
[-C--:B------:R-:W-:Y:S01]  /*7580*/  FSEL R7, R7, R104.reuse, P2 ;  /* 0x0000006807077208 */ /* 0x080fe20001000000 */
[C---:B------:R-:W-:Y:S01]  /*7590*/  FADD.FTZ R18, -R104.reuse, R38 ;  /* 0x0000002668127221 */ /* 0x040fe20000010100 */
[-C--:B------:R-:W-:Y:S01]  /*75a0*/  FSEL R5, R5, R104.reuse, P1 ;  /* 0x0000006805057208 */ /* 0x080fe20000800000 */
[----:B------:R-:W-:Y:S01]  /*75b0*/  FADD.FTZ R54, -R104, R54 ;  /* 0x0000003668367221 */ /* 0x000fe20000010100 */
[----:B------:R-:W-:Y:S01]  /*75c0*/  FSETP.GE.FTZ.AND P1, PT, R172, RZ, PT ;  /* 0x000000ffac00720b */ /* 0x000fe20003f36000 */
[----:B------:R-:W-:Y:S01]  /*75d0*/  FMUL.FTZ R19, R190, R7 ;  /* 0x00000007be137220 */ /* 0x000fe20000410000 */
[----:B------:R-:W-:Y:S01]  /*75e0*/  FSEL R35, R35, R104, P3 ;  /* 0x0000006823237208 */ /* 0x000fe20001800000 */
[----:B------:R-:W-:Y:S01]  /*75f0*/  FMUL.FTZ R16, R180, R5 ;  /* 0x00000005b4107220 */ /* 0x000fe20000410000 */
[----:B------:R-:W-:Y:S01]  /*7600*/  F2FP.F16.F32.PACK_AB R5, R20, R21 ;  /* 0x000000151405723e */ /* 0x000fe200000000ff */
[----:B------:R-:W-:Y:S01]  /*7610*/  FMUL.FTZ R22, R193, R22 ;  /* 0x00000016c1167220 */ /* 0x000fe20000410000 */
[----:B------:R-:W-:Y:S01]  /*7620*/  FSEL R17, R17, R104, P1 ;  /* 0x0000006811117208 */ /* 0x000fe20000800000 */
[----:B------:R-:W-:Y:S01]  /*7630*/  FMUL.FTZ R7, R179, R35 ;  /* 0x00000023b3077220 */ /* 0x000fe20000410000 */
[----:B------:R-:W-:Y:S01]  /*7640*/  FSETP.GE.FTZ.AND P1, PT, R164, RZ, PT ;  /* 0x000000ffa400720b */ /* 0x000fe20003f36000 */
[----:B------:R1:W-:Y:S01]  /*7650*/  STS [R223+0x8400], R5 ;  /* 0x00840005df007388 */ /* 0x0003e20000000800 */
[----:B------:R-:W-:Y:S01]  /*7660*/  FSETP.GE.FTZ.AND P2, PT, R175, RZ, PT ;  /* 0x000000ffaf00720b */ /* 0x000fe20003f56000 */
[C---:B------:R-:W-:Y:S01]  /*7670*/  FADD.FTZ R55, -R104.reuse, R55 ;  /* 0x0000003768377221 */ /* 0x040fe20000010100 */
[----:B------:R-:W-:Y:S01]  /*7680*/  F2FP.F16.F32.PACK_AB R32, R7, R16 ;  /* 0x000000100720723e */ /* 0x000fe200000000ff */
[----:B------:R-:W-:Y:S01]  /*7690*/  FADD.FTZ R7, -R104, R66 ;  /* 0x0000004268077221 */ /* 0x000fe20000010100 */
[-C--:B------:R-:W-:Y:S01]  /*76a0*/  FSEL R18, R18, R104.reuse, P2 ;  /* 0x0000006812127208 */ /* 0x080fe20001000000 */
[C---:B------:R-:W-:Y:S01]  /*76b0*/  FADD.FTZ R8, -R4.reuse, R8 ;  /* 0x0000000804087221 */ /* 0x040fe20000010100 */
[----:B------:R-:W-:Y:S01]  /*76c0*/  FSETP.GE.FTZ.AND P6, PT, R167, RZ, PT ;  /* 0x000000ffa700720b */ /* 0x000fe20003fd6000 */
[----:B------:R-:W-:Y:S01]  /*76d0*/  FADD.FTZ R9, -R4, R9 ;  /* 0x0000000904097221 */ /* 0x000fe20000010100 */
[----:B------:R-:W-:Y:S01]  /*76e0*/  FSETP.GE.FTZ.AND P5, PT, R166, RZ, PT ;  /* 0x000000ffa600720b */ /* 0x000fe20003fb6000 */
[C---:B------:R-:W-:Y:S01]  /*76f0*/  FADD.FTZ R13, -R4.reuse, R13 ;  /* 0x0000000d040d7221 */ /* 0x040fe20000010100 */
[----:B------:R-:W-:Y:S01]  /*7700*/  FSETP.GE.FTZ.AND P4, PT, R113, RZ, PT ;  /* 0x000000ff7100720b */ /* 0x000fe20003f96000 */
[----:B------:R-:W-:Y:S01]  /*7710*/  FADD.FTZ R12, -R4, R12 ;  /* 0x0000000c040c7221 */ /* 0x000fe20000010100 */
[----:B------:R-:W-:Y:S01]  /*7720*/  FSETP.GE.FTZ.AND P3, PT, R112, RZ, PT ;  /* 0x000000ff7000720b */ /* 0x000fe20003f76000 */
[----:B------:R-:W-:Y:S01]  /*7730*/  FADD.FTZ R29, -R4, R29 ;  /* 0x0000001d041d7221 */ /* 0x000fe20000010100 */
[----:B------:R-:W-:Y:S01]  /*7740*/  FSETP.GE.FTZ.AND P2, PT, R108, RZ, PT ;  /* 0x000000ff6c00720b */ /* 0x000fe20003f56000 */
[----:B------:R-:W-:Y:S01]  /*7750*/  FADD.FTZ R44, -R4, R44 ;  /* 0x0000002c042c7221 */ /* 0x000fe20000010100 */
[----:B------:R-:W-:Y:S01]  /*7760*/  FSEL R50, R50, R104, P6 ;  /* 0x0000006832327208 */ /* 0x000fe20003000000 */
[----:B------:R-:W-:Y:S01]  /*7770*/  FMUL.FTZ R18, R175, R18 ;  /* 0x00000012af127220 */ /* 0x000fe20000410000 */
[-C--:B------:R-:W-:Y:S01]  /*7780*/  FSEL R51, R51, R104.reuse, P5 ;  /* 0x0000006833337208 */ /* 0x080fe20002800000 */
[----:B------:R-:W-:Y:S01]  /*7790*/  FMUL.FTZ R17, R172, R17 ;  /* 0x00000011ac117220 */ /* 0x000fe20000410000 */
[-C--:B------:R-:W-:Y:S01]  /*77a0*/  FSEL R54, R54, R104.reuse, P4 ;  /* 0x0000006836367208 */ /* 0x080fe20002000000 */
[C---:B------:R-:W-:Y:S01]  /*77b0*/  FADD.FTZ R26, -R0.reuse, R26 ;  /* 0x0000001a001a7221 */ /* 0x040fe20000010100 */
[-C--:B------:R-:W-:Y:S01]  /*77c0*/  FSEL R55, R55, R104.reuse, P3 ;  /* 0x0000006837377208 */ /* 0x080fe20001800000 */
[----:B------:R-:W-:Y:S01]  /*77d0*/  FADD.FTZ R30, -R0, R30 ;  /* 0x0000001e001e7221 */ /* 0x000fe20000010100 */
[----:B------:R-:W-:Y:S01]  /*77e0*/  FSEL R7, R7, R104, P2 ;  /* 0x0000006807077208 */ /* 0x000fe20001000000 */
[----:B------:R-:W-:Y:S01]  /*77f0*/  @P1 FADD.FTZ R104, -R104, R67 ;  /* 0x0000004368681221 */ /* 0x000fe20000010100 */
[----:B------:R-:W-:Y:S01]  /*7800*/  FSETP.GE.FTZ.AND P1, PT, R213, RZ, PT ;  /* 0x000000ffd500720b */ /* 0x000fe20003f36000 */
[----:B------:R-:W-:Y:S01]  /*7810*/  FADD.FTZ R42, -R0, R42 ;  /* 0x0000002a002a7221 */ /* 0x000fe20000010100 */
[----:B------:R-:W-:Y:S01]  /*7820*/  FSETP.GE.FTZ.AND P3, PT, R214, RZ, PT ;  /* 0x000000ffd600720b */ /* 0x000fe20003f76000 */
[----:B------:R-:W-:Y:S01]  /*7830*/  FMUL.FTZ R108, R108, R7 ;  /* 0x000000076c6c7220 */ /* 0x000fe20000410000 */
[-C--:B------:R-:W-:Y:S01]  /*7840*/  FSEL R8, R8, R4.reuse, P1 ;  /* 0x0000000408087208 */ /* 0x080fe20000800000 */
[C---:B------:R-:W-:Y:S01]  /*7850*/  FADD.FTZ R7, -R4.reuse, R40 ;  /* 0x0000002804077221 */ /* 0x040fe20000010100 */
[----:B--2---:R-:W-:Y:S01]  /*7860*/  FSEL R6, R9, R4, P3 ;  /* 0x0000000409067208 */ /* 0x004fe20001800000 */
[----:B------:R-:W-:Y:S01]  /*7870*/  FADD.FTZ R9, -R4, R28 ;  /* 0x0000001c04097221 */ /* 0x000fe20000010100 */
[----:B------:R-:W-:Y:S01]  /*7880*/  FSETP.GE.FTZ.AND P1, PT, R211, RZ, PT ;  /* 0x000000ffd300720b */ /* 0x000fe20003f36000 */
[----:B------:R-:W-:Y:S01]  /*7890*/  FMUL.FTZ R8, R213, R8 ;  /* 0x00000008d5087220 */ /* 0x000fe20000410000 */
[----:B------:R-:W-:Y:S01]  /*78a0*/  FSETP.GE.FTZ.AND P2, PT, R212, RZ, PT ;  /* 0x000000ffd400720b */ /* 0x000fe20003f56000 */
[----:B------:R-:W-:Y:S01]  /*78b0*/  FMUL.FTZ R6, R214, R6 ;  /* 0x00000006d6067220 */ /* 0x000fe20000410000 */
[----:B------:R-:W-:Y:S01]  /*78c0*/  FSEL R13, R13, R4, P1 ;  /* 0x000000040d0d7208 */ /* 0x000fe20000800000 */
[C---:B------:R-:W-:Y:S01]  /*78d0*/  FADD.FTZ R27, -R0.reuse, R27 ;  /* 0x0000001b001b7221 */ /* 0x040fe20000010100 */
[----:B------:R-:W-:Y:S01]  /*78e0*/  FSETP.GE.FTZ.AND P1, PT, R199, RZ, PT ;  /* 0x000000ffc700720b */ /* 0x000fe20003f36000 */
[----:B------:R-:W-:Y:S01]  /*78f0*/  FADD.FTZ R31, -R0, R31 ;  /* 0x0000001f001f7221 */ /* 0x000fe20000010100 */
[----:B------:R-:W-:Y:S01]  /*7900*/  FSETP.GE.FTZ.AND P5, PT, R200, RZ, PT ;  /* 0x000000ffc800720b */ /* 0x000fe20003fb6000 */
[----:B------:R-:W-:Y:S01]  /*7910*/  FMUL.FTZ R13, R211, R13 ;  /* 0x0000000dd30d7220 */ /* 0x000fe20000410000 */
[----:B-1----:R-:W-:Y:S01]  /*7920*/  F2FP.F16.F32.PACK_AB R5, R6, R8 ;  /* 0x000000080605723e */ /* 0x002fe200000000ff */
[----:B------:R-:W-:Y:S01]  /*7930*/  FADD.FTZ R6, -R4, R41 ;  /* 0x0000002904067221 */ /* 0x000fe20000010100 */
[----:B------:R-:W-:Y:S01]  /*7940*/  FSEL R24, R24, R4, P1 ;  /* 0x0000000418187208 */ /* 0x000fe20000800000 */
[----:B------:R-:W-:Y:S01]  /*7950*/  FMUL.FTZ R167, R167, R50 ;  /* 0x00000032a7a77220 */ /* 0x000fe20000410000 */
[----:B------:R-:W-:Y:S01]  /*7960*/  FSEL R12, R12, R4, P2 ;  /* 0x000000040c0c7208 */ /* 0x000fe20001000000 */
[----:B------:R1:W-:Y:S01]  /*7970*/  STS [R221+0xa000], R5 ;  /* 0x00a00005dd007388 */ /* 0x0003e20000000800 */
[----:B------:R-:W-:Y:S01]  /*7980*/  FSETP.GE.FTZ.AND P1, PT, R184, RZ, PT ;  /* 0x000000ffb800720b */ /* 0x000fe20003f36000 */
[----:B------:R-:W-:Y:S01]  /*7990*/  FMUL.FTZ R21, R199, R24 ;  /* 0x00000018c7157220 */ /* 0x000fe20000410000 */
[----:B------:R-:W-:Y:S01]  /*79a0*/  FSEL R8, R25, R4, P5 ;  /* 0x0000000419087208 */ /* 0x000fe20002800000 */
[----:B------:R-:W-:Y:S01]  /*79b0*/  FMUL.FTZ R12, R212, R12 ;  /* 0x0000000cd40c7220 */ /* 0x000fe20000410000 */
[----:B------:R-:W-:Y:S01]  /*79c0*/  FSETP.GE.FTZ.AND P4, PT, R197, RZ, PT ;  /* 0x000000ffc500720b */ /* 0x000fe20003f96000 */
[----:B------:R-:W-:Y:S01]  /*79d0*/  FADD.FTZ R58, -R0, R58 ;  /* 0x0000003a003a7221 */ /* 0x000fe20000010100 */
[----:B------:R-:W-:Y:S01]  /*79e0*/  FSETP.GE.FTZ.AND P2, PT, R185, RZ, PT ;  /* 0x000000ffb900720b */ /* 0x000fe20003f56000 */
[----:B------:R-:W-:Y:S01]  /*79f0*/  FMUL.FTZ R8, R200, R8 ;  /* 0x00000008c8087220 */ /* 0x000fe20000410000 */
[-C--:B------:R-:W-:Y:S01]  /*7a00*/  FSEL R6, R6, R4.reuse, P1 ;  /* 0x0000000406067208 */ /* 0x080fe20000800000 */
[----:B------:R-:W-:Y:S01]  /*7a10*/  FADD.FTZ R43, -R0, R43 ;  /* 0x0000002b002b7221 */ /* 0x000fe20000010100 */
[----:B------:R-:W-:Y:S01]  /*7a20*/  FSETP.GE.FTZ.AND P1, PT, R163, RZ, PT ;  /* 0x000000ffa300720b */ /* 0x000fe20003f36000 */
[----:B------:R-:W-:Y:S01]  /*7a30*/  FMUL.FTZ R166, R166, R51 ;  /* 0x00000033a6a67220 */ /* 0x000fe20000410000 */
[----:B------:R-:W-:Y:S01]  /*7a40*/  FSEL R9, R9, R4, P4 ;  /* 0x0000000409097208 */ /* 0x000fe20002000000 */
[----:B------:R-:W-:Y:S01]  /*7a50*/  FMUL.FTZ R16, R184, R6 ;  /* 0x00000006b8107220 */ /* 0x000fe20000410000 */
[----:B------:R-:W-:Y:S01]  /*7a60*/  FSEL R7, R7, R4, P2 ;  /* 0x0000000407077208 */ /* 0x000fe20001000000 */
[----:B------:R-:W-:Y:S01]  /*7a70*/  FADD.FTZ R6, -R4, R60 ;  /* 0x0000003c04067221 */ /* 0x000fe20000010100 */
[----:B------:R-:W-:Y:S01]  /*7a80*/  FSETP.GE.FTZ.AND P3, PT, R196, RZ, PT ;  /* 0x000000ffc400720b */ /* 0x000fe20003f76000 */
[----:B------:R-:W-:Y:S01]  /*7a90*/  FMUL.FTZ R113, R113, R54 ;  /* 0x0000003671717220 */ /* 0x000fe20000410000 */
[----:B------:R-:W-:Y:S01]  /*7aa0*/  F2FP.F16.F32.PACK_AB R33, R19, R22 ;  /* 0x000000161321723e */ /* 0x000fe200000000ff */
[----:B------:R-:W-:Y:S01]  /*7ab0*/  FMUL.FTZ R19, R197, R9 ;  /* 0x00000009c5137220 */ /* 0x000fe20000410000 */
[----:B------:R-:W-:Y:S01]  /*7ac0*/  F2FP.F16.F32.PACK_AB R22, R13, R12 ;  /* 0x0000000c0d16723e */ /* 0x000fe200000000ff */
[----:B------:R-:W-:Y:S01]  /*7ad0*/  FMUL.FTZ R12, R185, R7 ;  /* 0x00000007b90c7220 */ /* 0x000fe20000410000 */
[----:B------:R-:W-:Y:S01]  /*7ae0*/  F2FP.F16.F32.PACK_AB R21, R8, R21 ;  /* 0x000000150815723e */ /* 0x000fe200000000ff */
[C---:B------:R-:W-:Y:S01]  /*7af0*/  FADD.FTZ R9, -R4.reuse, R45 ;  /* 0x0000002d04097221 */ /* 0x040fe20000010100 */
[----:B------:R-:W-:Y:S01]  /*7b00*/  FSEL R29, R29, R4, P3 ;  /* 0x000000041d1d7208 */ /* 0x000fe20001800000 */
[C---:B------:R-:W-:Y:S01]  /*7b10*/  FADD.FTZ R8, -R4.reuse, R56 ;  /* 0x0000003804087221 */ /* 0x040fe20000010100 */
[----:B------:R-:W-:Y:S01]  /*7b20*/  FADD.FTZ R7, -R4, R57 ;  /* 0x0000003904077221 */ /* 0x000fe20000010100 */
[----:B------:R-:W-:Y:S01]  /*7b30*/  FSETP.GE.FTZ.AND P6, PT, R182, RZ, PT ;  /* 0x000000ffb600720b */ /* 0x000fe20003fd6000 */
[----:B-1----:R-:W-:Y:S01]  /*7b40*/  FADD.FTZ R5, -R0, R59 ;  /* 0x0000003b00057221 */ /* 0x002fe20000010100 */
[----:B------:R-:W-:Y:S01]  /*7b50*/  FSETP.GE.FTZ.AND P5, PT, R183, RZ, PT ;  /* 0x000000ffb700720b */ /* 0x000fe20003fb6000 */
[----:B------:R-:W-:Y:S01]  /*7b60*/  FMUL.FTZ R112, R112, R55 ;  /* 0x0000003770707220 */ /* 0x000fe20000410000 */
[----:B------:R-:W-:Y:S01]  /*7b70*/  FSETP.GE.FTZ.AND P4, PT, R170, RZ, PT ;  /* 0x000000ffaa00720b */ /* 0x000fe20003f96000 */
[----:B------:R-:W-:Y:S01]  /*7b80*/  FMUL.FTZ R104, R164, R104 ;  /* 0x00000068a4687220 */ /* 0x000fe20000410000 */
[----:B------:R-:W-:Y:S01]  /*7b90*/  FSETP.GE.FTZ.AND P3, PT, R111, RZ, PT ;  /* 0x000000ff6f00720b */ /* 0x000fe20003f76000 */
[----:B------:R-:W-:Y:S01]  /*7ba0*/  IMAD.MOV.U32 R52, RZ, RZ, R233 ;  /* 0x000000ffff347224 */ /* 0x000fe200078e00e9 */
[----:B------:R-:W-:Y:S01]  /*7bb0*/  FSETP.GE.FTZ.AND P2, PT, R109, RZ, PT ;  /* 0x000000ff6d00720b */ /* 0x000fe20003f56000 */
[----:B------:R-:W-:Y:S01]  /*7bc0*/  IMAD.MOV.U32 R53, RZ, RZ, R232 ;  /* 0x000000ffff357224 */ /* 0x000fe200078e00e8 */
[-C--:B------:R-:W-:Y:S02]  /*7bd0*/  FSEL R44, R44, R4.reuse, P6 ;  /* 0x000000042c2c7208 */ /* 0x080fe40003000000 */
[-C--:B------:R-:W-:Y:S02]  /*7be0*/  FSEL R9, R9, R4.reuse, P5 ;  /* 0x0000000409097208 */ /* 0x080fe40002800000 */
[----:B------:R-:W-:Y:S01]  /*7bf0*/  FSEL R8, R8, R4, P4 ;  /* 0x0000000408087208 */ /* 0x000fe20002000000 */
[----:B------:R-:W-:Y:S01]  /*7c00*/  FMUL.FTZ R13, R182, R44 ;  /* 0x0000002cb60d7220 */ /* 0x000fe20000410000 */
[-C--:B------:R-:W-:Y:S01]  /*7c10*/  FSEL R7, R7, R4.reuse, P3 ;  /* 0x0000000407077208 */ /* 0x080fe20001800000 */
[----:B------:R-:W-:Y:S01]  /*7c20*/  FMUL.FTZ R9, R183, R9 ;  /* 0x00000009b7097220 */ /* 0x000fe20000410000 */
[----:B------:R-:W-:Y:S01]  /*7c30*/  FSEL R6, R6, R4, P2 ;  /* 0x0000000406067208 */ /* 0x000fe20001000000 */
[----:B------:R-:W-:Y:S01]  /*7c40*/  @P1 FADD.FTZ R4, -R4, R61 ;  /* 0x0000003d04041221 */ /* 0x000fe20000010100 */
[----:B------:R-:W-:Y:S01]  /*7c50*/  F2FP.F16.F32.PACK_AB R23, R17, R18 ;  /* 0x000000121117723e */ /* 0x000fe200000000ff */
        /* <DEDUP_REMOVED lines=9> */
[----:B------:R-:W-:Y:S01]  /*7cf0*/  FADD.FTZ R6, -R0, R14 ;  /* 0x0000000e00067221 */ /* 0x000fe20000010100 */
[----:B------:R-:W-:Y:S01]  /*7d00*/  FSETP.GE.FTZ.AND P2, PT, R216, RZ, PT ;  /* 0x000000ffd800720b */ /* 0x000fe20003f56000 */
[----:B------:R-:W-:Y:S01]  /*7d10*/  FADD.FTZ R7, -R0, R11 ;  /* 0x0000000b00077221 */ /* 0x000fe20000010100 */
[----:B------:R-:W-:Y:S01]  /*7d20*/  FSETP.GE.FTZ.AND P4, PT, R218, RZ, PT ;  /* 0x000000ffda00720b */ /* 0x000fe20003f96000 */
[----:B------:R-:W-:Y:S01]  /*7d30*/  FMUL.FTZ R17, R196, R29 ;  /* 0x0000001dc4117220 */ /* 0x000fe20000410000 */
[----:B------:R-:W-:Y:S02]  /*7d40*/  FSETP.GE.FTZ.AND P3, PT, R217, RZ, PT ;  /* 0x000000ffd900720b */ /* 0x000fe40003f76000 */
[----:B------:R-:W-:Y:S02]  /*7d50*/  FSETP.GE.FTZ.AND P1, PT, R215, RZ, PT ;  /* 0x000000ffd700720b */ /* 0x000fe40003f36000 */
[-C--:B------:R-:W-:Y:S02]  /*7d60*/  FSEL R6, R6, R0.reuse, P2 ;  /* 0x0000000006067208 */ /* 0x080fe40001000000 */
[----:B------:R-:W-:Y:S02]  /*7d70*/  FSETP.GE.FTZ.AND P2, PT, R208, RZ, PT ;  /* 0x000000ffd000720b */ /* 0x000fe40003f56000 */
[----:B------:R-:W-:Y:S01]  /*7d80*/  FSEL R8, R8, R0, P4 ;  /* 0x0000000008087208 */ /* 0x000fe20002000000 */
[----:B------:R-:W-:Y:S01]  /*7d90*/  FMUL.FTZ R6, R216, R6 ;  /* 0x00000006d8067220 */ /* 0x000fe20000410000 */
[-C--:B------:R-:W-:Y:S02]  /*7da0*/  FSEL R7, R7, R0.reuse, P3 ;  /* 0x0000000007077208 */ /* 0x080fe40001800000 */
[----:B------:R-:W-:Y:S01]  /*7db0*/  FSEL R4, R4, R0, P1 ;  /* 0x0000000004047208 */ /* 0x000fe20000800000 */
[----:B------:R-:W-:Y:S01]  /*7dc0*/  FMUL.FTZ R8, R218, R8 ;  /* 0x00000008da087220 */ /* 0x000fe20000410000 */
[----:B------:R-:W-:Y:S01]  /*7dd0*/  FSEL R26, R26, R0, P2 ;  /* 0x000000001a1a7208 */ /* 0x000fe20001000000 */
[----:B------:R-:W-:Y:S01]  /*7de0*/  FMUL.FTZ R7, R217, R7 ;  /* 0x00000007d9077220 */ /* 0x000fe20000410000 */
[----:B------:R-:W-:Y:S01]  /*7df0*/  FSETP.GE.FTZ.AND P2, PT, R206, RZ, PT ;  /* 0x000000ffce00720b */ /* 0x000fe20003f56000 */
[----:B------:R-:W-:Y:S01]  /*7e00*/  FMUL.FTZ R4, R215, R4 ;  /* 0x00000004d7047220 */ /* 0x000fe20000410000 */
[----:B------:R-:W-:Y:S01]  /*7e10*/  F2FP.F16.F32.PACK_AB R13, R9, R13 ;  /* 0x0000000d090d723e */ /* 0x000fe200000000ff */
[----:B------:R-:W-:Y:S01]  /*7e20*/  FMUL.FTZ R26, R208, R26 ;  /* 0x0000001ad01a7220 */ /* 0x000fe20000410000 */
[----:B------:R-:W-:Y:S02]  /*7e30*/  FSEL R30, R30, R0, P2 ;  /* 0x000000001e1e7208 */ /* 0x000fe40001000000 */
[----:B------:R-:W-:Y:S02]  /*7e40*/  FSETP.GE.FTZ.AND P2, PT, R195, RZ, PT ;  /* 0x000000ffc300720b */ /* 0x000fe40003f56000 */
[----:B------:R-:W-:Y:S01]  /*7e50*/  F2FP.F16.F32.PACK_AB R10, R7, R8 ;  /* 0x00000008070a723e */ /* 0x000fe200000000ff */
[----:B------:R-:W-:Y:S01]  /*7e60*/  FMUL.FTZ R30, R206, R30 ;  /* 0x0000001ece1e7220 */ /* 0x000fe20000410000 */
[----:B------:R-:W-:Y:S01]  /*7e70*/  FSETP.GE.FTZ.AND P1, PT, R207, RZ, PT ;  /* 0x000000ffcf00720b */ /* 0x000fe20003f36000 */
[----:B------:R-:W-:Y:S01]  /*7e80*/  FADD.FTZ R7, -R0, R47 ;  /* 0x0000002f00077221 */ /* 0x000fe20000010100 */
[----:B------:R-:W-:Y:S01]  /*7e90*/  F2FP.F16.F32.PACK_AB R9, R4, R6 ;  /* 0x000000060409723e */ /* 0x000fe200000000ff */
[----:B------:R-:W-:Y:S01]  /*7ea0*/  STS [R221+0xa400], R10 ;  /* 0x00a4000add007388 */ /* 0x000fe20000000800 */
[-C--:B------:R-:W-:Y:S01]  /*7eb0*/  FSEL R42, R42, R0.reuse, P2 ;  /* 0x000000002a2a7208 */ /* 0x080fe20001000000 */
[----:B------:R-:W-:Y:S01]  /*7ec0*/  FADD.FTZ R6, -R0, R46 ;  /* 0x0000002e00067221 */ /* 0x000fe20000010100 */
[----:B------:R-:W-:Y:S01]  /*7ed0*/  FSETP.GE.FTZ.AND P2, PT, R192, RZ, PT ;  /* 0x000000ffc000720b */ /* 0x000fe20003f56000 */
[----:B------:R-:W-:Y:S01]  /*7ee0*/  STS [R223+0xa000], R22 ;  /* 0x00a00016df007388 */ /* 0x000fe20000000800 */
[----:B------:R-:W-:Y:S01]  /*7ef0*/  FSEL R27, R27, R0, P1 ;  /* 0x000000001b1b7208 */ /* 0x000fe20000800000 */
[----:B------:R-:W-:Y:S01]  /*7f00*/  FMUL.FTZ R42, R195, R42 ;  /* 0x0000002ac32a7220 */ /* 0x000fe20000410000 */
[----:B------:R-:W-:Y:S01]  /*7f10*/  FSETP.GE.FTZ.AND P1, PT, R205, RZ, PT ;  /* 0x000000ffcd00720b */ /* 0x000fe20003f36000 */
[----:B------:R-:W-:Y:S01]  /*7f20*/  STS [R223+0xa400], R9 ;  /* 0x00a40009df007388 */ /* 0x000fe20000000800 */
[-C--:B------:R-:W-:Y:S01]  /*7f30*/  FSEL R6, R6, R0.reuse, P2 ;  /* 0x0000000006067208 */ /* 0x080fe20001000000 */
[----:B------:R-:W-:Y:S01]  /*7f40*/  FMUL.FTZ R8, R207, R27 ;  /* 0x0000001bcf087220 */ /* 0x000fe20000410000 */
[----:B------:R-:W-:Y:S01]  /*7f50*/  FSEL R31, R31, R0, P1 ;  /* 0x000000001f1f7208 */ /* 0x000fe20000800000 */
[----:B------:R-:W-:Y:S01]  /*7f60*/  STS [R227+0x8000], R186 ;  /* 0x008000bae3007388 */ /* 0x000fe20000000800 */
[----:B------:R-:W-:Y:S01]  /*7f70*/  FSETP.GE.FTZ.AND P4, PT, R181, RZ, PT ;  /* 0x000000ffb500720b */ /* 0x000fe20003f96000 */
[----:B------:R-:W-:Y:S01]  /*7f80*/  FMUL.FTZ R20, R192, R6 ;  /* 0x00000006c0147220 */ /* 0x000fe20000410000 */
[----:B------:R-:W-:Y:S01]  /*7f90*/  F2FP.F16.F32.PACK_AB R8, R8, R26 ;  /* 0x0000001a0808723e */ /* 0x000fe200000000ff */
[----:B------:R-:W-:Y:S01]  /*7fa0*/  STS [R227+0x8400], R33 ;  /* 0x00840021e3007388 */ /* 0x000fe20000000800 */
[----:B------:R-:W-:Y:S01]  /*7fb0*/  FSEL R6, R58, R0, P4 ;  /* 0x000000003a067208 */ /* 0x000fe20002000000 */
[----:B------:R-:W-:Y:S01]  /*7fc0*/  FMUL.FTZ R31, R205, R31 ;  /* 0x0000001fcd1f7220 */ /* 0x000fe20000410000 */
[----:B------:R-:W-:Y:S01]  /*7fd0*/  F2FP.F16.F32.PACK_AB R17, R17, R19 ;  /* 0x000000131111723e */ /* 0x000fe200000000ff */
[----:B------:R-:W-:Y:S01]  /*7fe0*/  STS [R226+0x8000], R36 ;  /* 0x00800024e2007388 */ /* 0x000fe20000000800 */
[----:B------:R-:W-:Y:S01]  /*7ff0*/  F2FP.F16.F32.PACK_AB R166, R166, R167 ;  /* 0x000000a7a6a6723e */ /* 0x000fe200000000ff */
[----:B------:R-:W-:Y:S01]  /*8000*/  FMUL.FTZ R15, R181, R6 ;  /* 0x00000006b50f7220 */ /* 0x000fe20000410000 */
[----:B------:R-:W-:Y:S01]  /*8010*/  F2FP.F16.F32.PACK_AB R6, R31, R30 ;  /* 0x0000001e1f06723e */ /* 0x000fe200000000ff */
[----:B------:R-:W-:Y:S01]  /*8020*/  STS [R226+0x8400], R32 ;  /* 0x00840020e2007388 */ /* 0x000fe20000000800 */
[----:B------:R-:W-:Y:S01]  /*8030*/  FSETP.GE.FTZ.AND P1, PT, R194, RZ, PT ;  /* 0x000000ffc200720b */ /* 0x000fe20003f36000 */
[----:B------:R-:W-:Y:S01]  /*8040*/  FADD.FTZ R4, -R0, R62 ;  /* 0x0000003e00047221 */ /* 0x000fe20000010100 */
[----:B------:R-:W-:Y:S01]  /*8050*/  FSETP.GE.FTZ.AND P5, PT, R191, RZ, PT ;  /* 0x000000ffbf00720b */ /* 0x000fe20003fb6000 */
[----:B------:R-:W-:Y:S01]  /*8060*/  STS [R227+0xa000], R21 ;  /* 0x00a00015e3007388 */ /* 0x000fe20000000800 */
[-C--:B------:R-:W-:Y:S02]  /*8070*/  FSEL R43, R43, R0.reuse, P1 ;  /* 0x000000002b2b7208 */ /* 0x080fe40000800000 */
[----:B------:R-:W-:Y:S01]  /*8080*/  FSETP.GE.FTZ.AND P3, PT, R176, RZ, PT ;  /* 0x000000ffb000720b */ /* 0x000fe20003f76000 */
[----:B------:R-:W-:Y:S01]  /*8090*/  STS [R227+0xa400], R8 ;  /* 0x00a40008e3007388 */ /* 0x000fe20000000800 */
[-C--:B------:R-:W-:Y:S01]  /*80a0*/  FSEL R7, R7, R0.reuse, P5 ;  /* 0x0000000007077208 */ /* 0x080fe20002800000 */
[----:B------:R-:W-:Y:S01]  /*80b0*/  FMUL.FTZ R43, R194, R43 ;  /* 0x0000002bc22b7220 */ /* 0x000fe20000410000 */
[-C--:B------:R-:W-:Y:S01]  /*80c0*/  FSEL R5, R5, R0.reuse, P3 ;  /* 0x0000000005057208 */ /* 0x080fe20001800000 */
[----:B------:R-:W-:Y:S01]  /*80d0*/  STS [R226+0xa000], R17 ;  /* 0x00a00011e2007388 */ /* 0x000fe20000000800 */
[----:B------:R-:W-:Y:S01]  /*80e0*/  FSETP.GE.FTZ.AND P2, PT, R171, RZ, PT ;  /* 0x000000ffab00720b */ /* 0x000fe20003f56000 */
[----:B------:R-:W-:Y:S01]  /*80f0*/  FMUL.FTZ R19, R191, R7 ;  /* 0x00000007bf137220 */ /* 0x000fe20000410000 */
[----:B------:R-:W-:Y:S01]  /*8100*/  FSETP.GE.FTZ.AND P1, PT, R162, RZ, PT ;  /* 0x000000ffa200720b */ /* 0x000fe20003f36000 */
        /* <DEDUP_REMOVED lines=9> */
[----:B------:R-:W-:Y:S02]  /*81a0*/  F2FP.F16.F32.PACK_AB R64, R105, R64 ;  /* 0x000000406940723e */ /* 0x000fe400000000ff */
[----:B------:R-:W-:Y:S01]  /*81b0*/  F2FP.F16.F32.PACK_AB R104, R104, R108 ;  /* 0x0000006c6868723e */ /* 0x000fe200000000ff */
[----:B------:R-:W-:Y:S01]  /*81c0*/  STS [R222+0x8000], R168 ;  /* 0x008000a8de007388 */ /* 0x000fe20000000800 */
[----:B------:R-:W-:Y:S01]  /*81d0*/  @P1 FADD.FTZ R0, -R0, R63 ;  /* 0x0000003f00001221 */ /* 0x000fe20000010100 */
[----:B------:R-:W-:Y:S02]  /*81e0*/  LEA R59, R246, UR4, 0x1 ;  /* 0x00000004f63b7c11 */ /* 0x000fe4000f8e08ff */
[----:B------:R-:W-:Y:S01]  /*81f0*/  STS [R222+0x8400], R166 ;  /* 0x008400a6de007388 */ /* 0x000fe20000000800 */
[----:B------:R-:W-:Y:S01]  /*8200*/  FMUL.FTZ R7, R162, R0 ;  /* 0x00000000a2077220 */ /* 0x000fe20000410000 */
[----:B------:R-:W-:Y:S02]  /*8210*/  F2FP.F16.F32.PACK_AB R0, R14, R15 ;  /* 0x0000000f0e00723e */ /* 0x000fe400000000ff */
[----:B------:R-:W-:Y:S02]  /*8220*/  STS [R220+0xa000], R16 ;  /* 0x00a00010dc007388 */ /* 0x000fe40000000800 */
[----:B------:R-:W-:Y:S02]  /*8230*/  F2FP.F16.F32.PACK_AB R7, R7, R11 ;  /* 0x0000000b0707723e */ /* 0x000fe400000000ff */
[----:B------:R-:W-:Y:S04]  /*8240*/  STS [R220+0xa400], R5 ;  /* 0x00a40005dc007388 */ /* 0x000fe80000000800 */
[----:B------:R-:W-:Y:S04]  /*8250*/  STS [R222+0xa000], R13 ;  /* 0x00a0000dde007388 */ /* 0x000fe80000000800 */
[----:B------:R-:W-:Y:S04]  /*8260*/  STS [R222+0xa400], R4 ;  /* 0x00a40004de007388 */ /* 0x000fe80000000800 */
[----:B------:R-:W-:Y:S04]  /*8270*/  STS [R225+0x8000], R114 ;  /* 0x00800072e1007388 */ /* 0x000fe80000000800 */
        /* <DEDUP_REMOVED lines=93> */
.L_x_172:
[----:B------:R-:W-:Y:S01]  /*8850*/  LDSM.16.M88.4 R16, [R150] ;  /* 0x000000009610783b */ /* 0x000fe20000000200 */
[----:B------:R-:W-:Y:S01]  /*8860*/  IMAD.U32 R58, RZ, RZ, UR31 ;  /* 0x0000001fff3a7e24 */ /* 0x000fe2000f8e00ff */
[----:B------:R-:W-:Y:S01]  /*8870*/  ULOP3.LUT UR5, UR10, 0x1, URZ, 0xc0, !UPT ;  /* 0x000000010a057892 */ /* 0x000fe2000f8ec03f */
[----:B------:R-:W-:Y:S01]  /*8880*/  IMAD.U32 R57, RZ, RZ, UR30 ;  /* 0x0000001eff397e24 */ /* 0x000fe2000f8e00ff */
[----:B------:R-:W2:Y:S01]  /*8890*/  LDSM.16.MT88.4 R20, [R0+0x6000] ;  /* 0x006000000014783b */ /* 0x000ea20000004200 */
[----:B------:R-:W-:Y:S01]  /*88a0*/  IMAD.U32 R56, RZ, RZ, UR29 ;  /* 0x0000001dff387e24 */ /* 0x000fe2000f8e00ff */
[----:B------:R-:W-:Y:S01]  /*88b0*/  UISETP.NE.U32.AND UP0, UPT, UR5, 0x1, UPT ;  /* 0x000000010500788c */ /* 0x000fe2000bf05070 */
[----:B------:R-:W-:Y:S01]  /*88c0*/  IMAD.U32 R55, RZ, RZ, UR28 ;  /* 0x0000001cff377e24 */ /* 0x000fe2000f8e00ff */
[----:B------:R-:W1:Y:S01]  /*88d0*/  LDSM.16.M88.4 R12, [R150+0x2000] ;  /* 0x00200000960c783b */ /* 0x000e620000000200 */
[----:B------:R-:W-:Y:S01]  /*88e0*/  IMAD.U32 R54, RZ, RZ, UR27 ;  /* 0x0000001bff367e24 */ /* 0x000fe2000f8e00ff */
[----:B------:R-:W-:Y:S02]  /*88f0*/  UISETP.GT.AND UP2, UPT, UR10, UR40, UPT ;  /* 0x000000280a00728c */ /* 0x000fe4000bf44270 */
[----:B------:R-:W-:Y:S01]  /*8900*/  LDSM.16.M88.4 R24, [R157] ;  /* 0x000000009d18783b */ /* 0x000fe20000000200 */
[----:B------:R-:W-:Y:S02]  /*8910*/  @UP3 UIADD3 UR6, UP1, UR16, -0x200, URZ ;  /* 0xfffffe0010063890 */ /* 0x000fe4000ff3e03f */
[----:B------:R-:W-:Y:S01]  /*8920*/  UIADD3 UR10, UR10, -0x1, URZ ;  /* 0xffffffff0a0a7890 */ /* 0x000fe2000fffe03f */
[----:B------:R-:W3:Y:S01]  /*8930*/  LDSM.16.MT88.4 R28, [R0+0x6400] ;  /* 0x00640000001c783b */ /* 0x000ee20000004200 */
[----:B------:R-:W-:Y:S03]  /*8940*/  @UP3 UIADD3.X UR5, UR17, -0x1, URZ, UP1, !UPT ;  /* 0xffffffff11053890 */ /* 0x000fe60008ffe43f */
        /* <DEDUP_REMOVED lines=46> */
[----:B------:R-:W-:Y:S01]  /*8c30*/  IMAD.U32 R42, RZ, RZ, UR35 ;  /* 0x00000023ff2a7e24 */ /* 0x000fe2000f8e00ff */
[----:B------:R-:W-:Y:S03]  /*8c40*/  MOV R38, UR33 ;  /* 0x0000002100267c02 */ /* 0x000fe60008000f00 */
[----:B------:R-:W-:Y:S01]  /*8c50*/  IMAD.U32 R36, RZ, RZ, UR32 ;  /* 0x00000020ff247e24 */ /* 0x000fe2000f8e00ff */
[C---:B---3--:R-:W-:Y:S06]  /*8c60*/  HMMA.16816.F32 R8, R44.reuse, R48, R8 ;  /* 0x000000302c08723c */ /* 0x048fec0000001808 */
[-C--:B------:R-:W-:Y:S01]  /*8c70*/  HMMA.16816.F32 R12, R44, R50.reuse, R12 ;  /* 0x000000322c0c723c */ /* 0x080fe2000000180c */
[----:B------:R-:W-:Y:S05]  /*8c80*/  IMAD.U32 R48, RZ, RZ, UR38 ;  /* 0x00000026ff307e24 */ /* 0x000fea000f8e00ff */
[----:B------:R-:W-:Y:S01]  /*8c90*/  HMMA.16816.F32 R16, R20, R50, R16 ;  /* 0x000000321410723c */ /* 0x000fe20000001810 */
[----:B------:R-:W-:Y:S04]  /*8ca0*/  IMAD.U32 R46, RZ, RZ, UR37 ;  /* 0x00000025ff2e7e24 */ /* 0x000fe8000f8e00ff */
[----:B------:R-:W-:Y:S01]  /*8cb0*/  IMAD.U32 R44, RZ, RZ, UR36 ;  /* 0x00000024ff2c7e24 */ /* 0x000fe2000f8e00ff */
[-C--:B------:R-:W-:Y:S01]  /*8cc0*/  HMMA.16816.F32 R4, R24, R28.reuse, R4 ;  /* 0x0000001c1804723c */ /* 0x080fe20000001804 */
[----:B------:R-:W-:Y:S04]  /*8cd0*/  IMAD.U32 R20, RZ, RZ, UR25 ;  /* 0x00000019ff147e24 */ /* 0x000fe8000f8e00ff */
[----:B------:R-:W-:Y:S01]  /*8ce0*/  @P0 VIADD R21, R235, 0xffffff80 ;  /* 0xffffff80eb150836 */ /* 0x000fe20000000000 */
[C---:B-1----:R-:W-:Y:S01]  /*8cf0*/  HMMA.16816.F32 R8, R32.reuse, R28, R8 ;  /* 0x0000001c2008723c */ /* 0x042fe20000001808 */
[----:B------:R-:W-:Y:S04]  /*8d00*/  IMAD.U32 R50, RZ, RZ, UR39 ;  /* 0x00000027ff327e24 */ /* 0x000fe8000f8e00ff */
[----:B------:R-:W-:Y:S01]  /*8d10*/  LEA R233, P1, R20, R52, 0x2 ;  /* 0x0000003414e97211 */ /* 0x000fe200078210ff */
[-C--:B------:R-:W-:Y:S01]  /*8d20*/  HMMA.16816.F32 R12, R32, R30.reuse, R12 ;  /* 0x0000001e200c723c */ /* 0x080fe2000000180c */
[----:B------:R-:W-:Y:S01]  /*8d30*/  IMAD.U32 R22, RZ, RZ, UR38 ;  /* 0x00000026ff167e24 */ /* 0x000fe2000f8e00ff */
[----:B------:R-:W-:Y:S03]  /*8d40*/  MOV R52, UR24 ;  /* 0x0000001800347c02 */ /* 0x000fe60008000f00 */
[----:B------:R-:W-:Y:S01]  /*8d50*/  @P0 IMAD.WIDE R20, R21, R250, UR16 ;  /* 0x0000001015140e25 */ /* 0x000fe2000f8e02fa */
[----:B------:R-:W-:Y:S01]  /*8d60*/  HMMA.16816.F32 R16, R24, R30, R16 ;  /* 0x0000001e1810723c */ /* 0x000fe20000001810 */
[----:B------:R-:W-:Y:S01]  /*8d70*/  @UP3 UMOV UR16, UR6 ;  /* 0x0000000600103c82 */ /* 0x000fe20008000000 */
[----:B------:R-:W-:Y:S01]  /*8d80*/  MOV R33, UR24 ;  /* 0x0000001800217c02 */ /* 0x000fe20008000f00 */
[----:B------:R-:W-:Y:S01]  /*8d90*/  @UP3 UMOV UR17, UR5 ;  /* 0x0000000500113c82 */ /* 0x000fe20008000000 */
[----:B------:R-:W5:Y:S01]  /*8da0*/  @P0 LDG.E R240, desc[UR14][R20.64] ;  /* 0x0000000e14f00981 */ /* 0x000f62000c1e1900 */
[----:B------:R-:W-:Y:S01]  /*8db0*/  LEA.HI.X.SX32 R232, R0, R53, 0x2, P1 ;  /* 0x0000003500e87211 */ /* 0x000fe200008f16ff */
[----:B------:R-:W-:Y:S01]  /*8dc0*/  IMAD.U32 R0, RZ, RZ, UR39 ;  /* 0x00000027ff007e24 */ /* 0x000fe2000f8e00ff */
[----:B------:R-:W-:Y:S01]  /*8dd0*/  MOV R30, UR29 ;  /* 0x0000001d001e7c02 */ /* 0x000fe20008000f00 */
        /* <DEDUP_REMOVED lines=131> */
[----:B------:R-:W-:-:S05]  /*9610*/  UISETP.NE.AND UP0, UPT, UR43, -0x1, UPT ;  /* 0xffffffff2b00788c */ /* 0x000fca000bf05270 */
[----:B------:R-:W-:Y:S01]  /*9620*/  ULDC UR5, c[0x0][0x390] ;  /* 0x0000e40000057ab9 */ /* 0x000fe20000000800 */
[----:B------:R-:W-:Y:S01]  /*9630*/  ULDC UR6, c[0x0][0x38c] ;  /* 0x0000e30000067ab9 */ /* 0x000fe20000000800 */
        /* <DEDUP_REMOVED lines=37> */
[----:B------:R-:W-:Y:S01]  /*9890*/  STS [R248], R17 ;  /* 0x00000011f8007388 */ /* 0x000fe20000000800 */
[----:B------:R-:W-:Y:S01]  /*98a0*/  F2FP.F16.F32.PACK_AB R14, R14, R90 ;  /* 0x0000005a0e0e723e */ /* 0x000fe200000000ff */
[----:B------:R-:W-:Y:S01]  /*98b0*/  @UP0 UIADD3 UR5, UR41, UR43, URZ ;  /* 0x0000002b29050290 */ /* 0x000fe2000fffe03f */
[----:B------:R-:W-:Y:S01]  /*98c0*/  F2FP.F16.F32.PACK_AB R11, R11, R92 ;  /* 0x0000005c0b0b723e */ /* 0x000fe200000000ff */
[----:B------:R-:W-:Y:S01]  /*98d0*/  STS [R248+0x200], R16 ;  /* 0x00020010f8007388 */ /* 0x000fe20000000800 */
[----:B------:R-:W-:Y:S01]  /*98e0*/  F2FP.F16.F32.PACK_AB R10, R10, R94 ;  /* 0x0000005e0a0a723e */ /* 0x000fe200000000ff */
[----:B------:R-:W-:Y:S01]  /*98f0*/  @UP0 ULDC.64 UR6, c[0x0][0x450] ;  /* 0x0001140000060ab9 */ /* 0x000fe20000000a00 */
[----:B------:R-:W-:Y:S01]  /*9900*/  F2FP.F16.F32.PACK_AB R9, R9, R68 ;  /* 0x000000440909723e */ /* 0x000fe200000000ff */
[----:B------:R-:W-:Y:S01]  /*9910*/  STS [R249], R13 ;  /* 0x0000000df9007388 */ /* 0x000fe20000000800 */
[----:B------:R-:W-:Y:S01]  /*9920*/  F2FP.F16.F32.PACK_AB R8, R8, R70 ;  /* 0x000000460808723e */ /* 0x000fe200000000ff */
[----:B------:R-:W-:Y:S01]  /*9930*/  @UP0 UIMAD.WIDE.U32 UR8, UR5, UR6, URZ ;  /* 0x00000006050802a5 */ /* 0x000fe2000f8e003f */
[----:B------:R-:W-:Y:S01]  /*9940*/  F2FP.F16.F32.PACK_AB R5, R5, R80 ;  /* 0x000000500505723e */ /* 0x000fe200000000ff */
[----:B------:R-:W-:Y:S01]  /*9950*/  STS [R249+0x200], R12 ;  /* 0x0002000cf9007388 */ /* 0x000fe20000000800 */
        /* <DEDUP_REMOVED lines=10> */
[----:B------:R-:W-:Y:S01]  /*9a00*/  PLOP3.LUT P0, PT, PT, PT, UP0, 0x80, 0x0 ;  /* 0x000000000000781c */ /* 0x000fe20003f0f008 */
        /* <DEDUP_REMOVED lines=25> */
.L_x_174:
[----:B------:R-:W-:Y:S01]  /*9ba0*/  @UP0 UIADD3 UR13, UR41, UR43, URZ ;  /* 0x0000002b290d0290 */ /* 0x000fe2000fffe03f */
[----:B------:R-:W-:Y:S01]  /*9bb0*/  @UP0 ULDC.64 UR8, c[0x0][0x458] ;  /* 0x0001160000080ab9 */ /* 0x000fe20000000a00 */
[----:B------:R-:W-:Y:S02]  /*9bc0*/  USHF.L.U32 UR5, UR20, 0x7, URZ ;  /* 0x0000000714057899 */ /* 0x000fe4000800063f */
[----:B------:R-:W-:Y:S02]  /*9bd0*/  @UP0 UIMAD.WIDE.U32 UR10, UR13, UR8, URZ ;  /* 0x000000080d0a02a5 */ /* 0x000fe4000f8e003f */
[----:B------:R-:W-:-:S04]  /*9be0*/  @UP0 UIMAD UR13, UR13, UR9, URZ ;  /* 0x000000090d0d02a4 */ /* 0x000fc8000f8e023f */
[----:B------:R-:W-:-:S03]  /*9bf0*/  @UP0 UIADD3 UR18, UR11, UR13, URZ ;  /* 0x0000000d0b120290 */ /* 0x000fc6000fffe03f */
[----:B------:R-:W-:Y:S01]  /*9c00*/  @UP0 UMOV UR11, UR10 ;  /* 0x0000000a000b0c82 */ /* 0x000fe20008000000 */
[----:B------:R-:W-:Y:S08]  /*9c10*/  @P0 BRA `(.L_x_175) ;  /* 0x0000000000340947 */ /* 0x000ff00003800000 */
        /* <DEDUP_REMOVED lines=11> */
[----:B------:R-:W-:-:S03]  /*9cd0*/  UIADD3 UR18, UR11, UR13, URZ ;  /* 0x0000000d0b127290 */ /* 0x000fc6000fffe03f */
[----:B------:R-:W-:-:S09]  /*9ce0*/  UMOV UR11, UR10 ;  /* 0x0000000a000b7c82 */ /* 0x000fd20008000000 */
.L_x_175:
[----:B------:R-:W-:Y:S01]  /*9cf0*/  BAR.SYNC.DEFER_BLOCKING 0x0 ;  /* 0x0000000000007b1d */ /* 0x000fe20000010000 */
[----:B------:R-:W-:Y:S01]  /*9d00*/  USHF.R.S32.HI UR10, URZ, 0x1f, UR5 ;  /* 0x0000001f3f0a7899 */ /* 0x000fe20008011405 */
[----:B-12---:R-:W-:Y:S01]  /*9d10*/  SHF.R.S32.HI R0, RZ, 0x1f, R9 ;  /* 0x0000001fff007819 */ /* 0x006fe20000011409 */
[----:B------:R-:W-:Y:S01]  /*9d20*/  IMAD.U32 R3, RZ, RZ, UR6 ;  /* 0x00000006ff037e24 */ /* 0x000fe2000f8e00ff */
[--C-:B------:R-:W-:Y:S01]  /*9d30*/  SHF.R.S32.HI R5, RZ, 0x1f, R236.reuse ;  /* 0x0000001fff057819 */ /* 0x100fe200000114ec */
[----:B------:R-:W-:Y:S01]  /*9d40*/  UIMAD UR13, UR10, UR6, URZ ;  /* 0x000000060a0d72a4 */ /* 0x000fe2000f8e023f */
[----:B------:R-:W-:Y:S01]  /*9d50*/  LEA.HI R0, R0, R9, RZ, 0x2 ;  /* 0x0000000900007211 */ /* 0x000fe200078f10ff */
[----:B------:R-:W-:Y:S01]  /*9d60*/  IMAD.MOV.U32 R4, RZ, RZ, R236 ;  /* 0x000000ffff047224 */ /* 0x000fe200078e00ec */
        /* <DEDUP_REMOVED lines=14> */
[----:B------:R1:W2:Y:S01]  /*9e50*/  LDS.128 R20, [R59+0x7000] ;  /* 0x007000003b147984 */ /* 0x0002a20000000c00 */
[----:B------:R-:W-:Y:S01]  /*9e60*/  ISETP.GE.OR P2, PT, R0, UR12, P2 ;  /* 0x0000000c00007c0c */ /* 0x000fe20009746670 */
[----:B------:R-:W-:Y:S01]  /*9e70*/  UIMAD UR17, UR57, UR17, UR13 ;  /* 0x00000011391172a4 */ /* 0x000fe2000f8e020d */
[----:B------:R-:W-:Y:S01]  /*9e80*/  IADD3.X R7, R7, UR21, R3, P0, !PT ;  /* 0x0000001507077c10 */ /* 0x000fe200087fe403 */
[----:B------:R1:W3:Y:S01]  /*9e90*/  LDS.128 R24, [R59+0x9000] ;  /* 0x009000003b187984 */ /* 0x0002e20000000c00 */
[----:B------:R-:W-:Y:S01]  /*9ea0*/  IMAD.U32 R3, RZ, RZ, UR16 ;  /* 0x00000010ff037e24 */ /* 0x000fe2000f8e00ff */
[----:B------:R-:W-:-:S03]  /*9eb0*/  SHF.R.S32.HI R28, RZ, 0x1f, R0 ;  /* 0x0000001fff1c7819 */ /* 0x000fc60000011400 */
[----:B------:R-:W-:-:S04]  /*9ec0*/  IMAD.WIDE.U32 R6, R3, UR57, R6 ;  /* 0x0000003903067c25 */ /* 0x000fc8000f8e0006 */
[----:B------:R-:W-:Y:S01]  /*9ed0*/  VIADD R12, R7, UR17 ;  /* 0x00000011070c7c36 */ /* 0x000fe20008000000 */
[----:B------:R-:W-:Y:S06]  /*9ee0*/  @P2 BRA `(.L_x_177) ;  /* 0x00000000002c2947 */ /* 0x000fec0003800000 */
        /* <DEDUP_REMOVED lines=11> */
.L_x_177:
[----:B------:R-:W-:Y:S05]  /*9fa0*/  BSYNC B0 ;  /* 0x0000000000007941 */ /* 0x000fea0003800000 */
.L_x_176:
        /* <DEDUP_REMOVED lines=13> */
.L_x_179:
[----:B------:R-:W-:Y:S05]  /*a080*/  BSYNC B0 ;  /* 0x0000000000007941 */ /* 0x000fea0003800000 */
.L_x_178:
[----:B------:R1:W1:Y:S01]  /*a090*/  LDS.128 R12, [R59+0x8000] ;  /* 0x008000003b0c7984 */ /* 0x0002620000000c00 */
        /* <DEDUP_REMOVED lines=26> */
.L_x_181:
[----:B------:R-:W-:Y:S05]  /*a240*/  BSYNC B0 ;  /* 0x0000000000007941 */ /* 0x000fea0003800000 */
.L_x_180:
        /* <DEDUP_REMOVED lines=13> */
.L_x_154:
[----:B------:R-:W-:Y:S05]  /*a320*/  BSYNC B1 ;  /* 0x0000000000017941 */ /* 0x000fea0003800000 */
.L_x_140:
        /* <DEDUP_REMOVED lines=11> */
.L_x_182:
[----:B------:R-:W-:Y:S05]  /*a3e0*/  EXIT ;  /* 0x000000000000794d */ /* 0x000fea0003800000 */
.L_x_184:
        /* <DEDUP_REMOVED lines=9> */
.L_x_693:


//--------------------- .text._ZN5flash44flash_bwd_dq_dk_dv_loop_seqk_parallel_kernelI23Flash_bwd_kernel_traitsILi32ELi128ELi128ELi8ELi4ELi4ELi4ELb1ELb0EN7cutlass6half_tE19Flash_kernel_traitsILi32ELi128ELi128ELi8ES3_EELb0ELb1ELb0ELb0ELb0ELb0ELb1EEEvNS_16Flash_bwd_paramsE --------------------------
	.section	.text._ZN5flash44flash_bwd_dq_dk_dv_loop_seqk_parallel_kernelI23Flash_bwd_kernel_traitsILi32ELi128ELi128ELi8ELi4ELi4ELi4ELb1ELb0EN7cutlass6half_tE19Flash_kernel_traitsILi32ELi128ELi128ELi8ES3_EELb0ELb1ELb0ELb0ELb0ELb0ELb1EEEvNS_16Flash_bwd_paramsE,"ax",@progbits
	.align	128
        .global         _ZN5flash44flash_bwd_dq_dk_dv_loop_seqk_parallel_kernelI23Flash_bwd_kernel_traitsILi32ELi128ELi128ELi8ELi4ELi4ELi4ELb1ELb0EN7cutlass6half_tE19Flash_kernel_traitsILi32ELi128ELi128ELi8ES3_EELb0ELb1ELb0ELb0ELb0ELb0ELb1EEEvNS_16Flash_bwd_paramsE
        .type           _ZN5flash44flash_bwd_dq_dk_dv_loop_seqk_parallel_kernelI23Flash_bwd_kernel_traitsILi32ELi128ELi128ELi8ELi4ELi4ELi4ELb1ELb0EN7cutlass6half_tE19Flash_kernel_traitsILi32ELi128ELi128ELi8ES3_EELb0ELb1ELb0ELb0ELb0ELb0ELb1EEEvNS_16Flash_bwd_paramsE,@function
        .size           _ZN5flash44flash_bwd_dq_dk_dv_loop_seqk_parallel_kernelI23Flash_bwd_kernel_traitsILi32ELi128ELi128ELi8ELi4ELi4ELi4ELb1ELb0EN7cutlass6half_tE19Flash_kernel_traitsILi32ELi128ELi128ELi8ES3_EELb0ELb1ELb0ELb0ELb0ELb0ELb1EEEvNS_16Flash_bwd_paramsE,(.L_x_694 - _ZN5flash44flash_bwd_dq_dk_dv_loop_seqk_parallel_kernelI23Flash_bwd_kernel_traitsILi32ELi128ELi128ELi8ELi4ELi4ELi4ELb1ELb0EN7cutlass6half_tE19Flash_kernel_traitsILi32ELi128ELi128ELi8ES3_EELb0ELb1ELb0ELb0ELb0ELb0ELb1EEEvNS_16Flash_bwd_paramsE)
        .other          _ZN5flash44flash_bwd_dq_dk_dv_loop_seqk_parallel_kernelI23Flash_bwd_kernel_traitsILi32ELi128ELi128ELi8ELi4ELi4ELi4ELb1ELb0EN7cutlass6half_tE19Flash_kernel_traitsILi32ELi128ELi128ELi8ES3_EELb0ELb1ELb0ELb0ELb0ELb0ELb1EEEvNS_16Flash_bwd_paramsE,@"STO_CUDA_ENTRY STV_DEFAULT"
_ZN5flash44flash_bwd_dq_dk_dv_loop_seqk_parallel_kernelI23Flash_bwd_kernel_traitsILi32ELi128ELi128ELi8ELi4ELi4ELi4ELb1ELb0EN7cutlass6half_tE19Flash_kernel_traitsILi32ELi128ELi128ELi8ES3_EELb0ELb1ELb0ELb0ELb0ELb0ELb1EEEvNS_16Flash_bwd_paramsE:
.text._ZN5flash44flash_bwd_dq_dk_dv_loop_seqk_parallel_kernelI23Flash_bwd_kernel_traitsILi32ELi128ELi128ELi8ELi4ELi4ELi4ELb1ELb0EN7cutlass6half_tE19Flash_kernel_traitsILi32ELi128ELi128ELi8ES3_EELb0ELb1ELb0ELb0ELb0ELb0ELb1EEEvNS_16Flash_bwd_paramsE:
        /* <DEDUP_REMOVED lines=22> */
[----:B-1----:R-:W-:-:S04]  /*0160*/  SHF.R.S32.HI R10, RZ, 0x1f, R20 ;  /* 0x0000001fff0a7819 */ /* 0x002fc80000011414 */
        /* <DEDUP_REMOVED lines=31> */
[----:B------:R-:W-:Y:S01]  /*0360*/  IMAD.IADD R13, R20, 0x1, -R4 ;  /* 0x00000001140d7824 */ /* 0x000fe200078e0a04 */
        /* <DEDUP_REMOVED lines=8> */
[----:B------:R-:W-:Y:S01]  /*03f0*/  SHF.R.U32.HI R7, RZ, 0x3, R2 ;  /* 0x00000003ff077819 */ /* 0x000fe20000011602 */
[----:B------:R-:W-:Y:S01]  /*0400*/  STL [R1+0x38], R22 ;  /* 0x0000381601007387 */ /* 0x000fe20000100800 */
[----:B------:R-:W-:Y:S01]  /*0410*/  LOP3.LUT R6, R2, 0x18, R22, 0xf8, !PT ;  /* 0x0000001802067812 */ /* 0x000fe200078ef816 */
[----:B------:R-:W-:Y:S01]  /*0420*/  IMAD.IADD R2, R20, 0x1, -R3 ;  /* 0x0000000114027824 */ /* 0x000fe200078e0a03 */
[----:B------:R-:W-:Y:S01]  /*0430*/  LOP3.LUT R5, R12, 0x3fffffe, RZ, 0xc0, !PT ;  /* 0x03fffffe0c057812 */ /* 0x000fe200078ec0ff */
[----:B------:R-:W-:Y:S01]  /*0440*/  IMAD.SHL.U32 R20, R20, 0x2, RZ ;  /* 0x0000000214147824 */ /* 0x000fe200078e00ff */
[----:B------:R-:W-:Y:S02]  /*0450*/  SHF.R.S32.HI R10, RZ, 0x7, R10 ;  /* 0x00000007ff0a7819 */ /* 0x000fe4000001140a */
[----:B------:R-:W-:-:S02]  /*0460*/  SHF.R.S32.HI R11, RZ, 0x1f, R2 ;  /* 0x0000001fff0b7819 */ /* 0x000fc40000011402 */
[----:B------:R-:W-:Y:S01]  /*0470*/  LOP3.LUT R9, R6, R7, RZ, 0x3c, !PT ;  /* 0x0000000706097212 */ /* 0x000fe200078e3cff */
[----:B------:R-:W-:Y:S01]  /*0480*/  IMAD.IADD R7, R4, 0x1, -R5 ;  /* 0x0000000104077824 */ /* 0x000fe200078e0a05 */
[-C--:B------:R-:W-:Y:S01]  /*0490*/  LEA.HI R3, R2, R2.reuse, RZ, 0x1 ;  /* 0x0000000202037211 */ /* 0x080fe200078f08ff */
[----:B------:R-:W-:Y:S01]  /*04a0*/  IMAD R6, R10, 0x8, R16 ;  /* 0x000000080a067824 */ /* 0x000fe200078e0210 */
[----:B------:R-:W-:Y:S01]  /*04b0*/  LEA.HI R11, R11, R2, RZ, 0x3 ;  /* 0x000000020b0b7211 */ /* 0x000fe200078f18ff */
[----:B------:R-:W-:Y:S01]  /*04c0*/  IMAD.SHL.U32 R4, R4, 0x40, RZ ;  /* 0x0000004004047824 */ /* 0x000fe200078e00ff */
[----:B------:R-:W-:Y:S01]  /*04d0*/  SHF.R.S32.HI R5, RZ, 0x1, R3 ;  /* 0x00000001ff057819 */ /* 0x000fe20000011403 */
[----:B------:R-:W-:Y:S01]  /*04e0*/  IMAD R18, R6, 0x8, R7 ;  /* 0x0000000806127824 */ /* 0x000fe200078e0207 */
[----:B------:R-:W-:Y:S01]  /*04f0*/  SHF.R.S32.HI R8, RZ, 0x1f, R3 ;  /* 0x0000001fff087819 */ /* 0x000fe20000011403 */
[----:B------:R-:W-:Y:S01]  /*0500*/  IMAD.U32 R6, R14, 0x20, R9 ;  /* 0x000000200e067824 */ /* 0x000fe200078e0009 */
[----:B------:R-:W-:-:S02]  /*0510*/  LOP3.LUT R7, R3, 0x7fffffe, RZ, 0xc0, !PT ;  /* 0x07fffffe03077812 */ /* 0x000fc400078ec0ff */
[----:B------:R-:W-:Y:S02]  /*0520*/  LOP3.LUT R3, R11, 0xfffffff8, RZ, 0xc0, !PT ;  /* 0xfffffff80b037812 */ /* 0x000fe400078ec0ff */
[----:B------:R-:W-:Y:S01]  /*0530*/  LEA.HI R9, R0, R0, RZ, 0x1 ;  /* 0x0000000000097211 */ /* 0x000fe200078f08ff */
[----:B------:R-:W-:Y:S01]  /*0540*/  IMAD.IADD R17, R2, 0x1, -R7 ;  /* 0x0000000102117824 */ /* 0x000fe200078e0a07 */
[----:B------:R-:W-:Y:S01]  /*0550*/  LEA.HI R8, R8, R5, RZ, 0x2 ;  /* 0x0000000508087211 */ /* 0x000fe200078f10ff */
[----:B------:R-:W-:Y:S01]  /*0560*/  IMAD.IADD R15, R2, 0x1, -R3 ;  /* 0x00000001020f7824 */ /* 0x000fe200078e0a03 */
[----:B------:R-:W-:Y:S01]  /*0570*/  LOP3.LUT R3, R9, 0x3fffffe, RZ, 0xc0, !PT ;  /* 0x03fffffe09037812 */ /* 0x000fe200078ec0ff */
[----:B------:R1:W-:Y:S01]  /*0580*/  STL [R1+0x64], R6 ;  /* 0x0000640601007387 */ /* 0x0003e20000100800 */
[----:B------:R-:W-:Y:S01]  /*0590*/  SHF.R.S32.HI R2, RZ, 0x1, R12 ;  /* 0x00000001ff027819 */ /* 0x000fe2000001140c */
[----:B------:R-:W-:Y:S01]  /*05a0*/  IMAD.SHL.U32 R7, R13, 0x2, RZ ;  /* 0x000000020d077824 */ /* 0x000fe200078e00ff */
[----:B------:R-:W-:Y:S01]  /*05b0*/  LOP3.LUT R8, R8, 0xfffffffc, RZ, 0xc0, !PT ;  /* 0xfffffffc08087812 */ /* 0x000fe200078ec0ff */
[C---:B------:R-:W-:Y:S01]  /*05c0*/  IMAD.IADD R12, R0.reuse, 0x1, -R3 ;  /* 0x00000001000c7824 */ /* 0x040fe200078e0a03 */
[C---:B------:R-:W-:Y:S01]  /*05d0*/  LOP3.LUT P4, RZ, R0.reuse, 0x4, RZ, 0xc0, !PT ;  /* 0x0000000400ff7812 */ /* 0x040fe2000788c0ff */
[----:B------:R-:W-:Y:S01]  /*05e0*/  IMAD.SHL.U32 R3, R0, 0x40, RZ ;  /* 0x0000004000037824 */ /* 0x000fe200078e00ff */
[----:B------:R-:W-:Y:S01]  /*05f0*/  LOP3.LUT P0, RZ, R2, 0x2, RZ, 0xc0, !PT ;  /* 0x0000000202ff7812 */ /* 0x000fe2000780c0ff */
[----:B------:R-:W-:Y:S01]  /*0600*/  IMAD.IADD R14, R5, 0x1, -R8 ;  /* 0x00000001050e7824 */ /* 0x000fe200078e0a08 */
[----:B------:R-:W-:Y:S01]  /*0610*/  LOP3.LUT R8, R4, 0x1c0, RZ, 0xc0, !PT ;  /* 0x000001c004087812 */ /* 0x000fe200078ec0ff */
[----:B------:R-:W-:Y:S01]  /*0620*/  IMAD R13, R10, 0x2000, R7 ;  /* 0x000020000a0d7824 */ /* 0x000fe200078e0207 */
[----:B------:R-:W-:-:S02]  /*0630*/  LOP3.LUT R3, R3, 0x1c0, RZ, 0xc0, !PT ;  /* 0x000001c003037812 */ /* 0x000fc400078ec0ff */
[----:B------:R-:W-:Y:S02]  /*0640*/  SHF.R.S32.HI R4, RZ, 0x3, R11 ;  /* 0x00000003ff047819 */ /* 0x000fe4000001140b */
[----:B------:R-:W-:Y:S02]  /*0650*/  LEA.HI R3, R3, R3, RZ, 0x1d ;  /* 0x0000000303037211 */ /* 0x000fe400078fe8ff */
[C---:B------:R-:W-:Y:S01]  /*0660*/  SEL R241, R155.reuse, 0xffffffe0, !P5 ;  /* 0xffffffe09bf17807 */ /* 0x040fe20006800000 */
[----:B------:R-:W-:Y:S01]  /*0670*/  IMAD R17, R4, 0x8, R17 ;  /* 0x0000000804117824 */ /* 0x000fe200078e0211 */
[----:B------:R-:W-:Y:S02]  /*0680*/  SEL R150, R155, 0xffffffe0, !P0 ;  /* 0xffffffe09b967807 */ /* 0x000fe40004000000 */
[----:B-1----:R-:W-:Y:S01]  /*0690*/  LOP3.LUT R6, R0, 0x1, RZ, 0xc0, !PT ;  /* 0x0000000100067812 */ /* 0x002fe200078ec0ff */
[----:B------:R-:W-:-:S03]  /*06a0*/  IMAD.SHL.U32 R0, R161, 0x10, RZ ;  /* 0x00000010a1007824 */ /* 0x000fc600078e00ff */
[----:B------:R-:W-:Y:S01]  /*06b0*/  ISETP.NE.U32.AND P6, PT, R6, 0x1, PT ;  /* 0x000000010600780c */ /* 0x000fe20003fc5070 */
[----:B------:R-:W-:Y:S01]  /*06c0*/  IMAD.SHL.U32 R6, R2, 0x40, RZ ;  /* 0x0000004002067824 */ /* 0x000fe200078e00ff */
[----:B------:R-:W-:Y:S01]  /*06d0*/  LEA.HI.SX32 R11, R19, R0, 0x1e ;  /* 0x00000000130b7211 */ /* 0x000fe200078ff2ff */
[----:B------:R-:W-:Y:S01]  /*06e0*/  IMAD.SHL.U32 R2, R161, 0x400, RZ ;  /* 0x00000400a1027824 */ /* 0x000fe200078e00ff */
[----:B------:R-:W-:Y:S02]  /*06f0*/  LOP3.LUT R5, R8, 0x30, R0, 0xf8, !PT ;  /* 0x0000003008057812 */ /* 0x000fe400078ef800 */
[----:B------:R-:W-:Y:S01]  /*0700*/  LOP3.LUT R0, R6, 0xc0, RZ, 0xc0, !PT ;  /* 0x000000c006007812 */ /* 0x000fe200078ec0ff */
[----:B------:R1:W-:Y:S01]  /*0710*/  STL [R1+0x6c], R11 ;  /* 0x00006c0b01007387 */ /* 0x0003e20000100800 */
[----:B------:R-:W-:Y:S01]  /*0720*/  IADD3 R13, R3, R13, R2 ;  /* 0x0000000d030d7210 */ /* 0x000fe20007ffe002 */
[----:B------:R-:W-:Y:S01]  /*0730*/  IMAD.SHL.U32 R6, R16, 0x8, RZ ;  /* 0x0000000810067824 */ /* 0x000fe200078e00ff */
[----:B------:R-:W-:-:S02]  /*0740*/  LOP3.LUT R3, R0, 0x8, R21, 0xf8, !PT ;  /* 0x0000000800037812 */ /* 0x000fc400078ef815 */
[----:B------:R-:W-:Y:S01]  /*0750*/  SHF.R.U32.HI R149, RZ, 0x3, R0 ;  /* 0x00000003ff957819 */ /* 0x000fe20000011600 */
[----:B------:R-:W-:Y:S01]  /*0760*/  IMAD R0, R161, 0x200, R7 ;  /* 0x00000200a1007824 */ /* 0x000fe200078e0207 */
[----:B------:R-:W-:Y:S02]  /*0770*/  LOP3.LUT R5, R5, 0x8, R21, 0xf8, !PT ;  /* 0x0000000805057812 */ /* 0x000fe400078ef815 */
[----:B------:R-:W-:Y:S01]  /*0780*/  LOP3.LUT R149, R3, R149, RZ, 0x3c, !PT ;  /* 0x0000009503957212 */ /* 0x000fe200078e3cff */
[----:B------:R-:W-:Y:S01]  /*0790*/  IMAD R12, R12, 0x20, R0 ;  /* 0x000000200c0c7824 */ /* 0x000fe200078e0200 */
[----:B------:R-:W-:Y:S01]  /*07a0*/  R2P PR, R15, 0x6 ;  /* 0x000000060f007804 */ /* 0x000fe20000000000 */
[----:B------:R-:W-:Y:S01]  /*07b0*/  IMAD.SHL.U32 R0, R10, 0x8, RZ ;  /* 0x000000080a007824 */ /* 0x000fe200078e00ff */
[----:B------:R-:W-:Y:S01]  /*07c0*/  LOP3.LUT R6, R6, 0x8, RZ, 0xc0, !PT ;  /* 0x0000000806067812 */ /* 0x000fe200078ec0ff */
[----:B------:R-:W-:Y:S01]  /*07d0*/  IMAD.U32 R149, R18, 0x20, R149 ;  /* 0x0000002012957824 */ /* 0x000fe200078e0095 */
[----:B------:R-:W-:-:S02]  /*07e0*/  LEA R244, R13, UR4, 0x1 ;  /* 0x000000040df47c11 */ /* 0x000fc4000f8e08ff */
[----:B------:R-:W-:Y:S02]  /*07f0*/  LOP3.LUT R7, R0, 0x8, RZ, 0xc0, !PT ;  /* 0x0000000800077812 */ /* 0x000fe400078ec0ff */
[----:B------:R-:W-:Y:S01]  /*0800*/  SHF.R.S32.HI R0, RZ, 0x1, R9 ;  /* 0x00000001ff007819 */ /* 0x000fe20000011409 */
[----:B------:R-:W-:Y:S01]  /*0810*/  IMAD.SHL.U32 R9, R16, 0x10, RZ ;  /* 0x0000001010097824 */ /* 0x000fe200078e00ff */
[----:B------:R-:W-:Y:S01]  /*0820*/  SEL R240, R240, 0x10, !P6 ;  /* 0x00000010f0f07807 */ /* 0x000fe20007000000 */
[----:B------:R-:W-:Y:S01]  /*0830*/  VIADD R239, R244, 0x40 ;  /* 0x00000040f4ef7836 */ /* 0x000fe20000000000 */
[C---:B------:R-:W-:Y:S01]  /*0840*/  LOP3.LUT P3, RZ, R0.reuse, 0x2, RZ, 0xc0, !PT ;  /* 0x0000000200ff7812 */ /* 0x040fe2000786c0ff */
[----:B------:R-:W-:Y:S01]  /*0850*/  IMAD.SHL.U32 R0, R0, 0x40, RZ ;  /* 0x0000004000007824 */ /* 0x000fe200078e00ff */
[----:B------:R-:W-:Y:S01]  /*0860*/  LOP3.LUT R9, R7, 0x10, R9, 0xf8, !PT ;  /* 0x0000001007097812 */ /* 0x000fe200078ef809 */
[----:B-1----:R-:W-:Y:S01]  /*0870*/  IMAD R11, R4, 0x200, R2 ;  /* 0x00000200040b7824 */ /* 0x002fe200078e0202 */
[----:B------:R-:W-:Y:S01]  /*0880*/  SHF.R.U32.HI R2, RZ, 0x3, R8 ;  /* 0x00000003ff027819 */ /* 0x000fe20000011608 */
[----:B------:R-:W-:Y:S01]  /*0890*/  IMAD.SHL.U32 R4, R15, 0x40, RZ ;  /* 0x000000400f047824 */ /* 0x000fe200078e00ff */
[----:B------:R-:W-:Y:S01]  /*08a0*/  LOP3.LUT R0, R0, 0xc0, RZ, 0xc0, !PT ;  /* 0x000000c000007812 */ /* 0x000fe200078ec0ff */
[C---:B------:R-:W-:Y:S01]  /*08b0*/  @P4 VIADD R239, R244.reuse, 0xffffffc0 ;  /* 0xffffffc0f4ef4836 */ /* 0x040fe20000000000 */
[----:B------:R-:W-:Y:S01]  /*08c0*/  LOP3.LUT R3, R5, R2, RZ, 0x3c, !PT ;  /* 0x0000000205037212 */ /* 0x000fe200078e3cff */
[----:B------:R-:W-:Y:S01]  /*08d0*/  IMAD.IADD R245, R244, 0x1, R240 ;  /* 0x00000001f4f57824 */ /* 0x000fe200078e02f0 */
[----:B------:R-:W-:Y:S01]  /*08e0*/  LOP3.LUT R2, R20, 0x6, RZ, 0xc0, !PT ;  /* 0x0000000614027812 */ /* 0x000fe200078ec0ff */
[----:B------:R-:W-:Y:S01]  /*08f0*/  IMAD.IADD R240, R240, 0x1, R239 ;  /* 0x00000001f0f07824 */ /* 0x000fe200078e02ef */
[----:B------:R-:W-:Y:S01]  /*0900*/  LOP3.LUT R4, R4, 0x1c0, RZ, 0xc0, !PT ;  /* 0x000001c004047812 */ /* 0x000fe200078ec0ff */
[----:B------:R-:W-:Y:S01]  /*0910*/  IMAD R3, R16, 0x200, R3 ;  /* 0x0000020010037824 */ /* 0x000fe200078e0203 */
[----:B------:R-:W-:Y:S01]  /*0920*/  SHF.R.U32.HI R8, RZ, 0x3, R0 ;  /* 0x00000003ff087819 */ /* 0x000fe20000011600 */
[----:B------:R-:W-:Y:S01]  /*0930*/  IMAD R2, R10, 0x40, R2 ;  /* 0x000000400a027824 */ /* 0x000fe200078e0202 */
[----:B------:R-:W-:Y:S01]  /*0940*/  SHF.R.U32.HI R151, RZ, 0x3, R4 ;  /* 0x00000003ff977819 */ /* 0x000fe20000011604 */
[----:B------:R-:W-:Y:S01]  /*0950*/  IMAD.IADD R246, R244, 0x1, R241 ;  /* 0x00000001f4f67824 */ /* 0x000fe200078e02f1 */
[----:B------:R-:W-:Y:S01]  /*0960*/  LOP3.LUT R8, R8, R0, R7, 0x1e, !PT ;  /* 0x0000000008087212 */ /* 0x000fe200078e1e07 */
[----:B------:R-:W-:Y:S01]  /*0970*/  IMAD.SHL.U32 R0, R17, 0x20, RZ ;  /* 0x0000002011007824 */ /* 0x000fe200078e00ff */
[----:B------:R1:W-:Y:S01]  /*0980*/  STL [R1+0x68], R2 ;  /* 0x0000680201007387 */ /* 0x0003e20000100800 */
[----:B------:R-:W-:Y:S01]  /*0990*/  LOP3.LUT R151, R151, R4, R6, 0x1e, !PT ;  /* 0x0000000497977212 */ /* 0x000fe200078e1e06 */
[----:B------:R-:W-:Y:S01]  /*09a0*/  IMAD.U32 R4, RZ, RZ, UR5 ;  /* 0x00000005ff047e24 */ /* 0x000fe2000f8e00ff */
[----:B------:R-:W-:Y:S01]  /*09b0*/  USHF.R.S32.HI UR5, URZ, 0x1f, UR48 ;  /* 0x0000001f3f057899 */ /* 0x000fe20008011430 */
[----:B------:R-:W-:Y:S01]  /*09c0*/  IMAD R161, R161, 0x200, R0 ;  /* 0x00000200a1a17824 */ /* 0x000fe200078e0200 */
[----:B------:R-:W-:Y:S01]  /*09d0*/  SEL R152, R152, 0xffffffc0, !P2 ;  /* 0xffffffc098987807 */ /* 0x000fe20005000000 */
[----:B------:R-:W-:Y:S01]  /*09e0*/  IMAD.IADD R8, R8, 0x1, R12 ;  /* 0x0000000108087824 */ /* 0x000fe200078e020c */
[----:B------:R-:W-:Y:S01]  /*09f0*/  LEA R149, R149, UR4, 0x1 ;  /* 0x0000000495957c11 */ /* 0x000fe2000f8e08ff */
[----:B------:R-:W-:Y:S01]  /*0a00*/  IMAD.IADD R151, R11, 0x1, R151 ;  /* 0x000000010b977824 */ /* 0x000fe200078e0297 */
[----:B------:R-:W-:Y:S01]  /*0a10*/  LOP3.LUT P0, RZ, R14, 0x2, RZ, 0xc0, !PT ;  /* 0x000000020eff7812 */ /* 0x000fe2000780c0ff */
[----:B------:R-:W-:-:S02]  /*0a20*/  IMAD.IADD R243, R245, 0x1, R241 ;  /* 0x00000001f5f37824 */ /* 0x000fc400078e02f1 */
[----:B------:R-:W-:Y:S01]  /*0a30*/  IMAD.IADD R242, R241, 0x1, R239 ;  /* 0x00000001f1f27824 */ /* 0x000fe200078e02ef */
[----:B------:R-:W-:Y:S01]  /*0a40*/  SEL R155, R155, 0xffffffe0, !P0 ;  /* 0xffffffe09b9b7807 */ /* 0x000fe20004000000 */
[----:B------:R-:W-:Y:S02]  /*0a50*/  IMAD.IADD R150, R150, 0x1, R149 ;  /* 0x0000000196967824 */ /* 0x000fe400078e0295 */
[----:B------:R-:W-:Y:S02]  /*0a60*/  IMAD.IADD R241, R241, 0x1, R240 ;  /* 0x00000001f1f17824 */ /* 0x000fe400078e02f0 */
[----:B-1----:R-:W-:-:S05]  /*0a70*/  IMAD.SHL.U32 R2, R14, 0x40, RZ ;  /* 0x000000400e027824 */ /* 0x002fca00078e00ff */
[----:B------:R-:W-:-:S04]  /*0a80*/  LOP3.LUT R2, R2, 0xc0, RZ, 0xc0, !PT ;  /* 0x000000c002027812 */ /* 0x000fc800078ec0ff */
[----:B------:R-:W-:-:S04]  /*0a90*/  SHF.R.U32.HI R5, RZ, 0x3, R2 ;  /* 0x00000003ff057819 */ /* 0x000fc80000011602 */
[C---:B------:R-:W-:Y:S02]  /*0aa0*/  LOP3.LUT R6, R5.reuse, R2, R6, 0x1e, !PT ;  /* 0x0000000205067212 */ /* 0x040fe400078e1e06 */
[----:B------:R-:W-:-:S03]  /*0ab0*/  LOP3.LUT R2, R5, R9, R2, 0x1e, !PT ;  /* 0x0000000905027212 */ /* 0x000fc600078e1e02 */
[----:B------:R-:W-:Y:S02]  /*0ac0*/  IMAD.IADD R161, R161, 0x1, R6 ;  /* 0x00000001a1a17824 */ /* 0x000fe400078e0206 */
[----:B------:R-:W-:Y:S02]  /*0ad0*/  IMAD.IADD R156, R0, 0x1, R2 ;  /* 0x00000001009c7824 */ /* 0x000fe400078e0202 */
[----:B------:R-:W-:Y:S01]  /*0ae0*/  IMAD.U32 R0, RZ, RZ, UR6 ;  /* 0x00000006ff007e24 */ /* 0x000fe2000f8e00ff */
[----:B------:R-:W-:Y:S01]  /*0af0*/  USHF.R.S32.HI UR6, URZ, 0x1f, UR58 ;  /* 0x0000001f3f067899 */ /* 0x000fe2000801143a */
[----:B------:R-:W-:Y:S01]  /*0b00*/  IMAD.U32 R2, RZ, RZ, UR5 ;  /* 0x00000005ff027e24 */ /* 0x000fe2000f8e00ff */
[----:B------:R-:W-:Y:S01]  /*0b10*/  UIADD3 UR5, UR4, 0x8000, URZ ;  /* 0x0000800004057890 */ /* 0x000fe2000fffe03f */
[----:B------:R-:W-:-:S03]  /*0b20*/  LEA R2, R3, UR4, 0x1 ;  /* 0x0000000403027c11 */ /* 0x000fc6000f8e08ff */
[----:B------:R-:W-:Y:S01]  /*0b30*/  IMAD.U32 R0, RZ, RZ, UR6 ;  /* 0x00000006ff007e24 */ /* 0x000fe2000f8e00ff */
[----:B------:R-:W-:Y:S01]  /*0b40*/  UIADD3 UR6, UR4, 0x6000, URZ ;  /* 0x0000600004067890 */ /* 0x000fe2000fffe03f */
[----:B------:R-:W-:-:S05]  /*0b50*/  LEA R151, R151, UR5, 0x1 ;  /* 0x0000000597977c11 */ /* 0x000fca000f8e08ff */
        /* <DEDUP_REMOVED lines=12> */
.L_x_229:
        /* <DEDUP_REMOVED lines=16> */
[----:B-1--4-:R-:W-:Y:S01]  /*0d20*/  IMAD.U32 R4, RZ, RZ, UR6 ;  /* 0x00000006ff047e24 */ /* 0x012fe2000f8e00ff */
        /* <DEDUP_REMOVED lines=13> */
[----:B--23--:R-:W2:Y:S01]  /*0e00*/  @P1 LDG.E R8, desc[UR8][R6.64] ;  /* 0x0000000806081981 */ /* 0x00cea2000c1e1900 */
[----:B------:R-:W-:-:S04]  /*0e10*/  UIADD3 UR6, UP0, UR16, UR12, URZ ;  /* 0x0000000c10067290 */ /* 0x000fc8000ff1e03f */
[----:B------:R-:W-:Y:S01]  /*0e20*/  PLOP3.LUT P2, PT, PT, PT, UP4, 0x80, 0x0 ;  /* 0x000000000000781c */ /* 0x000fe20003f4f048 */
[----:B------:R-:W-:Y:S01]  /*0e30*/  UIADD3.X UR5, UR5, UR13, URZ, UP0, !UPT ;  /* 0x0000000d05057290 */ /* 0x000fe200087fe43f */
[----:B------:R1:W3:Y:S02]  /*0e40*/  @P0 LDG.E R6, desc[UR8][R4.64] ;  /* 0x0000000804060981 */ /* 0x0002e4000c1e1900 */
[----:B-1----:R-:W-:Y:S02]  /*0e50*/  IMAD.U32 R4, RZ, RZ, UR15 ;  /* 0x0000000fff047e24 */ /* 0x002fe4000f8e00ff */
[----:B------:R-:W-:-:S05]  /*0e60*/  IMAD.U32 R5, RZ, RZ, UR14 ;  /* 0x0000000eff057e24 */ /* 0x000fca000f8e00ff */
[----:B------:R-:W4:Y:S04]  /*0e70*/  @P3 LDG.E R7, desc[UR8][R4.64] ;  /* 0x0000000804073981 */ /* 0x000f28000c1e1900 */
        /* <DEDUP_REMOVED lines=29> */
.L_x_185:
        /* <DEDUP_REMOVED lines=83> */
[----:B------:R-:W-:Y:S01]  /*1580*/  @UP0 UIADD3 UR21, UR36, UR39, URZ ;  /* 0x0000002724150290 */ /* 0x000fe2000fffe03f */
[----:B------:R-:W-:Y:S01]  /*1590*/  ULDC UR15, c[0x0][0x2c4] ;  /* 0x0000b100000f7ab9 */ /* 0x000fe20000000800 */
[----:B------:R-:W-:-:S04]  /*15a0*/  UISETP.NE.AND UP4, UPT, UR23, URZ, UPT ;  /* 0x0000003f1700728c */ /* 0x000fc8000bf85270 */
[----:B------:R-:W-:Y:S01]  /*15b0*/  @!P1 IMAD.IADD R3, R3, 0x1, -R6 ;  /* 0x0000000103039824 */ /* 0x000fe200078e0a06 */
[----:B------:R-:W-:Y:S01]  /*15c0*/  UIMAD UR14, UR6, UR14, UR7 ;  /* 0x0000000e060e72a4 */ /* 0x000fe2000f8e0207 */
[----:B------:R-:W-:Y:S01]  /*15d0*/  @!P1 VIADD R0, R0, 0x1 ;  /* 0x0000000100009836 */ /* 0x000fe20000000000 */
[----:B------:R-:W-:Y:S01]  /*15e0*/  PLOP3.LUT P1, PT, PT, PT, UP0, 0x80, 0x0 ;  /* 0x000000000000781c */ /* 0x000fe20003f2f008 */
[----:B------:R-:W-:Y:S01]  /*15f0*/  @UP0 ULDC.64 UR22, c[0x0][0x250] ;  /* 0x0000940000160ab9 */ /* 0x000fe20000000a00 */
[----:B------:R-:W-:Y:S01]  /*1600*/  ISETP.GE.U32.AND P0, PT, R3, R6, PT ;  /* 0x000000060300720c */ /* 0x000fe20003f06070 */
[----:B------:R-:W-:Y:S01]  /*1610*/  @UP3 UIMAD UR7, UR48, UR15, URZ ;  /* 0x0000000f300732a4 */ /* 0x000fe2000f8e023f */
[----:B------:R-:W-:Y:S01]  /*1620*/  LOP3.LUT R3, R7, UR58, RZ, 0x3c, !PT ;  /* 0x0000003a07037c12 */ /* 0x000fe2000f8e3cff */
[----:B------:R-:W-:Y:S02]  /*1630*/  @UP0 UIMAD.WIDE.U32 UR12, UR21, UR22, URZ ;  /* 0x00000016150c02a5 */ /* 0x000fe4000f8e003f */
[----:B------:R-:W-:Y:S01]  /*1640*/  UIMAD.WIDE.U32 UR30, UR6, UR5, URZ ;  /* 0x00000005061e72a5 */ /* 0x000fe2000f8e003f */
[----:B------:R-:W-:Y:S01]  /*1650*/  ISETP.GE.AND P2, PT, R3, RZ, PT ;  /* 0x000000ff0300720c */ /* 0x000fe20003f46270 */
[----:B------:R-:W-:-:S02]  /*1660*/  @UP3 USEL UR7, UR7, UR11, !UP1 ;  /* 0x0000000b07073287 */ /* 0x000fc4000c800000 */
[----:B------:R-:W-:Y:S02]  /*1670*/  @UP0 UIMAD UR21, UR21, UR23, URZ ;  /* 0x00000017151502a4 */ /* 0x000fe4000f8e023f */
[----:B------:R-:W-:Y:S02]  /*1680*/  @!UP3 UIMAD UR6, UR48, UR46, UR58 ;  /* 0x0000002e3006b2a4 */ /* 0x000fe4000f8e023a */
[----:B------:R-:W-:Y:S01]  /*1690*/  @P0 IADD3 R0, R0, 0x1, RZ ;  /* 0x0000000100000810 */ /* 0x000fe20007ffe0ff */
[----:B------:R-:W-:Y:S01]  /*16a0*/  @UP3 ULDC UR5, c[0x0][0x2e4] ;  /* 0x0000b90000053ab9 */ /* 0x000fe20000000800 */
[----:B------:R-:W-:Y:S01]  /*16b0*/  @!UP1 UIADD3 UR52, UR41, UR37, URZ ;  /* 0x0000002529349290 */ /* 0x000fe2000fffe03f */
[----:B------:R-:W-:Y:S01]  /*16c0*/  PLOP3.LUT P0, PT, PT, PT, UP3, 0x80, 0x0 ;  /* 0x000000000000781c */ /* 0x000fe20003f0f038 */
[----:B------:R-:W-:Y:S01]  /*16d0*/  USEL UR55, UR26, URZ, UP4 ;  /* 0x0000003f1a377287 */ /* 0x000fe2000a000000 */
[----:B------:R-:W-:Y:S01]  /*16e0*/  IMAD.MOV.U32 R10, RZ, RZ, R0 ;  /* 0x000000ffff0a7224 */ /* 0x000fe200078e0000 */
[----:B------:R-:W-:-:S02]  /*16f0*/  @UP3 UIMAD UR37, UR58, UR5, UR7 ;  /* 0x000000053a2532a4 */ /* 0x000fc4000f8e0207 */
[----:B------:R-:W-:Y:S02]  /*1700*/  USEL UR53, UR51, URZ, UP4 ;  /* 0x0000003f33357287 */ /* 0x000fe4000a000000 */
[----:B------:R-:W-:Y:S01]  /*1710*/  USHF.R.S32.HI UR32, URZ, 0x1f, UR34 ;  /* 0x0000001f3f207899 */ /* 0x000fe20008011422 */
[----:B------:R-:W-:Y:S01]  /*1720*/  @!P2 IADD3 R10, -R10, RZ, RZ ;  /* 0x000000ff0a0aa210 */ /* 0x000fe20007ffe1ff */
[----:B------:R-:W-:Y:S01]  /*1730*/  USHF.R.S32.HI UR54, URZ, 0x1f, UR49 ;  /* 0x0000001f3f367899 */ /* 0x000fe20008011431 */
[----:B------:R-:W-:Y:S01]  /*1740*/  @!P3 LOP3.LUT R10, RZ, R7, RZ, 0x33, !PT ;  /* 0x00000007ff0ab212 */ /* 0x000fe200078e33ff */
[----:B------:R-:W-:Y:S02]  /*1750*/  USHF.R.S32.HI UR44, URZ, 0x7, UR20 ;  /* 0x000000073f2c7899 */ /* 0x000fe40008011414 */
[----:B------:R-:W-:Y:S02]  /*1760*/  @UP0 UIADD3 UR46, UR13, UR21, URZ ;  /* 0x000000150d2e0290 */ /* 0x000fe4000fffe03f */
[----:B------:R-:W-:-:S02]  /*1770*/  @!UP3 UIMAD UR37, UR6, UR15, URZ ;  /* 0x0000000f0625b2a4 */ /* 0x000fc4000f8e023f */
        /* <DEDUP_REMOVED lines=17> */
.L_x_187:
        /* <DEDUP_REMOVED lines=13> */
.L_x_188:
        /* <DEDUP_REMOVED lines=11> */
.L_x_189:
[----:B------:R-:W-:Y:S02]  /*1a10*/  ULDC UR5, c[0x0][0x270] ;  /* 0x00009c0000057ab9 */ /* 0x000fe40000000800 */
[----:B------:R-:W-:-:S04]  /*1a20*/  UIMAD UR5, UR48, UR5, UR58 ;  /* 0x00000005300572a4 */ /* 0x000fc8000f8e023a */
[----:B------:R-:W-:-:S12]  /*1a30*/  UIMAD UR5, UR5, UR60, URZ ;  /* 0x0000003c050572a4 */ /* 0x000fd8000f8e023f */
.L_x_190:
[----:B------:R-:W2:Y:S01]  /*1a40*/  LDL.64 R6, [R1+0x38] ;  /* 0x0000380001067983 */ /* 0x000ea20000100a00 */
[----:B------:R-:W-:Y:S01]  /*1a50*/  ULDC UR7, c[0x0][0x2dc] ;  /* 0x0000b70000077ab9 */ /* 0x000fe20000000800 */
[----:B------:R-:W-:Y:S02]  /*1a60*/  ULDC UR11, c[0x0][0x270] ;  /* 0x00009c00000b7ab9 */ /* 0x000fe40000000800 */
[----:B------:R1:W2:Y:S01]  /*1a70*/  LDL.64 R18, [R1+0x38] ;  /* 0x0000380001127983 */ /* 0x0002a20000100a00 */
[----:B------:R-:W-:Y:S01]  /*1a80*/  UIMAD UR19, UR7, UR11, URZ ;  /* 0x0000000b071372a4 */ /* 0x000fe2000f8e023f */
[----:B------:R-:W3:Y:S01]  /*1a90*/  LDC.64 R12, c[0x0][0x420] ;  /* 0x00010800ff0c7b82 */ /* 0x000ee20000000a00 */
[----:B------:R-:W-:Y:S01]  /*1aa0*/  UIADD3 UR31, UR16, UR5, URZ ;  /* 0x00000005101f7290 */ /* 0x000fe2000fffe03f */
[----:B------:R-:W4:Y:S01]  /*1ab0*/  S2R R4, SR_TID.X ;  /* 0x0000000000047919 */ /* 0x000f220000002100 */
[----:B------:R-:W-:Y:S01]  /*1ac0*/  UIADD3 UR5, -UR10, UR38, UR34 ;  /* 0x000000260a057290 */ /* 0x000fe2000fffe122 */
[----:B------:R-:W-:Y:S01]  /*1ad0*/  BSSY B1, `(.L_x_186) ;  /* 0x0000898000017945 */ /* 0x000fe20003800000 */
        /* <DEDUP_REMOVED lines=9> */
[----:B---3--:R-:W-:-:S04]  /*1b70*/  IMAD R9, R12, UR17, RZ ;  /* 0x000000110c097c24 */ /* 0x008fc8000f8e02ff */
[----:B------:R-:W-:Y:S01]  /*1b80*/  IMAD R9, R13, UR16, R9 ;  /* 0x000000100d097c24 */ /* 0x000fe2000f8e0209 */
[----:B----4-:R-:W-:-:S04]  /*1b90*/  SHF.R.S32.HI R3, RZ, 0x1f, R4 ;  /* 0x0000001fff037819 */ /* 0x010fc80000011404 */
        /* <DEDUP_REMOVED lines=8> */
[----:B------:R-:W-:Y:S02]  /*1c20*/  IMAD R8, R8, UR19, R5 ;  /* 0x0000001308087c24 */ /* 0x000fe4000f8e0205 */
[----:B--2---:R-:W-:Y:S01]  /*1c30*/  IMAD.MOV.U32 R18, RZ, RZ, R6 ;  /* 0x000000ffff127224 */ /* 0x004fe200078e0006 */
[----:B------:R-:W-:Y:S01]  /*1c40*/  IADD3.X R6, R16, UR17, RZ, P2, !PT ;  /* 0x0000001110067c10 */ /* 0x000fe200097fe4ff */
[----:B------:R-:W-:-:S03]  /*1c50*/  USHF.R.S32.HI UR17, URZ, 0x1f, UR5 ;  /* 0x0000001f3f117899 */ /* 0x000fc60008011405 */
[----:B------:R-:W-:Y:S01]  /*1c60*/  IADD3 R4, P0, R18, UR6, RZ ;  /* 0x0000000612047c10 */ /* 0x000fe2000ff1e0ff */
[----:B------:R-:W-:Y:S01]  /*1c70*/  USHF.R.S32.HI UR6, URZ, 0x1f, UR18 ;  /* 0x0000001f3f067899 */ /* 0x000fe20008011412 */
[----:B------:R-:W-:Y:S01]  /*1c80*/  SHF.R.S32.HI R19, RZ, 0x1f, R18 ;  /* 0x0000001fff137819 */ /* 0x000fe20000011412 */
[----:B------:R-:W-:Y:S01]  /*1c90*/  IMAD R6, R6, UR28, RZ ;  /* 0x0000001c06067c24 */ /* 0x000fe2000f8e02ff */
[----:B------:R-:W-:Y:S02]  /*1ca0*/  ULEA.HI UR17, UR17, UR5, URZ, 0x7 ;  /* 0x0000000511117291 */ /* 0x000fe4000f8f383f */
[----:B------:R-:W-:Y:S01]  /*1cb0*/  UIADD3.X UR6, UR51, UR6, UR54, UP2, UP1 ;  /* 0x0000000633067290 */ /* 0x000fe200097e2436 */
[C---:B------:R-:W-:Y:S01]  /*1cc0*/  IMAD R11, R0.reuse, UR29, R6 ;  /* 0x0000001d000b7c24 */ /* 0x040fe2000f8e0206 */
[----:B------:R-:W-:Y:S01]  /*1cd0*/  UIADD3 UR7, UP2, UP1, UR55, UR7, UR56 ;  /* 0x0000000737077290 */ /* 0x000fe2000f95e038 */
[----:B------:R-:W-:Y:S01]  /*1ce0*/  IADD3.X R5, R19, UR52, RZ, P0, !PT ;  /* 0x0000003413057c10 */ /* 0x000fe200087fe4ff */
[----:B------:R-:W-:Y:S01]  /*1cf0*/  IMAD.WIDE.U32 R6, R0, UR28, R18 ;  /* 0x0000001c00067c25 */ /* 0x000fe2000f8e0012 */
[----:B------:R-:W-:Y:S01]  /*1d00*/  STL [R1+0x3c], R19 ;  /* 0x00003c1301007387 */ /* 0x000fe20000100800 */
[----:B------:R-:W-:-:S02]  /*1d10*/  UIADD3.X UR6, UR53, UR6, UR47, UP2, UP1 ;  /* 0x0000000635067290 */ /* 0x000fc400097e242f */
[----:B------:R-:W-:Y:S01]  /*1d20*/  IADD3 R0, P0, R8, UR7, RZ ;  /* 0x0000000708007c10 */ /* 0x000fe2000ff1e0ff */
[----:B------:R-:W-:Y:S01]  /*1d30*/  IMAD.WIDE.U32 R4, R12, UR16, R4 ;  /* 0x000000100c047c25 */ /* 0x000fe2000f8e0004 */
[----:B------:R-:W-:Y:S01]  /*1d40*/  IADD3 R6, P2, R6, UR57, RZ ;  /* 0x0000003906067c10 */ /* 0x000fe2000ff5e0ff */
[----:B------:R-:W-:Y:S01]  /*1d50*/  UIMAD UR7, UR40, UR14, URZ ;  /* 0x0000000e280772a4 */ /* 0x000fe2000f8e023f */
[----:B------:R-:W-:Y:S01]  /*1d60*/  LEA.HI.X.SX32 R8, R8, UR6, 0x1, P0 ;  /* 0x0000000608087c11 */ /* 0x000fe200080f0eff */
[----:B------:R-:W-:Y:S01]  /*1d70*/  IMAD.IADD R5, R5, 0x1, R9 ;  /* 0x0000000105057824 */ /* 0x000fe200078e0209 */
[C---:B------:R-:W-:Y:S01]  /*1d80*/  LEA R14, P0, R0.reuse, UR20, 0x2 ;  /* 0x00000014000e7c11 */ /* 0x040fe2000f8010ff */
[----:B------:R-:W-:Y:S01]  /*1d90*/  UIMAD UR6, UR58, UR13, UR11 ;  /* 0x0000000d3a0672a4 */ /* 0x000fe2000f8e020b */
[----:B------:R-:W-:Y:S01]  /*1da0*/  IADD3.X R7, R7, UR50, R11, P2, !PT ;  /* 0x0000003207077c10 */ /* 0x000fe200097fe40b */
[----:B------:R-:W-:Y:S01]  /*1db0*/  UIMAD UR11, UR58, UR15, UR7 ;  /* 0x0000000f3a0b72a4 */ /* 0x000fe2000f8e0207 */
[----:B------:R-:W-:Y:S01]  /*1dc0*/  LEA.HI.X R0, R0, UR21, R8, 0x2, P0 ;  /* 0x0000001500007c11 */ /* 0x000fe200080f1408 */
[----:B------:R-:W-:Y:S01]  /*1dd0*/  STL [R1+0x2c], R14 ;  /* 0x00002c0e01007387 */ /* 0x000fe20000100800 */
[----:B------:R-:W-:Y:S01]  /*1de0*/  IMAD.U32 R8, RZ, RZ, UR14 ;  /* 0x0000000eff087e24 */ /* 0x000fe2000f8e00ff */
[----:B------:R-:W-:-:S02]  /*1df0*/  USHF.R.S32.HI UR17, URZ, 0x7, UR17 ;  /* 0x000000073f117899 */ /* 0x000fc40008011411 */
[----:B------:R2:W-:Y:S01]  /*1e00*/  STL [R1+0x28], R0 ;  /* 0x0000280001007387 */ /* 0x0005e20000100800 */
[----:B------:R-:W-:Y:S01]  /*1e10*/  IMAD.WIDE.U32 R6, R8, UR58, R6 ;  /* 0x0000003a08067c25 */ /* 0x000fe2000f8e0006 */
[----:B------:R-:W-:Y:S02]  /*1e20*/  UISETP.LT.AND UP1, UPT, URZ, UR17, UPT ;  /* 0x000000113f00728c */ /* 0x000fe4000bf21270 */
[----:B------:R-:W-:Y:S01]  /*1e30*/  UIADD3 UR14, UR16, UR37, URZ ;  /* 0x00000025100e7290 */ /* 0x000fe2000fffe03f */
[----:B------:R-:W-:Y:S01]  /*1e40*/  VIADD R7, R7, UR11 ;  /* 0x0000000b07077c36 */ /* 0x000fe20008000000 */
[----:B------:R-:W-:Y:S01]  /*1e50*/  USEL UR17, URZ, UR17, !UP1 ;  /* 0x000000113f117287 */ /* 0x000fe2000c800000 */
[----:B------:R-:W-:Y:S01]  /*1e60*/  ULDC.64 UR40, c[0x0][0x2b0] ;  /* 0x0000ac0000287ab9 */ /* 0x000fe20000000a00 */
[----:B------:R-:W-:Y:S02]  /*1e70*/  ULDC.64 UR20, c[0x0][0x478] ;  /* 0x00011e0000147ab9 */ /* 0x000fe40000000a00 */
[----:B------:R-:W-:-:S02]  /*1e80*/  UISETP.GT.AND UP1, UPT, UR44, UR17, UPT ;  /* 0x000000112c00728c */ /* 0x000fc4000bf24270 */
[----:B------:R-:W-:Y:S02]  /*1e90*/  UIMAD.WIDE UR14, UR14, 0x4, UR40 ;  /* 0x000000040e0e78a5 */ /* 0x000fe4000f8e0228 */
[----:B------:R-:W-:Y:S01]  /*1ea0*/  UIMAD.WIDE UR20, UR31, 0x4, UR20 ;  /* 0x000000041f1478a5 */ /* 0x000fe2000f8e0214 */
[----:B--2---:R-:W-:Y:S01]  /*1eb0*/  IMAD.U32 R0, RZ, RZ, UR12 ;  /* 0x0000000cff007e24 */ /* 0x004fe2000f8e00ff */
[----:B------:R-:W-:-:S03]  /*1ec0*/  ULDC.64 UR12, c[0x0][0x3e0] ;  /* 0x0000f800000c7ab9 */ /* 0x000fc60000000a00 */
[----:B------:R-:W-:-:S04]  /*1ed0*/  IMAD.WIDE.U32 R4, R0, UR58, R4 ;  /* 0x0000003a00047c25 */ /* 0x000fc8000f8e0004 */
[----:B------:R-:W-:Y:S01]  /*1ee0*/  VIADD R5, R5, UR6 ;  /* 0x0000000605057c36 */ /* 0x000fe20008000000 */
[----:B------:R-:W-:Y:S01]  /*1ef0*/  ULDC.64 UR6, c[0x0][0x210] ;  /* 0x0000840000067ab9 */ /* 0x000fe20000000a00 */
[-C--:B------:R-:W-:Y:S01]  /*1f00*/  IMAD R0, R16, R12.reuse, RZ ;  /* 0x0000000c10007224 */ /* 0x080fe200078e02ff */
[----:B------:R-:W-:Y:S01]  /*1f10*/  LEA R20, P0, R6, UR6, 0x1 ;  /* 0x0000000606147c11 */ /* 0x000fe2000f8008ff */
[----:B------:R-:W-:-:S03]  /*1f20*/  IMAD.WIDE.U32 R4, R3, R12, R4 ;  /* 0x0000000c03047225 */ /* 0x000fc600078e0004 */
[----:B------:R-:W-:Y:S01]  /*1f30*/  LEA.HI.X R21, R6, UR7, R7, 0x1, P0 ;  /* 0x0000000706157c11 */ /* 0x000fe200080f0c07 */
[----:B------:R-:W-:Y:S01]  /*1f40*/  IMAD R0, R3, R13, R0 ;  /* 0x0000000d03007224 */ /* 0x000fe200078e0200 */
[C---:B------:R-:W-:Y:S01]  /*1f50*/  LEA R22, P2, R4.reuse, UR12, 0x1 ;  /* 0x0000000c04167c11 */ /* 0x040fe2000f8408ff */
[----:B------:R-:W-:Y:S01]  /*1f60*/  UMOV UR12, UR15 ;  /* 0x0000000f000c7c82 */ /* 0x000fe20008000000 */
[----:B------:R-:W-:Y:S01]  /*1f70*/  PLOP3.LUT P0, PT, PT, PT, UP1, 0x80, 0x0 ;  /* 0x000000000000781c */ /* 0x000fe20003f0f018 */
[----:B------:R-:W-:Y:S01]  /*1f80*/  IMAD.IADD R0, R5, 0x1, R0 ;  /* 0x0000000105007824 */ /* 0x000fe200078e0200 */
[----:B------:R1:W-:Y:S01]  /*1f90*/  STL.64 [R1+0x10], R20 ;  /* 0x0000101401007387 */ /* 0x0003e20000100a00 */
[----:B------:R-:W-:Y:S01]  /*1fa0*/  UIADD3 UR7, UR44, -0x1, URZ ;  /* 0xffffffff2c077890 */ /* 0x000fe2000fffe03f */
[----:B------:R-:W-:Y:S02]  /*1fb0*/  UMOV UR15, UR20 ;  /* 0x00000014000f7c82 */ /* 0x000fe40008000000 */
[----:B------:R-:W-:Y:S01]  /*1fc0*/  LEA.HI.X R23, R4, UR13, R0, 0x1, P2 ;  /* 0x0000000d04177c11 */ /* 0x000fe200090f0c00 */
[----:B------:R-:W-:Y:S01]  /*1fd0*/  UMOV UR13, UR14 ;  /* 0x0000000e000d7c82 */ /* 0x000fe20008000000 */
[----:B------:R-:W-:-:S03]  /*1fe0*/  UMOV UR14, UR21 ;  /* 0x00000015000e7c82 */ /* 0x000fc60008000000 */
[----:B------:R1:W-:Y:S02]  /*1ff0*/  STL.64 [R1+0x8], R22 ;  /* 0x0000081601007387 */ /* 0x0003e40000100a00 */
        /* <DEDUP_REMOVED lines=20> */
.L_x_192:
        /* <DEDUP_REMOVED lines=19> */
.L_x_193:
        /* <DEDUP_REMOVED lines=32> */
.L_x_195:
[----:B------:R-:W-:Y:S05]  /*2470*/  BSYNC B0 ;  /* 0x0000000000007941 */ /* 0x000fea0003800000 */
.L_x_194:
        /* <DEDUP_REMOVED lines=14> */
.L_x_197:
[----:B------:R-:W-:Y:S05]  /*2560*/  BSYNC B0 ;  /* 0x0000000000007941 */ /* 0x000fea0003800000 */
.L_x_196:
[----:B------:R-:W-:Y:S01]  /*2570*/  UIMAD UR5, UR32, UR12, URZ ;  /* 0x0000000c200572a4 */ /* 0x000fe2000f8e023f */
[----:B---3--:R-:W-:Y:S01]  /*2580*/  IMAD.U32 R4, RZ, RZ, UR12 ;  /* 0x0000000cff047e24 */ /* 0x008fe2000f8e00ff */
        /* <DEDUP_REMOVED lines=15> */
[----:B--2---:R-:W-:Y:S01]  /*2680*/  IMAD R8, R16, UR12, RZ ;  /* 0x0000000c10087c24 */ /* 0x004fe2000f8e02ff */
        /* <DEDUP_REMOVED lines=8> */
.L_x_199:
[----:B------:R-:W-:Y:S05]  /*2710*/  BSYNC B0 ;  /* 0x0000000000007941 */ /* 0x000fea0003800000 */
.L_x_198:
        /* <DEDUP_REMOVED lines=14> */
.L_x_191:
        /* <DEDUP_REMOVED lines=54> */
.L_x_202:
[----:B------:R-:W-:Y:S05]  /*2b60*/  BSYNC B0 ;  /* 0x0000000000007941 */ /* 0x000fea0003800000 */
.L_x_201:
        /* <DEDUP_REMOVED lines=11> */
[----:B----4-:R-:W-:Y:S02]  /*2c20*/  IMAD R8, R6, UR22, RZ ;  /* 0x0000001606087c24 */ /* 0x010fe4000f8e02ff */
        /* <DEDUP_REMOVED lines=10> */
.L_x_204:
[----:B------:R-:W-:Y:S05]  /*2cd0*/  BSYNC B0 ;  /* 0x0000000000007941 */ /* 0x000fea0003800000 */
.L_x_203:
[----:B------:R-:W0:Y:S01]  /*2ce0*/  LDGDEPBAR ;  /* 0x00000000000079af */ /* 0x000e220000000000 */
[----:B------:R-:W-:Y:S01]  /*2cf0*/  BSSY B0, `(.L_x_205) ;  /* 0x0000011000007945 */ /* 0x000fe20003800000 */
[----:B----4-:R-:W-:Y:S02]  /*2d00*/  MOV R8, UR24 ;  /* 0x0000001800087c02 */ /* 0x010fe40008000f00 */
        /* <DEDUP_REMOVED lines=15> */
.L_x_206:
[----:B------:R-:W-:Y:S05]  /*2e00*/  BSYNC B0 ;  /* 0x0000000000007941 */ /* 0x000fea0003800000 */
.L_x_205:
        /* <DEDUP_REMOVED lines=13> */
.L_x_208:
[----:B------:R-:W-:Y:S05]  /*2ee0*/  BSYNC B0 ;  /* 0x0000000000007941 */ /* 0x000fea0003800000 */
.L_x_207:
[----:B------:R-:W1:Y:S01]  /*2ef0*/  LDL R17, [R1+0x6c] ;  /* 0x00006c0001117983 */ /* 0x000e620000100800 */
[----:B------:R-:W-:Y:S03]  /*2f00*/  BSSY B0, `(.L_x_209) ;  /* 0x0000012000007945 */ /* 0x000fe60003800000 */
[----:B------:R1:W-:Y:S04]  /*2f10*/  @P5 STS [R172], RZ ;  /* 0x000000ffac005388 */ /* 0x0003e80000000800 */
[----:B------:R1:W-:Y:S04]  /*2f20*/  @P5 STS [R172+0x4], RZ ;  /* 0x000004ffac005388 */ /* 0x0003e80000000800 */
[----:B------:R1:W-:Y:S04]  /*2f30*/  @P5 STS [R172+0x8], RZ ;  /* 0x000008ffac005388 */ /* 0x0003e80000000800 */
[----:B------:R1:W-:Y:S02]  /*2f40*/  @P5 STS [R172+0xc], RZ ;  /* 0x00000cffac005388 */ /* 0x0003e40000000800 */
[----:B-1----:R-:W-:Y:S01]  /*2f50*/  IADD3 R4, R17, 0x48, RZ ;  /* 0x0000004811047810 */ /* 0x002fe20007ffe0ff */
        /* <DEDUP_REMOVED lines=12> */
.L_x_210:
[----:B------:R-:W-:Y:S05]  /*3020*/  BSYNC B0 ;  /* 0x0000000000007941 */ /* 0x000fea0003800000 */
.L_x_209:
        /* <DEDUP_REMOVED lines=21> */
.L_x_212:
[----:B------:R-:W-:Y:S05]  /*3180*/  BSYNC B0 ;  /* 0x0000000000007941 */ /* 0x000fea0003800000 */
.L_x_211:
        /* <DEDUP_REMOVED lines=49> */
.L_x_214:
[----:B------:R-:W-:Y:S05]  /*34a0*/  BSYNC B0 ;  /* 0x0000000000007941 */ /* 0x000fea0003800000 */
.L_x_213:
        /* <DEDUP_REMOVED lines=22> */
.L_x_216:
[----:B------:R-:W-:Y:S05]  /*3610*/  BSYNC B0 ;  /* 0x0000000000007941 */ /* 0x000fea0003800000 */
.L_x_215:
[----:B------:R-:W-:Y:S01]  /*3620*/  IMAD.MOV.U32 R3, RZ, RZ, 0x7f800000 ;  /* 0x7f800000ff037424 */ /* 0x000fe200078e00ff */
[----:B------:R-:W0:Y:S01]  /*3630*/  LDGDEPBAR ;  /* 0x00000000000079af */ /* 0x000e220000000000 */
[----:B-1234-:R-:W-:Y:S01]  /*3640*/  IMAD.MOV.U32 R0, RZ, RZ, 0x7f800000 ;  /* 0x7f800000ff007424 */ /* 0x01efe200078e00ff */
[----:B------:R-:W-:Y:S01]  /*3650*/  ULDC UR37, c[0x0][0x2d0] ;  /* 0x0000b40000257ab9 */ /* 0x000fe20000000800 */
[----:B------:R-:W-:Y:S02]  /*3660*/  IMAD.MOV.U32 R7, RZ, RZ, 0x7f800000 ;  /* 0x7f800000ff077424 */ /* 0x000fe400078e00ff */
[----:B------:R-:W-:Y:S01]  /*3670*/  IMAD.MOV.U32 R6, RZ, RZ, 0x7f800000 ;  /* 0x7f800000ff067424 */ /* 0x000fe200078e00ff */
[----:B------:R-:W2:Y:S01]  /*3680*/  @!P4 LDG.E R3, desc[UR8][R4.64+0x100] ;  /* 0x000100080403c981 */ /* 0x000ea2000c1e1900 */
[C---:B------:R-:W-:Y:S01]  /*3690*/  VIADD R148, R161.reuse, 0x1000 ;  /* 0x00001000a1947836 */ /* 0x040fe20000000000 */
[----:B------:R-:W-:Y:S02]  /*36a0*/  UIADD3 UR34, UR38, 0x80, UR34 ;  /* 0x0000008026227890 */ /* 0x000fe4000fffe022 */
[----:B------:R-:W3:Y:S01]  /*36b0*/  @!P3 LDG.E R0, desc[UR8][R14.64] ;  /* 0x000000080e00b981 */ /* 0x000ee2000c1e1900 */
[----:B------:R-:W-:Y:S01]  /*36c0*/  IMAD.SHL.U32 R154, R161, 0x2, RZ ;  /* 0x00000002a19a7824 */ /* 0x000fe200078e00ff */
[----:B------:R-:W-:-:S02]  /*36d0*/  CS2R R94, SRZ ;  /* 0x00000000005e7805 */ /* 0x000fc4000001ff00 */
[----:B------:R-:W-:Y:S01]  /*36e0*/  CS2R R92, SRZ ;  /* 0x00000000005c7805 */ /* 0x000fe2000001ff00 */
[----:B------:R-:W4:Y:S01]  /*36f0*/  @!P6 LDG.E R7, desc[UR8][R4.64] ;  /* 0x000000080407e981 */ /* 0x000f22000c1e1900 */
[----:B------:R-:W-:Y:S02]  /*3700*/  CS2R R98, SRZ ;  /* 0x0000000000627805 */ /* 0x000fe4000001ff00 */
[----:B------:R-:W-:Y:S02]  /*3710*/  CS2R R96, SRZ ;  /* 0x0000000000607805 */ /* 0x000fe4000001ff00 */
[----:B------:R-:W-:Y:S01]  /*3720*/  CS2R R90, SRZ ;  /* 0x00000000005a7805 */ /* 0x000fe2000001ff00 */
[----:B------:R1:W5:Y:S01]  /*3730*/  @!P5 LDG.E R6, desc[UR8][R4.64+0x20] ;  /* 0x000020080406d981 */ /* 0x000362000c1e1900 */
[----:B------:R-:W-:Y:S02]  /*3740*/  CS2R R88, SRZ ;  /* 0x0000000000587805 */ /* 0x000fe4000001ff00 */
[----:B------:R-:W-:-:S02]  /*3750*/  CS2R R86, SRZ ;  /* 0x0000000000567805 */ /* 0x000fc4000001ff00 */
[----:B------:R-:W-:Y:S02]  /*3760*/  CS2R R84, SRZ ;  /* 0x0000000000547805 */ /* 0x000fe4000001ff00 */
[----:B------:R-:W-:Y:S02]  /*3770*/  CS2R R78, SRZ ;  /* 0x00000000004e7805 */ /* 0x000fe4000001ff00 */
[----:B------:R-:W-:Y:S01]  /*3780*/  CS2R R76, SRZ ;  /* 0x00000000004c7805 */ /* 0x000fe2000001ff00 */
[----:B------:R-:W-:-:S04]  /*3790*/  DEPBAR.LE SB0, 0x1 ;  /* 0x000080400000791a */ /* 0x000fc80000000000 */
[----:B------:R-:W-:Y:S01]  /*37a0*/  BAR.SYNC.DEFER_BLOCKING 0x0 ;  /* 0x0000000000007b1d */ /* 0x000fe20000010000 */
[----:B------:R-:W-:Y:S02]  /*37b0*/  CS2R R82, SRZ ;  /* 0x0000000000527805 */ /* 0x000fe4000001ff00 */
[----:B------:R-:W-:Y:S02]  /*37c0*/  CS2R R80, SRZ ;  /* 0x0000000000507805 */ /* 0x000fe4000001ff00 */
[----:B------:R-:W-:Y:S02]  /*37d0*/  CS2R R74, SRZ ;  /* 0x00000000004a7805 */ /* 0x000fe4000001ff00 */
[----:B------:R-:W-:Y:S02]  /*37e0*/  CS2R R72, SRZ ;  /* 0x0000000000487805 */ /* 0x000fe4000001ff00 */
[----:B------:R-:W-:Y:S02]  /*37f0*/  CS2R R70, SRZ ;  /* 0x0000000000467805 */ /* 0x000fe4000001ff00 */
[----:B------:R-:W-:Y:S01]  /*3800*/  CS2R R68, SRZ ;  /* 0x0000000000447805 */ /* 0x000fe2000001ff00 */
[----:B------:R-:W-:-:S02]  /*3810*/  USHF.L.U32 UR33, UR19, 0x3, URZ ;  /* 0x0000000313217899 */ /* 0x000fc4000800063f */
[----:B------:R-:W-:Y:S02]  /*3820*/  USHF.L.U32 UR32, UR19, 0x4, URZ ;  /* 0x0000000413207899 */ /* 0x000fe4000800063f */
[----:B------:R-:W-:Y:S02]  /*3830*/  UIMAD UR31, UR19, 0x18, URZ ;  /* 0x00000018131f78a4 */ /* 0x000fe4000f8e023f */
[----:B------:R-:W-:Y:S01]  /*3840*/  USHF.L.U32 UR30, UR19, 0x5, URZ ;  /* 0x00000005131e7899 */ /* 0x000fe2000800063f */
[----:B-1----:R-:W-:Y:S01]  /*3850*/  SHF.L.U64.HI R5, R17, 0x2, R13 ;  /* 0x0000000211057819 */ /* 0x002fe2000001020d */
[----:B------:R-:W-:Y:S02]  /*3860*/  UIMAD UR29, UR19, 0x28, URZ ;  /* 0x00000028131d78a4 */ /* 0x000fe4000f8e023f */
[----:B------:R-:W-:Y:S02]  /*3870*/  UIMAD UR28, UR19, 0x30, URZ ;  /* 0x00000030131c78a4 */ /* 0x000fe4000f8e023f */
[----:B------:R-:W-:-:S02]  /*3880*/  UIMAD UR27, UR19, 0x38, URZ ;  /* 0x00000038131b78a4 */ /* 0x000fc4000f8e023f */
[----:B------:R-:W-:Y:S01]  /*3890*/  USHF.L.U32 UR26, UR19, 0x6, URZ ;  /* 0x00000006131a7899 */ /* 0x000fe2000800063f */
[----:B------:R-:W1:Y:S01]  /*38a0*/  LDSM.16.M88.4 R116, [R149+0x8000] ;  /* 0x008000009574783b */ /* 0x000e620000000200 */
[----:B------:R-:W-:Y:S02]  /*38b0*/  UIMAD UR25, UR19, 0x48, URZ ;  /* 0x00000048131978a4 */ /* 0x000fe4000f8e023f */
[----:B------:R-:W-:Y:S01]  /*38c0*/  UIMAD UR24, UR19, 0x50, URZ ;  /* 0x00000050131878a4 */ /* 0x000fe2000f8e023f */
[----:B------:R-:W1:Y:S01]  /*38d0*/  LDSM.16.M88.4 R120, [R149+0x8400] ;  /* 0x008400009578783b */ /* 0x000e620000000200 */
[----:B------:R-:W-:Y:S02]  /*38e0*/  UIMAD UR23, UR19, 0x58, URZ ;  /* 0x00000058131778a4 */ /* 0x000fe4000f8e023f */
[----:B------:R-:W-:Y:S01]  /*38f0*/  UIMAD UR22, UR19, 0x60, URZ ;  /* 0x00000060131678a4 */ /* 0x000fe2000f8e023f */
[----:B------:R-:W1:Y:S01]  /*3900*/  LDSM.16.M88.4 R124, [R149+0x8800] ;  /* 0x00880000957c783b */ /* 0x000e620000000200 */
[----:B------:R-:W-:-:S02]  /*3910*/  UIMAD UR21, UR19, 0x68, URZ ;  /* 0x00000068131578a4 */ /* 0x000fc4000f8e023f */
[----:B------:R-:W-:Y:S01]  /*3920*/  UIMAD UR20, UR19, 0x70, URZ ;  /* 0x00000070131478a4 */ /* 0x000fe2000f8e023f */
[----:B------:R-:W1:Y:S01]  /*3930*/  LDSM.16.M88.4 R128, [R149+0x8c00] ;  /* 0x008c00009580783b */ /* 0x000e620000000200 */
[----:B------:R-:W-:Y:S01]  /*3940*/  UIADD3 UR18, -UR18, URZ, URZ ;  /* 0x0000003f12127290 */ /* 0x000fe2000fffe13f */
[----:B------:R-:W-:Y:S02]  /*3950*/  ULDC UR5, c[0x0][0x39c] ;  /* 0x0000e70000057ab9 */ /* 0x000fe40000000800 */
[----:B------:R-:W1:Y:S01]  /*3960*/  LDSM.16.M88.4 R132, [R150+0x8000] ;  /* 0x008000009684783b */ /* 0x000e620000000200 */
[----:B------:R-:W-:-:S03]  /*3970*/  ULDC UR6, c[0x0][0x2ec] ;  /* 0x0000bb0000067ab9 */ /* 0x000fc60000000800 */
[----:B------:R-:W1:Y:S04]  /*3980*/  LDSM.16.M88.4 R136, [R150+0x8400] ;  /* 0x008400009688783b */ /* 0x000e680000000200 */
[----:B------:R-:W1:Y:S04]  /*3990*/  LDSM.16.M88.4 R140, [R150+0x8800] ;  /* 0x00880000968c783b */ /* 0x000e680000000200 */
[----:B------:R-:W1:Y:S01]  /*39a0*/  LDSM.16.M88.4 R144, [R150+0x8c00] ;  /* 0x008c00009690783b */ /* 0x000e620000000200 */
[----:B------:R-:W-:Y:S01]  /*39b0*/  VIADD R4, R156, 0x1000 ;  /* 0x000010009c047836 */ /* 0x000fe20000000000 */
[----:B------:R-:W-:Y:S01]  /*39c0*/  SEL R148, R148, R161, !P0 ;  /* 0x000000a194947207 */ /* 0x000fe20004000000 */
[----:B------:R-:W-:-:S03]  /*39d0*/  UIMAD UR19, UR19, 0x78, URZ ;  /* 0x00000078131378a4 */ /* 0x000fc6000f8e023f */
[----:B------:R-:W-:Y:S01]  /*39e0*/  LEA R148, R148, UR4, 0x1 ;  /* 0x0000000494947c11 */ /* 0x000fe2000f8e08ff */
[----:B------:R-:W-:Y:S01]  /*39f0*/  UIADD3 UR34, UR34, -UR10, URZ ;  /* 0x8000000a22227290 */ /* 0x000fe2000fffe03f */
[----:B--2---:R2:W-:Y:S04]  /*3a00*/  STL [R1+0x40], R3 ;  /* 0x0000400301007387 */ /* 0x0045e80000100800 */
[----:B---3--:R3:W-:Y:S01]  /*3a10*/  STL [R1+0x44], R0 ;  /* 0x0000440001007387 */ /* 0x0087e20000100800 */
[----:B--2---:R-:W-:Y:S02]  /*3a20*/  VIADD R3, R17, 0x1 ;  /* 0x0000000111037836 */ /* 0x004fe40000000000 */
[----:B---3--:R-:W-:-:S05]  /*3a30*/  IMAD.U32 R0, RZ, RZ, UR38 ;  /* 0x00000026ff007e24 */ /* 0x008fca000f8e00ff */
[----:B------:R-:W-:Y:S01]  /*3a40*/  IADD3 R0, R3, UR10, -R0 ;  /* 0x0000000a03007c10 */ /* 0x000fe2000fffe800 */
[----:B------:R-:W-:-:S04]  /*3a50*/  IMAD.SHL.U32 R3, R17, 0x4, RZ ;  /* 0x0000000411037824 */ /* 0x000fc800078e00ff */
[----:B------:R2:W-:Y:S04]  /*3a60*/  STL [R1+0x60], R0 ;  /* 0x0000600001007387 */ /* 0x0005e80000100800 */
[----:B------:R3:W-:Y:S04]  /*3a70*/  STL [R1+0x5c], R3 ;  /* 0x00005c0301007387 */ /* 0x0007e80000100800 */
[----:B----4-:R-:W-:Y:S04]  /*3a80*/  STL [R1+0x48], R7 ;  /* 0x0000480701007387 */ /* 0x010fe80000100800 */
[----:B-----5:R-:W-:Y:S01]  /*3a90*/  STL [R1+0x4c], R6 ;  /* 0x00004c0601007387 */ /* 0x020fe20000100800 */
[----:B--2---:R-:W-:-:S05]  /*3aa0*/  VIADD R0, R17, 0xffffff80 ;  /* 0xffffff8011007836 */ /* 0x004fca0000000000 */
[----:B---3--:R-:W-:-:S04]  /*3ab0*/  SHF.R.S32.HI R3, RZ, 0x1f, R0 ;  /* 0x0000001fff037819 */ /* 0x008fc80000011400 */
[C---:B------:R-:W-:Y:S01]  /*3ac0*/  SHF.L.U64.HI R3, R0.reuse, 0x2, R3 ;  /* 0x0000000200037819 */ /* 0x040fe20000010203 */
[----:B------:R-:W-:Y:S01]  /*3ad0*/  IMAD.SHL.U32 R0, R0, 0x4, RZ ;  /* 0x0000000400007824 */ /* 0x000fe200078e00ff */
[----:B------:R-:W-:Y:S04]  /*3ae0*/  STL [R1+0x58], R5 ;  /* 0x0000580501007387 */ /* 0x000fe80000100800 */
[----:B------:R2:W-:Y:S04]  /*3af0*/  STL [R1+0x54], R3 ;  /* 0x0000540301007387 */ /* 0x0005e80000100800 */
[----:B------:R3:W-:Y:S04]  /*3b00*/  STL [R1+0x50], R0 ;  /* 0x0000500001007387 */ /* 0x0007e80000100800 */
[----:B------:R3:W-:Y:S01]  /*3b10*/  STL [R1+0x30], R172 ;  /* 0x000030ac01007387 */ /* 0x0007e20000100800 */
[----:B--2---:R-:W-:-:S04]  /*3b20*/  SEL R3, R4, R156, !P0 ;  /* 0x0000009c04037207 */ /* 0x004fc80004000000 */
[----:B-1----:R-:W-:-:S07]  /*3b30*/  LEA R3, R3, UR4, 0x1 ;  /* 0x0000000403037c11 */ /* 0x002fce000f8e08ff */
.L_x_219:
[----:B------:R-:W0:Y:S01]  /*3b40*/  LDGDEPBAR ;  /* 0x00000000000079af */ /* 0x000e220000000000 */
[----:B------:R-:W-:Y:S01]  /*3b50*/  IADD3 R112, R155, R148, RZ ;  /* 0x000000949b707210 */ /* 0x000fe20007ffe0ff */
[----:B------:R-:W-:Y:S01]  /*3b60*/  USHF.L.U32 UR16, UR35, 0x7, URZ ;  /* 0x0000000723107899 */ /* 0x000fe2000800063f */
[----:B---3--:R-:W-:Y:S05]  /*3b70*/  MOV R0, UR35 ;  /* 0x0000002300007c02 */ /* 0x008fea0008000f00 */
[----:B------:R-:W2:Y:S01]  /*3b80*/  LDL R165, [R1+0x60] ;  /* 0x0000600001a57983 */ /* 0x000ea20000100800 */
[----:B------:R-:W-:Y:S02]  /*3b90*/  USHF.L.U32 UR11, UR7, 0x7, URZ ;  /* 0x00000007070b7899 */ /* 0x000fe4000800063f */
[----:B------:R-:W-:Y:S01]  /*3ba0*/  UIADD3 UR16, UR16, 0x80, URZ ;  /* 0x0000008010107890 */ /* 0x000fe2000fffe03f */
[----:B------:R-:W3:Y:S01]  /*3bb0*/  LDL R164, [R1+0x68] ;  /* 0x0000680001a47983 */ /* 0x000ee20000100800 */
[----:B------:R-:W-:Y:S02]  /*3bc0*/  UISETP.GE.AND UP0, UPT, UR11, UR34, UPT ;  /* 0x000000220b00728c */ /* 0x000fe4000bf06270 */
[----:B------:R-:W-:Y:S01]  /*3bd0*/  UISETP.GT.AND UP3, UPT, UR7, UR17, UPT ;  /* 0x000000110700728c */ /* 0x000fe2000bf64270 */
[----:B------:R-:W4:Y:S01]  /*3be0*/  LDL R163, [R1+0x48] ;  /* 0x0000480001a37983 */ /* 0x000f220000100800 */
[----:B------:R-:W-:Y:S03]  /*3bf0*/  UISETP.LT.AND UP0, UPT, UR16, UR10, UP0 ;  /* 0x0000000a1000728c */ /* 0x000fe60008701270 */
[----:B------:R-:W2:Y:S03]  /*3c00*/  LDL R162, [R1+0x4c] ;  /* 0x00004c0001a27983 */ /* 0x000ea60000100800 */
[----:B------:R-:W-:Y:S01]  /*3c10*/  PLOP3.LUT P0, PT, PT, PT, UP0, 0x80, 0x0 ;  /* 0x000000000000781c */ /* 0x000fe20003f0f008 */
[----:B------:R-:W-:Y:S04]  /*3c20*/  STL [R1+0x104], R152 ;  /* 0x0001049801007387 */ /* 0x000fe80000100800 */
        /* <DEDUP_REMOVED lines=30> */
[----:B------:R1:W-:Y:S04]  /*3e10*/  STL [R1+0x88], R70 ;  /* 0x0000884601007387 */ /* 0x0003e80000100800 */
[----:B------:R-:W-:Y:S04]  /*3e20*/  STL [R1+0x84], R69 ;  /* 0x0000844501007387 */ /* 0x000fe80000100800 */
[----:B------:R-:W-:Y:S04]  /*3e30*/  STL [R1+0x80], R68 ;  /* 0x0000804401007387 */ /* 0x000fe80000100800 */
[----:B------:R-:W-:Y:S04]  /*3e40*/  STL [R1+0x7c], R3 ;  /* 0x00007c0301007387 */ /* 0x000fe80000100800 */
[----:B------:R-:W-:Y:S04]  /*3e50*/  STL [R1+0x78], R2 ;  /* 0x0000780201007387 */ /* 0x000fe80000100800 */
[----:B-1----:R-:W2:Y:S01]  /*3e60*/  LDL R70, [R1+0x5c] ;  /* 0x00005c0001467983 */ /* 0x002ea20000100800 */
[----:B------:R-:W-:Y:S04]  /*3e70*/  DEPBAR.LE SB0, 0x0 ;  /* 0x000080000000791a */ /* 0x000fe80000000000 */
[----:B------:R-:W-:Y:S06]  /*3e80*/  BAR.SYNC.DEFER_BLOCKING 0x0 ;  /* 0x0000000000007b1d */ /* 0x000fec0000010000 */
[----:B------:R-:W-:Y:S08]  /*3e90*/  LDSM.16.M88.4 R64, [R148] ;  /* 0x000000009440783b */ /* 0x000ff00000000200 */
[----:B------:R-:W1:Y:S08]  /*3ea0*/  LDSM.16.M88.4 R16, [R149+0x6000] ;  /* 0x006000009510783b */ /* 0x000e700000000200 */
[----:B------:R-:W1:Y:S08]  /*3eb0*/  LDSM.16.M88.4 R60, [R148+0x1000] ;  /* 0x00100000943c783b */ /* 0x000e700000000200 */
[----:B------:R-:W1:Y:S08]  /*3ec0*/  LDSM.16.M88.4 R32, [R149+0x6400] ;  /* 0x006400009520783b */ /* 0x000e700000000200 */
[----:B------:R-:W1:Y:S08]  /*3ed0*/  LDSM.16.M88.4 R48, [R149+0x6800] ;  /* 0x006800009530783b */ /* 0x000e700000000200 */
[----:B------:R-:W2:Y:S01]  /*3ee0*/  LDSM.16.M88.4 R100, [R149+0x6c00] ;  /* 0x006c00009564783b */ /* 0x000ea20000000200 */
[-C--:B-1----:R-:W-:Y:S07]  /*3ef0*/  HMMA.16816.F32 R4, R64, R16.reuse, RZ ;  /* 0x000000104004723c */ /* 0x082fee00000018ff */
        /* <DEDUP_REMOVED lines=12> */
[-C--:B------:R-:W-:Y:S01]  /*3fc0*/  HMMA.16816.F32 R44, R60, R50.reuse, RZ ;  /* 0x000000323c2c723c */ /* 0x080fe200000018ff */
[----:B---3--:R-:W-:Y:S02]  /*3fd0*/  @!P0 LEA R0, R0, R164, 0x7 ;  /* 0x000000a400008211 */ /* 0x008fe400078e38ff */
[----:B----4-:R-:W-:Y:S03]  /*3fe0*/  FSETP.NEU.FTZ.AND P2, PT, R163, -INF , PT ;  /* 0xff800000a300780b */ /* 0x010fe60003f5d000 */
[C---:B------:R-:W-:Y:S02]  /*3ff0*/  HMMA.16816.F32 R48, R64.reuse, R50, RZ ;  /* 0x000000324030723c */ /* 0x040fe400000018ff */
[----:B--2---:R-:W-:Y:S04]  /*4000*/  FSETP.NEU.FTZ.AND P1, PT, R162, -INF , PT ;  /* 0xff800000a200780b */ /* 0x004fe80003f3d000 */
        /* <DEDUP_REMOVED lines=8> */
[----:B------:R-:W-:Y:S01]  /*4090*/  FMUL.FTZ R4, R4, UR5 ;  /* 0x0000000504047c20 */ /* 0x000fe20008410000 */
[----:B------:R-:W-:Y:S01]  /*40a0*/  FMUL.FTZ R5, R5, UR5 ;  /* 0x0000000505057c20 */ /* 0x000fe20008410000 */
[----:B------:R-:W-:Y:S02]  /*40b0*/  FMUL.FTZ R6, R6, UR5 ;  /* 0x0000000506067c20 */ /* 0x000fe40008410000 */
[----:B------:R-:W-:Y:S01]  /*40c0*/  MUFU.TANH R152, R4 ;  /* 0x0000000400987308 */ /* 0x000fe20000002400 */
[----:B------:R-:W-:Y:S01]  /*40d0*/  FMUL.FTZ R7, R7, UR5 ;  /* 0x0000000507077c20 */ /* 0x000fe20008410000 */
[----:B------:R-:W-:Y:S01]  /*40e0*/  FMUL.FTZ R9, R9, UR5 ;  /* 0x0000000509097c20 */ /* 0x000fe20008410000 */
[----:B------:R-:W-:Y:S01]  /*40f0*/  FMUL.FTZ R8, R8, UR5 ;  /* 0x0000000508087c20 */ /* 0x000fe20008410000 */
[----:B------:R-:W-:Y:S01]  /*4100*/  FMUL.FTZ R10, R10, UR5 ;  /* 0x000000050a0a7c20 */ /* 0x000fe20008410000 */
[----:B------:R-:W-:Y:S05]  /*4110*/  FMUL.FTZ R11, R11, UR5 ;  /* 0x000000050b0b7c20 */ /* 0x000fea0008410000 */
[----:B------:R1:W-:Y:S01]  /*4120*/  MUFU.TANH R232, R10 ;  /* 0x0000000a00e87308 */ /* 0x0003e20000002400 */
[----:B------:R-:W-:Y:S01]  /*4130*/  FMUL.FTZ R13, R13, UR5 ;  /* 0x000000050d0d7c20 */ /* 0x000fe20008410000 */
[----:B------:R-:W-:Y:S01]  /*4140*/  FMUL.FTZ R15, R15, UR5 ;  /* 0x000000050f0f7c20 */ /* 0x000fe20008410000 */
[----:B------:R-:W-:Y:S01]  /*4150*/  FMUL.FTZ R12, R12, UR5 ;  /* 0x000000050c0c7c20 */ /* 0x000fe20008410000 */
[----:B------:R-:W-:Y:S01]  /*4160*/  FMUL.FTZ R14, R14, UR5 ;  /* 0x000000050e0e7c20 */ /* 0x000fe20008410000 */
[----:B------:R-:W-:Y:S01]  /*4170*/  FMUL.FTZ R16, R16, UR5 ;  /* 0x0000000510107c20 */ /* 0x000fe20008410000 */
[----:B------:R-:W-:Y:S04]  /*4180*/  FMUL.FTZ R17, R17, UR5 ;  /* 0x0000000511117c20 */ /* 0x000fe80008410000 */
[----:B------:R-:W2:Y:S01]  /*4190*/  MUFU.TANH R151, R5 ;  /* 0x0000000500977308 */ /* 0x000ea20000002400 */
[----:B------:R-:W-:Y:S01]  /*41a0*/  FMUL.FTZ R19, R19, UR5 ;  /* 0x0000000513137c20 */ /* 0x000fe20008410000 */
[----:B------:R-:W-:Y:S08]  /*41b0*/  FMUL.FTZ R18, R18, UR5 ;  /* 0x0000000512127c20 */ /* 0x000ff00008410000 */
[----:B------:R3:W-:Y:S01]  /*41c0*/  MUFU.TANH R231, R11 ;  /* 0x0000000b00e77308 */ /* 0x0007e20000002400 */
[----:B-1----:R-:W-:Y:S09]  /*41d0*/  @!P0 VIADD R10, R165, UR11 ;  /* 0x0000000ba50a8c36 */ /* 0x002ff20008000000 */
[----:B------:R1:W-:Y:S10]  /*41e0*/  MUFU.TANH R93, R16 ;  /* 0x00000010005d7308 */ /* 0x0003f40000002400 */
[----:B------:R4:W-:Y:S01]  /*41f0*/  MUFU.TANH R92, R17 ;  /* 0x00000011005c7308 */ /* 0x0009e20000002400 */
[----:B---3--:R-:W-:Y:S04]  /*4200*/  MOV R11, 0x40 ;  /* 0x00000040000b7802 */ /* 0x008fe80000000f00 */
[C---:B------:R-:W-:Y:S05]  /*4210*/  @!P0 VIADDMNMX R11, R10.reuse, R11, UR10, PT ;  /* 0x0000000a0a0b8e46 */ /* 0x040fea000b80010b */
[----:B------:R-:W-:Y:S01]  /*4220*/  MUFU.TANH R69, R6 ;  /* 0x0000000600457308 */ /* 0x000fe20000002400 */
[----:B-1----:R-:W3:Y:S09]  /*4230*/  LDL R16, [R1+0x40] ;  /* 0x0000400001107983 */ /* 0x002ef20000100800 */
[----:B------:R1:W2:Y:S01]  /*4240*/  MUFU.TANH R68, R7 ;  /* 0x0000000700447308 */ /* 0x0002a20000002400 */
[----:B----4-:R-:W4:Y:S09]  /*4250*/  LDL R17, [R1+0x44] ;  /* 0x0000440001117983 */ /* 0x010f320000100800 */
[----:B------:R2:W-:Y:S10]  /*4260*/  MUFU.TANH R229, R15 ;  /* 0x0000000f00e57308 */ /* 0x0005f40000002400 */
[----:B------:R2:W-:Y:S01]  /*4270*/  MUFU.TANH R211, R13 ;  /* 0x0000000d00d37308 */ /* 0x0005e20000002400 */
[----:B-1----:R-:W1:Y:S09]  /*4280*/  LDSM.16.M88.4 R4, [R150+0x6400] ;  /* 0x006400009604783b */ /* 0x002e720000000200 */
[----:B------:R1:W-:Y:S01]  /*4290*/  MUFU.TANH R212, R12 ;  /* 0x0000000c00d47308 */ /* 0x0003e20000002400 */
[----:B--2---:R-:W-:Y:S04]  /*42a0*/  @!P0 VIMNMX R15, R10, UR10, PT ;  /* 0x0000000a0a0f8c48 */ /* 0x004fe8000bfe0100 */
[----:B------:R-:W-:Y:S05]  /*42b0*/  @!P0 ISETP.GE.AND P3, PT, R0, R15, PT ;  /* 0x0000000f0000820c */ /* 0x000fea0003f66270 */
[----:B------:R2:W2:Y:S01]  /*42c0*/  MUFU.TANH R230, R14 ;  /* 0x0000000e00e67308 */ /* 0x0004a20000002400 */
[----:B------:R-:W-:Y:S05]  /*42d0*/  FMUL.FTZ R13, R163, 1.4426950216293334961 ;  /* 0x3fb8aa3ba30d7820 */ /* 0x000fea0000410000 */
[----:B------:R-:W-:Y:S04]  /*42e0*/  FSEL R13, R13, RZ, P2 ;  /* 0x000000ff0d0d7208 */ /* 0x000fe80001000000 */
[----:B------:R2:W-:Y:S01]  /*42f0*/  MUFU.TANH R214, R9 ;  /* 0x0000000900d67308 */ /* 0x0005e20000002400 */
[----:B-1----:R-:W-:Y:S01]  /*4300*/  FMUL.FTZ R12, R162, 1.4426950216293334961 ;  /* 0x3fb8aa3ba20c7820 */ /* 0x002fe20000410000 */
[----:B------:R-:W-:Y:S04]  /*4310*/  IMAD.MOV.U32 R162, RZ, RZ, 0x8 ;  /* 0x00000008ffa27424 */ /* 0x000fe800078e00ff */
[----:B------:R-:W-:Y:S04]  /*4320*/  FSEL R12, R12, RZ, P1 ;  /* 0x000000ff0c0c7208 */ /* 0x000fe80000800000 */
[----:B------:R1:W1:Y:S01]  /*4330*/  MUFU.TANH R216, R8 ;  /* 0x0000000800d87308 */ /* 0x0002620000002400 */
[----:B--2---:R-:W-:Y:S04]  /*4340*/  @!P0 VIADDMNMX R14, R10, R162, UR10, PT ;  /* 0x0000000a0a0e8e46 */ /* 0x004fe8000b8001a2 */
[----:B------:R-:W-:Y:S05]  /*4350*/  @!P0 ISETP.GE.AND P1, PT, R0, R14, PT ;  /* 0x0000000e0000820c */ /* 0x000fea0003f26270 */
[----:B------:R2:W-:Y:S01]  /*4360*/  MUFU.TANH R186, R18 ;  /* 0x0000001200ba7308 */ /* 0x0005e20000002400 */
[-C--:B------:R-:W-:Y:S03]  /*4370*/  HMMA.16816.F32 R20, R104, R4.reuse, R20 ;  /* 0x000000046814723c */ /* 0x080fe60000001814 */
[----:B------:R-:W-:Y:S03]  /*4380*/  MOV R9, R151 ;  /* 0x0000009700097202 */ /* 0x000fe60000000f00 */
[C---:B------:R-:W-:Y:S03]  /*4390*/  HMMA.16816.F32 R24, R112.reuse, R4, R24 ;  /* 0x000000047018723c */ /* 0x040fe60000001818 */
[----:B------:R2:W-:Y:S02]  /*43a0*/  MUFU.TANH R185, R19 ;  /* 0x0000001300b97308 */ /* 0x0005e40000002400 */
[----:B-1----:R-:W-:Y:S01]  /*43b0*/  MOV R8, R68 ;  /* 0x0000004400087202 */ /* 0x002fe20000000f00 */
[-C--:B------:R-:W-:Y:S05]  /*43c0*/  HMMA.16816.F32 R28, R112, R6.reuse, R28 ;  /* 0x00000006701c723c */ /* 0x080fea000000181c */
[----:B------:R-:W-:Y:S01]  /*43d0*/  MOV R5, R152 ;  /* 0x0000009800057202 */ /* 0x000fe20000000f00 */
[----:B--2---:R-:W-:Y:S01]  /*43e0*/  IMAD.MOV.U32 R18, RZ, RZ, R230 ;  /* 0x000000ffff127224 */ /* 0x004fe200078e00e6 */
[----:B------:R-:W-:Y:S01]  /*43f0*/  @!P0 FSEL R5, R152, -INF , !P3 ;  /* 0xff80000098058808 */ /* 0x000fe20005800000 */
[C---:B------:R-:W-:Y:S04]  /*4400*/  HMMA.16816.F32 R32, R104.reuse, R6, R32 ;  /* 0x000000066820723c */ /* 0x040fe80000001820 */
[----:B------:R-:W-:Y:S01]  /*4410*/  FFMA.FTZ R5, R5, UR6, -R13 ;  /* 0x0000000605057c23 */ /* 0x000fe2000801080d */
[----:B------:R-:W-:Y:S01]  /*4420*/  FMUL.FTZ R23, R23, UR5 ;  /* 0x0000000517177c20 */ /* 0x000fe20008410000 */
[----:B------:R-:W-:Y:S01]  /*4430*/  FMUL.FTZ R20, R20, UR5 ;  /* 0x0000000514147c20 */ /* 0x000fe20008410000 */
[----:B------:R-:W-:Y:S01]  /*4440*/  FMUL.FTZ R21, R21, UR5 ;  /* 0x0000000515157c20 */ /* 0x000fe20008410000 */
[----:B------:R1:W-:Y:S03]  /*4450*/  MUFU.EX2 R99, R5 ;  /* 0x0000000500637308 */ /* 0x0003e60000000800 */
[----:B------:R-:W-:Y:S01]  /*4460*/  @!P0 IADD3 R4, R0, 0x1, RZ ;  /* 0x0000000100048810 */ /* 0x000fe20007ffe0ff */
[----:B------:R-:W-:Y:S01]  /*4470*/  FMUL.FTZ R25, R25, UR5 ;  /* 0x0000000519197c20 */ /* 0x000fe20008410000 */
[----:B------:R-:W-:Y:S01]  /*4480*/  FMUL.FTZ R27, R27, UR5 ;  /* 0x000000051b1b7c20 */ /* 0x000fe20008410000 */
[----:B------:R-:W-:Y:S01]  /*4490*/  FMUL.FTZ R26, R26, UR5 ;  /* 0x000000051a1a7c20 */ /* 0x000fe20008410000 */
[C---:B------:R-:W-:Y:S03]  /*44a0*/  @!P0 ISETP.GE.AND P2, PT, R4.reuse, R15, PT ;  /* 0x0000000f0400820c */ /* 0x040fe60003f46270 */
[----:B------:R-:W-:Y:S01]  /*44b0*/  MUFU.TANH R203, R25 ;  /* 0x0000001900cb7308 */ /* 0x000fe20000002400 */
[----:B------:R-:W-:Y:S01]  /*44c0*/  @!P0 ISETP.GE.AND P4, PT, R4, R11, PT ;  /* 0x0000000b0400820c */ /* 0x000fe20003f86270 */
[----:B------:R-:W-:Y:S01]  /*44d0*/  FMUL.FTZ R24, R24, UR5 ;  /* 0x0000000518187c20 */ /* 0x000fe20008410000 */
[----:B------:R-:W-:Y:S01]  /*44e0*/  @!P0 FSEL R9, R151, -INF , !P2 ;  /* 0xff80000097098808 */ /* 0x000fe20005000000 */
[----:B------:R-:W-:Y:S01]  /*44f0*/  FMUL.FTZ R22, R22, UR5 ;  /* 0x0000000516167c20 */ /* 0x000fe20008410000 */
[----:B------:R-:W-:Y:S01]  /*4500*/  @!P0 ISETP.GE.AND P2, PT, R4, R14, PT ;  /* 0x0000000e0400820c */ /* 0x000fe20003f46270 */
[----:B------:R-:W-:Y:S01]  /*4510*/  FMUL.FTZ R29, R29, UR5 ;  /* 0x000000051d1d7c20 */ /* 0x000fe20008410000 */
[----:B------:R-:W-:Y:S03]  /*4520*/  MOV R19, R229 ;  /* 0x000000e500137202 */ /* 0x000fe60000000f00 */
[----:B------:R2:W-:Y:S01]  /*4530*/  MUFU.TANH R223, R27 ;  /* 0x0000001b00df7308 */ /* 0x0005e20000002400 */
[----:B-1----:R-:W-:Y:S01]  /*4540*/  IMAD.MOV.U32 R5, RZ, RZ, R69 ;  /* 0x000000ffff057224 */ /* 0x002fe200078e0045 */
[----:B------:R-:W-:Y:S01]  /*4550*/  @!P0 FSEL R5, R69, -INF , !P1 ;  /* 0xff80000045058808 */ /* 0x000fe20004800000 */
[----:B------:R-:W-:Y:S01]  /*4560*/  FFMA.FTZ R9, R9, UR6, -R13 ;  /* 0x0000000609097c23 */ /* 0x000fe2000801080d */
[----:B------:R-:W-:Y:S01]  /*4570*/  @!P0 FSEL R8, R68, -INF , !P2 ;  /* 0xff80000044088808 */ /* 0x000fe20005000000 */
[----:B------:R-:W-:Y:S01]  /*4580*/  FMUL.FTZ R32, R32, UR5 ;  /* 0x0000000520207c20 */ /* 0x000fe20008410000 */
[----:B------:R-:W-:Y:S01]  /*4590*/  FMUL.FTZ R33, R33, UR5 ;  /* 0x0000000521217c20 */ /* 0x000fe20008410000 */
[--C-:B------:R-:W-:Y:S03]  /*45a0*/  FFMA.FTZ R5, R5, UR6, -R12.reuse ;  /* 0x0000000605057c23 */ /* 0x100fe6000801080c */
[----:B------:R-:W-:Y:S01]  /*45b0*/  MUFU.EX2 R98, R9 ;  /* 0x0000000900627308 */ /* 0x000fe20000000800 */
[----:B------:R-:W-:Y:S01]  /*45c0*/  @!P0 ISETP.GE.AND P1, PT, R0, R11, PT ;  /* 0x0000000b0000820c */ /* 0x000fe20003f26270 */
[----:B------:R-:W-:Y:S01]  /*45d0*/  FMUL.FTZ R34, R34, UR5 ;  /* 0x0000000522227c20 */ /* 0x000fe20008410000 */
[----:B------:R-:W-:Y:S01]  /*45e0*/  FMUL.FTZ R28, R28, UR5 ;  /* 0x000000051c1c7c20 */ /* 0x000fe20008410000 */
[----:B------:R-:W-:Y:S01]  /*45f0*/  FMUL.FTZ R35, R35, UR5 ;  /* 0x0000000523237c20 */ /* 0x000fe20008410000 */
[----:B------:R-:W-:Y:S01]  /*4600*/  FMUL.FTZ R31, R31, UR5 ;  /* 0x000000051f1f7c20 */ /* 0x000fe20008410000 */
[----:B------:R-:W-:Y:S04]  /*4610*/  FMUL.FTZ R30, R30, UR5 ;  /* 0x000000051e1e7c20 */ /* 0x000fe80008410000 */
[----:B------:R-:W-:Y:S01]  /*4620*/  MUFU.TANH R178, R34 ;  /* 0x0000002200b27308 */ /* 0x000fe20000002400 */
[----:B--2---:R-:W2:Y:S09]  /*4630*/  LDL R27, [R1+0x58] ;  /* 0x00005800011b7983 */ /* 0x004eb20000100800 */
[----:B------:R1:W-:Y:S10]  /*4640*/  MUFU.EX2 R3, R5 ;  /* 0x0000000500037308 */ /* 0x0003f40000000800 */
[----:B------:R-:W-:Y:S10]  /*4650*/  MUFU.TANH R177, R35 ;  /* 0x0000002300b17308 */ /* 0x000ff40000002400 */
[----:B------:R-:W-:Y:S01]  /*4660*/  MUFU.TANH R224, R26 ;  /* 0x0000001a00e07308 */ /* 0x000fe20000002400 */
[----:B-1----:R-:W-:Y:S09]  /*4670*/  FFMA.FTZ R5, R8, UR6, -R12 ;  /* 0x0000000608057c23 */ /* 0x002ff2000801080c */
[----:B------:R1:W-:Y:S10]  /*4680*/  MUFU.EX2 R2, R5 ;  /* 0x0000000500027308 */ /* 0x0003f40000000800 */
[----:B------:R-:W-:Y:S10]  /*4690*/  MUFU.TANH R181, R23 ;  /* 0x0000001700b57308 */ /* 0x000ff40000002400 */
[----:B------:R-:W-:Y:S01]  /*46a0*/  MUFU.TANH R91, R20 ;  /* 0x00000014005b7308 */ /* 0x000fe20000002400 */
[----:B-1----:R-:W-:Y:S02]  /*46b0*/  MOV R5, R216 ;  /* 0x000000d800057202 */ /* 0x002fe40000000f00 */
[----:B------:R-:W-:Y:S07]  /*46c0*/  @!P0 FSEL R5, R216, -INF , !P1 ;  /* 0xff800000d8058808 */ /* 0x000fee0004800000 */
[----:B------:R-:W-:Y:S10]  /*46d0*/  MUFU.TANH R204, R24 ;  /* 0x0000001800cc7308 */ /* 0x000ff40000002400 */
[----:B------:R-:W-:Y:S10]  /*46e0*/  MUFU.TANH R90, R21 ;  /* 0x00000015005a7308 */ /* 0x000ff40000002400 */
[----:B------:R-:W-:Y:S10]  /*46f0*/  MUFU.TANH R182, R22 ;  /* 0x0000001600b67308 */ /* 0x000ff40000002400 */
[----:B------:R-:W-:Y:S10]  /*4700*/  MUFU.TANH R222, R30 ;  /* 0x0000001e00de7308 */ /* 0x000ff40000002400 */
[----:B------:R-:W-:Y:S10]  /*4710*/  MUFU.TANH R200, R28 ;  /* 0x0000001c00c87308 */ /* 0x000ff40000002400 */
[----:B------:R-:W-:Y:S10]  /*4720*/  MUFU.TANH R199, R29 ;  /* 0x0000001d00c77308 */ /* 0x000ff40000002400 */
[----:B------:R-:W-:Y:S10]  /*4730*/  MUFU.TANH R220, R31 ;  /* 0x0000001f00dc7308 */ /* 0x000ff40000002400 */
[----:B------:R-:W-:Y:S10]  /*4740*/  MUFU.TANH R87, R32 ;  /* 0x0000002000577308 */ /* 0x000ff40000002400 */
[----:B------:R-:W-:Y:S01]  /*4750*/  MUFU.TANH R86, R33 ;  /* 0x0000002100567308 */ /* 0x000fe20000002400 */
[C---:B---3--:R-:W-:Y:S01]  /*4760*/  FSETP.NEU.FTZ.AND P2, PT, R16.reuse, -INF , PT ;  /* 0xff8000001000780b */ /* 0x048fe20003f5d000 */
[----:B------:R-:W-:Y:S01]  /*4770*/  FMUL.FTZ R9, R16, 1.4426950216293334961 ;  /* 0x3fb8aa3b10097820 */ /* 0x000fe20000410000 */
[----:B------:R-:W-:Y:S04]  /*4780*/  IMAD.MOV.U32 R16, RZ, RZ, 0x48 ;  /* 0x00000048ff107424 */ /* 0x000fe800078e00ff */
[----:B------:R-:W-:Y:S02]  /*4790*/  FSEL R9, R9, RZ, P2 ;  /* 0x000000ff09097208 */ /* 0x000fe40001000000 */
[----:B------:R-:W-:Y:S01]  /*47a0*/  @!P0 VIADDMNMX R10, R10, R16, UR10, PT ;  /* 0x0000000a0a0a8e46 */ /* 0x000fe2000b800110 */
[C---:B----4-:R-:W-:Y:S01]  /*47b0*/  FMUL.FTZ R8, R17.reuse, 1.4426950216293334961 ;  /* 0x3fb8aa3b11087820 */ /* 0x050fe20000410000 */
[----:B------:R-:W-:Y:S02]  /*47c0*/  FSETP.NEU.FTZ.AND P1, PT, R17, -INF , PT ;  /* 0xff8000001100780b */ /* 0x000fe40003f3d000 */
[-C--:B------:R-:W-:Y:S01]  /*47d0*/  @!P0 ISETP.GE.AND P2, PT, R4, R10.reuse, PT ;  /* 0x0000000a0400820c */ /* 0x080fe20003f46270 */
[--C-:B------:R-:W-:Y:S01]  /*47e0*/  FFMA.FTZ R4, R5, UR6, -R9.reuse ;  /* 0x0000000605047c23 */ /* 0x100fe20008010809 */
[----:B------:R-:W-:Y:S02]  /*47f0*/  FSEL R8, R8, RZ, P1 ;  /* 0x000000ff08087208 */ /* 0x000fe40000800000 */
[----:B------:R-:W-:Y:S01]  /*4800*/  @!P0 ISETP.GE.AND P3, PT, R0, R10, PT ;  /* 0x0000000a0000820c */ /* 0x000fe20003f66270 */
[----:B------:R1:W-:Y:S01]  /*4810*/  MUFU.EX2 R252, R4 ;  /* 0x0000000400fc7308 */ /* 0x0003e20000000800 */
[----:B------:R-:W-:Y:S02]  /*4820*/  MOV R16, R214 ;  /* 0x000000d600107202 */ /* 0x000fe40000000f00 */
[----:B------:R-:W-:Y:S02]  /*4830*/  @!P0 FSEL R16, R214, -INF , !P4 ;  /* 0xff800000d6108808 */ /* 0x000fe40006000000 */
[----:B------:R-:W-:Y:S02]  /*4840*/  MOV R5, R231 ;  /* 0x000000e700057202 */ /* 0x000fe40000000f00 */
[----:B------:R-:W-:Y:S01]  /*4850*/  @!P0 FSEL R5, R231, -INF , !P2 ;  /* 0xff800000e7058808 */ /* 0x000fe20005000000 */
[--C-:B------:R-:W-:Y:S01]  /*4860*/  FFMA.FTZ R16, R16, UR6, -R9.reuse ;  /* 0x0000000610107c23 */ /* 0x100fe20008010809 */
[----:B------:R-:W-:Y:S03]  /*4870*/  @!P0 IADD3 R17, R0, 0x8, RZ ;  /* 0x0000000800118810 */ /* 0x000fe60007ffe0ff */
[----:B------:R3:W-:Y:S01]  /*4880*/  MUFU.EX2 R251, R16 ;  /* 0x0000001000fb7308 */ /* 0x0007e20000000800 */
[C---:B------:R-:W-:Y:S02]  /*4890*/  @!P0 ISETP.GE.AND P2, PT, R17.reuse, R10, PT ;  /* 0x0000000a1100820c */ /* 0x040fe40003f46270 */
[CC--:B------:R-:W-:Y:S01]  /*48a0*/  @!P0 ISETP.GE.AND P1, PT, R17.reuse, R11.reuse, PT ;  /* 0x0000000b1100820c */ /* 0x0c0fe20003f26270 */
[----:B-1----:R-:W-:Y:S01]  /*48b0*/  IMAD.MOV.U32 R4, RZ, RZ, R232 ;  /* 0x000000ffff047224 */ /* 0x002fe200078e00e8 */
[----:B------:R-:W-:Y:S02]  /*48c0*/  @!P0 FSEL R4, R232, -INF , !P3 ;  /* 0xff800000e8048808 */ /* 0x000fe40005800000 */
[----:B------:R-:W-:Y:S02]  /*48d0*/  @!P0 FSEL R18, R230, -INF , !P2 ;  /* 0xff800000e6128808 */ /* 0x000fe40005000000 */
[----:B------:R-:W-:Y:S01]  /*48e0*/  @!P0 ISETP.GE.AND P2, PT, R17, R14, PT ;  /* 0x0000000e1100820c */ /* 0x000fe20003f46270 */
[--C-:B------:R-:W-:Y:S02]  /*48f0*/  FFMA.FTZ R4, R4, UR6, -R8.reuse ;  /* 0x0000000604047c23 */ /* 0x100fe40008010808 */
[--C-:B------:R-:W-:Y:S02]  /*4900*/  FFMA.FTZ R18, R18, UR6, -R8.reuse ;  /* 0x0000000612127c23 */ /* 0x100fe40008010808 */
[----:B------:R1:W4:Y:S01]  /*4910*/  MUFU.EX2 R25, R4 ;  /* 0x0000000400197308 */ /* 0x0003220000000800 */
[----:B---3--:R-:W-:Y:S09]  /*4920*/  @!P0 IADD3 R16, R0, 0x9, RZ ;  /* 0x0000000900108810 */ /* 0x008ff20007ffe0ff */
[----:B------:R-:W-:Y:S01]  /*4930*/  MUFU.EX2 R23, R18 ;  /* 0x0000001200177308 */ /* 0x000fe20000000800 */
[----:B-1----:R-:W-:Y:S01]  /*4940*/  FFMA.FTZ R4, R5, UR6, -R8 ;  /* 0x0000000605047c23 */ /* 0x002fe20008010808 */
[----:B----4-:R-:W-:Y:S01]  /*4950*/  STL [R1+0x24], R25 ;  /* 0x0000241901007387 */ /* 0x010fe20000100800 */
[----:B------:R-:W-:Y:S01]  /*4960*/  IMAD.MOV.U32 R5, RZ, RZ, R212 ;  /* 0x000000ffff057224 */ /* 0x000fe200078e00d4 */
[----:B------:R-:W-:Y:S06]  /*4970*/  @!P0 FSEL R5, R212, -INF , !P1 ;  /* 0xff800000d4058808 */ /* 0x000fec0004800000 */
[----:B------:R1:W3:Y:S01]  /*4980*/  MUFU.EX2 R26, R4 ;  /* 0x00000004001a7308 */ /* 0x0002e20000000800 */
[C---:B------:R-:W-:Y:S01]  /*4990*/  @!P0 ISETP.GE.AND P1, PT, R16.reuse, R11, PT ;  /* 0x0000000b1000820c */ /* 0x040fe20003f26270 */
[--C-:B------:R-:W-:Y:S08]  /*49a0*/  FFMA.FTZ R5, R5, UR6, -R9.reuse ;  /* 0x0000000605057c23 */ /* 0x100ff00008010809 */
[----:B------:R4:W-:Y:S01]  /*49b0*/  MUFU.EX2 R248, R5 ;  /* 0x0000000500f87308 */ /* 0x0009e20000000800 */
[----:B-1----:R-:W-:Y:S01]  /*49c0*/  MOV R4, R211 ;  /* 0x000000d300047202 */ /* 0x002fe20000000f00 */
[----:B---3--:R-:W-:Y:S01]  /*49d0*/  STL [R1+0x20], R26 ;  /* 0x0000201a01007387 */ /* 0x008fe20000100800 */
[----:B------:R-:W-:Y:S02]  /*49e0*/  @!P0 FSEL R4, R211, -INF , !P1 ;  /* 0xff800000d3048808 */ /* 0x000fe40004800000 */
[----:B------:R-:W-:Y:S01]  /*49f0*/  @!P0 ISETP.GE.AND P1, PT, R16, R10, PT ;  /* 0x0000000a1000820c */ /* 0x000fe20003f26270 */
[----:B------:R-:W-:Y:S02]  /*4a00*/  STL [R1+0x1c], R23 ;  /* 0x00001c1701007387 */ /* 0x000fe40000100800 */
[----:B------:R-:W-:Y:S01]  /*4a10*/  FFMA.FTZ R20, R4, UR6, -R9 ;  /* 0x0000000604147c23 */ /* 0x000fe20008010809 */
[----:B------:R-:W-:Y:S01]  /*4a20*/  @!P0 FSEL R19, R229, -INF , !P1 ;  /* 0xff800000e5138808 */ /* 0x000fe20004800000 */
[----:B----4-:R-:W1:Y:S01]  /*4a30*/  LDSM.16.M88.4 R4, [R150+0x6800] ;  /* 0x006800009604783b */ /* 0x010e620000000200 */
[----:B------:R-:W-:Y:S01]  /*4a40*/  @!P0 ISETP.GE.AND P1, PT, R17, R15, PT ;  /* 0x0000000f1100820c */ /* 0x000fe20003f26270 */
[----:B------:R-:W-:Y:S01]  /*4a50*/  MUFU.EX2 R247, R20 ;  /* 0x0000001400f77308 */ /* 0x000fe20000000800 */
[----:B------:R-:W-:Y:S01]  /*4a60*/  MOV R17, R186 ;  /* 0x000000ba00117202 */ /* 0x000fe20000000f00 */
[----:B------:R-:W-:Y:S01]  /*4a70*/  FFMA.FTZ R18, R19, UR6, -R8 ;  /* 0x0000000613127c23 */ /* 0x000fe20008010808 */
[----:B------:R-:W-:Y:S01]  /*4a80*/  IMAD.MOV.U32 R19, RZ, RZ, R92 ;  /* 0x000000ffff137224 */ /* 0x000fe200078e005c */
[----:B------:R-:W-:Y:S06]  /*4a90*/  @!P0 FSEL R17, R186, -INF , !P2 ;  /* 0xff800000ba118808 */ /* 0x000fec0005000000 */
[----:B------:R3:W4:Y:S01]  /*4aa0*/  MUFU.EX2 R24, R18 ;  /* 0x0000001200187308 */ /* 0x0007220000000800 */
[--C-:B------:R-:W-:Y:S09]  /*4ab0*/  FFMA.FTZ R17, R17, UR6, -R12.reuse ;  /* 0x0000000611117c23 */ /* 0x100ff2000801080c */
[----:B------:R1:W-:Y:S01]  /*4ac0*/  MUFU.EX2 R219, R17 ;  /* 0x0000001100db7308 */ /* 0x0003e20000000800 */
[----:B---3--:R-:W-:Y:S01]  /*4ad0*/  MOV R18, R93 ;  /* 0x0000005d00127202 */ /* 0x008fe20000000f00 */
[----:B----4-:R-:W-:Y:S01]  /*4ae0*/  STL [R1+0x18], R24 ;  /* 0x0000181801007387 */ /* 0x010fe20000100800 */
[----:B------:R-:W-:Y:S02]  /*4af0*/  @!P0 FSEL R18, R93, -INF , !P1 ;  /* 0xff8000005d128808 */ /* 0x000fe40004800000 */
[----:B------:R-:W-:Y:S03]  /*4b00*/  @!P0 ISETP.GE.AND P1, PT, R16, R15, PT ;  /* 0x0000000f1000820c */ /* 0x000fe60003f26270 */
[--C-:B------:R-:W-:Y:S01]  /*4b10*/  FFMA.FTZ R18, R18, UR6, -R13.reuse ;  /* 0x0000000612127c23 */ /* 0x100fe2000801080d */
[----:B------:R-:W-:Y:S01]  /*4b20*/  @!P0 FSEL R19, R92, -INF , !P1 ;  /* 0xff8000005c138808 */ /* 0x000fe20004800000 */
[----:B-1----:R-:W-:Y:S01]  /*4b30*/  @!P0 VIADD R17, R0, 0x10 ;  /* 0x0000001000118836 */ /* 0x002fe20000000000 */
[-C--:B------:R-:W-:Y:S01]  /*4b40*/  @!P0 ISETP.GE.AND P1, PT, R16, R14.reuse, PT ;  /* 0x0000000e1000820c */ /* 0x080fe20003f26270 */
[----:B------:R1:W-:Y:S01]  /*4b50*/  MUFU.EX2 R97, R18 ;  /* 0x0000001200617308 */ /* 0x0003e20000000800 */
[----:B------:R-:W-:Y:S01]  /*4b60*/  MOV R16, R185 ;  /* 0x000000b900107202 */ /* 0x000fe20000000f00 */
[-C--:B------:R-:W-:Y:S03]  /*4b70*/  HMMA.16816.F32 R36, R104, R4.reuse, R36 ;  /* 0x000000046824723c */ /* 0x080fe60000001824 */
[----:B------:R-:W-:Y:S02]  /*4b80*/  @!P0 FSEL R16, R185, -INF , !P1 ;  /* 0xff800000b9108808 */ /* 0x000fe40004800000 */
[C---:B------:R-:W-:Y:S01]  /*4b90*/  @!P0 ISETP.GE.AND P1, PT, R17.reuse, R15, PT ;  /* 0x0000000f1100820c */ /* 0x040fe20003f26270 */
[C---:B------:R-:W-:Y:S04]  /*4ba0*/  HMMA.16816.F32 R40, R112.reuse, R4, R40 ;  /* 0x000000047028723c */ /* 0x040fe80000001828 */
[-C--:B------:R-:W-:Y:S01]  /*4bb0*/  @!P0 ISETP.GE.AND P2, PT, R17, R14.reuse, PT ;  /* 0x0000000e1100820c */ /* 0x080fe20003f46270 */
[----:B------:R-:W-:Y:S01]  /*4bc0*/  FFMA.FTZ R16, R16, UR6, -R12 ;  /* 0x0000000610107c23 */ /* 0x000fe2000801080c */
[-C--:B------:R-:W-:Y:S03]  /*4bd0*/  HMMA.16816.F32 R44, R112, R6.reuse, R44 ;  /* 0x00000006702c723c */ /* 0x080fe6000000182c */
[----:B------:R3:W-:Y:S02]  /*4be0*/  MUFU.EX2 R218, R16 ;  /* 0x0000001000da7308 */ /* 0x0007e40000000800 */
[--C-:B-1----:R-:W-:Y:S01]  /*4bf0*/  FFMA.FTZ R18, R19, UR6, -R13.reuse ;  /* 0x0000000613127c23 */ /* 0x102fe2000801080d */
[----:B------:R-:W-:Y:S01]  /*4c00*/  IMAD.MOV.U32 R4, RZ, RZ, R90 ;  /* 0x000000ffff047224 */ /* 0x000fe200078e005a */
[C---:B------:R-:W-:Y:S06]  /*4c10*/  HMMA.16816.F32 R48, R104.reuse, R6, R48 ;  /* 0x000000066830723c */ /* 0x040fec0000001830 */
[----:B------:R1:W-:Y:S01]  /*4c20*/  MUFU.EX2 R96, R18 ;  /* 0x0000001200607308 */ /* 0x0003e20000000800 */
[----:B------:R-:W-:Y:S04]  /*4c30*/  IMAD.MOV.U32 R19, RZ, RZ, R220 ;  /* 0x000000ffff137224 */ /* 0x000fe800078e00dc */
[----:B------:R-:W-:Y:S01]  /*4c40*/  FMUL.FTZ R36, R36, UR5 ;  /* 0x0000000524247c20 */ /* 0x000fe20008410000 */
[----:B------:R-:W-:Y:S01]  /*4c50*/  FMUL.FTZ R37, R37, UR5 ;  /* 0x0000000525257c20 */ /* 0x000fe20008410000 */
[----:B------:R-:W-:Y:S01]  /*4c60*/  FMUL.FTZ R38, R38, UR5 ;  /* 0x0000000526267c20 */ /* 0x000fe20008410000 */
[----:B------:R-:W-:Y:S03]  /*4c70*/  FMUL.FTZ R39, R39, UR5 ;  /* 0x0000000527277c20 */ /* 0x000fe60008410000 */
[----:B------:R-:W-:Y:S01]  /*4c80*/  MUFU.TANH R174, R38 ;  /* 0x0000002600ae7308 */ /* 0x000fe20000002400 */
[----:B---3--:R-:W-:Y:S01]  /*4c90*/  @!P0 IADD3 R16, R0, 0x11, RZ ;  /* 0x0000001100108810 */ /* 0x008fe20007ffe0ff */
[----:B------:R-:W-:Y:S01]  /*4ca0*/  FMUL.FTZ R40, R40, UR5 ;  /* 0x0000000528287c20 */ /* 0x000fe20008410000 */
[----:B------:R-:W-:Y:S01]  /*4cb0*/  FMUL.FTZ R41, R41, UR5 ;  /* 0x0000000529297c20 */ /* 0x000fe20008410000 */
[----:B------:R-:W-:Y:S01]  /*4cc0*/  FMUL.FTZ R43, R43, UR5 ;  /* 0x000000052b2b7c20 */ /* 0x000fe20008410000 */
[----:B------:R-:W-:Y:S01]  /*4cd0*/  FMUL.FTZ R44, R44, UR5 ;  /* 0x000000052c2c7c20 */ /* 0x000fe20008410000 */
[----:B------:R-:W-:Y:S01]  /*4ce0*/  FMUL.FTZ R47, R47, UR5 ;  /* 0x000000052f2f7c20 */ /* 0x000fe20008410000 */
[----:B------:R-:W-:Y:S03]  /*4cf0*/  FMUL.FTZ R42, R42, UR5 ;  /* 0x000000052a2a7c20 */ /* 0x000fe60008410000 */
[----:B------:R-:W-:Y:S01]  /*4d00*/  MUFU.TANH R83, R36 ;  /* 0x0000002400537308 */ /* 0x000fe20000002400 */
[----:B-1----:R-:W-:Y:S01]  /*4d10*/  MOV R18, R91 ;  /* 0x0000005b00127202 */ /* 0x002fe20000000f00 */
[----:B------:R-:W-:Y:S01]  /*4d20*/  FMUL.FTZ R45, R45, UR5 ;  /* 0x000000052d2d7c20 */ /* 0x000fe20008410000 */
[----:B------:R-:W-:Y:S01]  /*4d30*/  @!P0 FSEL R18, R91, -INF , !P1 ;  /* 0xff8000005b128808 */ /* 0x000fe20004800000 */
[----:B------:R-:W-:Y:S01]  /*4d40*/  FMUL.FTZ R48, R48, UR5 ;  /* 0x0000000530307c20 */ /* 0x000fe20008410000 */
[----:B------:R-:W-:Y:S01]  /*4d50*/  @!P0 ISETP.GE.AND P1, PT, R16, R15, PT ;  /* 0x0000000f1000820c */ /* 0x000fe20003f26270 */
[----:B------:R-:W-:Y:S01]  /*4d60*/  FMUL.FTZ R49, R49, UR5 ;  /* 0x0000000531317c20 */ /* 0x000fe20008410000 */
[----:B------:R-:W-:Y:S03]  /*4d70*/  FMUL.FTZ R50, R50, UR5 ;  /* 0x0000000532327c20 */ /* 0x000fe60008410000 */
[----:B------:R-:W-:Y:S01]  /*4d80*/  MUFU.TANH R173, R39 ;  /* 0x0000002700ad7308 */ /* 0x000fe20000002400 */
[--C-:B------:R-:W-:Y:S01]  /*4d90*/  FFMA.FTZ R5, R18, UR6, -R13.reuse ;  /* 0x0000000612057c23 */ /* 0x100fe2000801080d */
[----:B------:R-:W-:Y:S01]  /*4da0*/  @!P0 FSEL R4, R90, -INF , !P1 ;  /* 0xff8000005a048808 */ /* 0x000fe20004800000 */
[----:B------:R-:W-:Y:S01]  /*4db0*/  FMUL.FTZ R51, R51, UR5 ;  /* 0x0000000533337c20 */ /* 0x000fe20008410000 */
[----:B------:R-:W-:Y:S01]  /*4dc0*/  @!P0 ISETP.GE.AND P1, PT, R16, R14, PT ;  /* 0x0000000e1000820c */ /* 0x000fe20003f26270 */
[----:B------:R-:W-:Y:S01]  /*4dd0*/  FMUL.FTZ R46, R46, UR5 ;  /* 0x000000052e2e7c20 */ /* 0x000fe20008410000 */
[----:B------:R-:W-:Y:S01]  /*4de0*/  MOV R18, R181 ;  /* 0x000000b500127202 */ /* 0x000fe20000000f00 */
[----:B------:R-:W-:Y:S03]  /*4df0*/  FFMA.FTZ R4, R4, UR6, -R13 ;  /* 0x0000000604047c23 */ /* 0x000fe6000801080d */
[----:B------:R1:W-:Y:S01]  /*4e00*/  MUFU.EX2 R95, R5 ;  /* 0x00000005005f7308 */ /* 0x0003e20000000800 */
[----:B------:R-:W-:Y:S02]  /*4e10*/  @!P0 FSEL R18, R181, -INF , !P1 ;  /* 0xff800000b5128808 */ /* 0x000fe40004800000 */
[C---:B------:R-:W-:Y:S07]  /*4e20*/  @!P0 ISETP.GE.AND P1, PT, R17.reuse, R11, PT ;  /* 0x0000000b1100820c */ /* 0x040fee0003f26270 */
[----:B------:R-:W-:Y:S10]  /*4e30*/  MUFU.TANH R189, R40 ;  /* 0x0000002800bd7308 */ /* 0x000ff40000002400 */
[----:B------:R3:W-:Y:S01]  /*4e40*/  MUFU.EX2 R94, R4 ;  /* 0x00000004005e7308 */ /* 0x0007e20000000800 */
[----:B-1----:R-:W-:Y:S02]  /*4e50*/  MOV R5, R182 ;  /* 0x000000b600057202 */ /* 0x002fe40000000f00 */
[----:B------:R-:W-:Y:S02]  /*4e60*/  @!P0 FSEL R5, R182, -INF , !P2 ;  /* 0xff800000b6058808 */ /* 0x000fe40005000000 */
[----:B------:R-:W-:Y:S02]  /*4e70*/  @!P0 ISETP.GE.AND P2, PT, R17, R10, PT ;  /* 0x0000000a1100820c */ /* 0x000fe40003f46270 */
[----:B------:R-:W-:Y:S03]  /*4e80*/  @!P0 IADD3 R17, R0, 0x18, RZ ;  /* 0x0000001800118810 */ /* 0x000fe60007ffe0ff */
[----:B------:R-:W-:Y:S10]  /*4e90*/  MUFU.TANH R188, R41 ;  /* 0x0000002900bc7308 */ /* 0x000ff40000002400 */
[----:B------:R-:W-:Y:S01]  /*4ea0*/  MUFU.TANH R82, R37 ;  /* 0x0000002500527308 */ /* 0x000fe20000002400 */
[----:B---3--:R-:W-:Y:S01]  /*4eb0*/  FFMA.FTZ R4, R5, UR6, -R12 ;  /* 0x0000000605047c23 */ /* 0x008fe2000801080c */
[----:B------:R-:W-:Y:S02]  /*4ec0*/  MOV R5, R224 ;  /* 0x000000e000057202 */ /* 0x000fe40000000f00 */
[----:B------:R-:W-:Y:S02]  /*4ed0*/  @!P0 FSEL R5, R224, -INF , !P2 ;  /* 0xff800000e0058808 */ /* 0x000fe40005000000 */
[----:B------:R-:W-:Y:S04]  /*4ee0*/  @!P0 ISETP.GE.AND P2, PT, R17, R10, PT ;  /* 0x0000000a1100820c */ /* 0x000fe80003f46270 */
[----:B------:R-:W-:Y:S01]  /*4ef0*/  MUFU.TANH R207, R43 ;  /* 0x0000002b00cf7308 */ /* 0x000fe20000002400 */
[----:B------:R-:W-:Y:S09]  /*4f00*/  FFMA.FTZ R5, R5, UR6, -R8 ;  /* 0x0000000605057c23 */ /* 0x000ff20008010808 */
[----:B------:R1:W-:Y:S10]  /*4f10*/  MUFU.EX2 R210, R4 ;  /* 0x0000000400d27308 */ /* 0x0003f40000000800 */
[----:B------:R-:W-:Y:S10]  /*4f20*/  MUFU.TANH R208, R42 ;  /* 0x0000002a00d07308 */ /* 0x000ff40000002400 */
[----:B------:R3:W4:Y:S01]  /*4f30*/  MUFU.EX2 R21, R5 ;  /* 0x0000000500157308 */ /* 0x0007220000000800 */
[----:B-1----:R-:W-:Y:S01]  /*4f40*/  FFMA.FTZ R4, R18, UR6, -R12 ;  /* 0x0000000612047c23 */ /* 0x002fe2000801080c */
[----:B------:R-:W-:Y:S08]  /*4f50*/  MOV R18, R203 ;  /* 0x000000cb00127202 */ /* 0x000ff00000000f00 */
[----:B------:R-:W-:Y:S10]  /*4f60*/  MUFU.TANH R180, R44 ;  /* 0x0000002c00b47308 */ /* 0x000ff40000002400 */
[----:B------:R1:W-:Y:S01]  /*4f70*/  MUFU.EX2 R209, R4 ;  /* 0x0000000400d17308 */ /* 0x0003e20000000800 */
[----:B---3--:R-:W-:Y:S01]  /*4f80*/  MOV R5, R200 ;  /* 0x000000c800057202 */ /* 0x008fe20000000f00 */
[----:B----4-:R-:W-:Y:S08]  /*4f90*/  STL [R1+0x4], R21 ;  /* 0x0000041501007387 */ /* 0x010ff00000100800 */
[----:B------:R-:W-:Y:S10]  /*4fa0*/  MUFU.TANH R179, R45 ;  /* 0x0000002d00b37308 */ /* 0x000ff40000002400 */
[----:B------:R-:W-:Y:S01]  /*4fb0*/  MUFU.TANH R202, R46 ;  /* 0x0000002e00ca7308 */ /* 0x000fe20000002400 */
[----:B-1----:R-:W-:Y:S01]  /*4fc0*/  IMAD.MOV.U32 R4, RZ, RZ, R204 ;  /* 0x000000ffff047224 */ /* 0x002fe200078e00cc */
[----:B------:R-:W-:Y:S02]  /*4fd0*/  @!P0 FSEL R4, R204, -INF , !P1 ;  /* 0xff800000cc048808 */ /* 0x000fe40004800000 */
[-C--:B------:R-:W-:Y:S03]  /*4fe0*/  @!P0 ISETP.GE.AND P1, PT, R16, R11.reuse, PT ;  /* 0x0000000b1000820c */ /* 0x080fe60003f26270 */
[--C-:B------:R-:W-:Y:S03]  /*4ff0*/  FFMA.FTZ R4, R4, UR6, -R9.reuse ;  /* 0x0000000604047c23 */ /* 0x100fe60008010809 */
[----:B------:R-:W-:Y:S01]  /*5000*/  MUFU.TANH R201, R47 ;  /* 0x0000002f00c97308 */ /* 0x000fe20000002400 */
[----:B------:R-:W-:Y:S02]  /*5010*/  @!P0 FSEL R18, R203, -INF , !P1 ;  /* 0xff800000cb128808 */ /* 0x000fe40004800000 */
[----:B------:R-:W-:Y:S03]  /*5020*/  @!P0 ISETP.GE.AND P1, PT, R16, R10, PT ;  /* 0x0000000a1000820c */ /* 0x000fe60003f26270 */
[----:B------:R-:W-:Y:S01]  /*5030*/  FFMA.FTZ R16, R18, UR6, -R9 ;  /* 0x0000000612107c23 */ /* 0x000fe20008010809 */
[----:B------:R-:W-:Y:S03]  /*5040*/  MOV R18, R222 ;  /* 0x000000de00127202 */ /* 0x000fe60000000f00 */
[----:B------:R1:W-:Y:S01]  /*5050*/  MUFU.EX2 R236, R4 ;  /* 0x0000000400ec7308 */ /* 0x0003e20000000800 */
[----:B------:R-:W-:Y:S02]  /*5060*/  @!P0 FSEL R18, R222, -INF , !P2 ;  /* 0xff800000de128808 */ /* 0x000fe40005000000 */
[----:B------:R-:W-:Y:S03]  /*5070*/  @!P0 ISETP.GE.AND P2, PT, R17, R14, PT ;  /* 0x0000000e1100820c */ /* 0x000fe60003f46270 */
[--C-:B------:R-:W-:Y:S04]  /*5080*/  FFMA.FTZ R18, R18, UR6, -R8.reuse ;  /* 0x0000000612127c23 */ /* 0x100fe80008010808 */
[----:B------:R3:W-:Y:S10]  /*5090*/  MUFU.EX2 R235, R16 ;  /* 0x0000001000eb7308 */ /* 0x0007f40000000800 */
[----:B------:R-:W-:Y:S01]  /*50a0*/  MUFU.EX2 R250, R18 ;  /* 0x0000001200fa7308 */ /* 0x000fe20000000800 */
[----:B-1----:R-:W-:Y:S01]  /*50b0*/  IMAD.MOV.U32 R4, RZ, RZ, R223 ;  /* 0x000000ffff047224 */ /* 0x002fe200078e00df */
[----:B------:R-:W-:Y:S02]  /*50c0*/  @!P0 FSEL R4, R223, -INF , !P1 ;  /* 0xff800000df048808 */ /* 0x000fe40004800000 */
[-C--:B------:R-:W-:Y:S03]  /*50d0*/  @!P0 ISETP.GE.AND P1, PT, R17, R11.reuse, PT ;  /* 0x0000000b1100820c */ /* 0x080fe60003f26270 */
[----:B------:R-:W-:Y:S03]  /*50e0*/  FFMA.FTZ R4, R4, UR6, -R8 ;  /* 0x0000000604047c23 */ /* 0x000fe60008010808 */
[----:B------:R-:W-:Y:S01]  /*50f0*/  MUFU.TANH R79, R48 ;  /* 0x00000030004f7308 */ /* 0x000fe20000002400 */
[----:B------:R-:W-:Y:S01]  /*5100*/  @!P0 FSEL R5, R200, -INF , !P1 ;  /* 0xff800000c8058808 */ /* 0x000fe20004800000 */
[----:B---3--:R-:W-:Y:S04]  /*5110*/  @!P0 VIADD R16, R0, 0x19 ;  /* 0x0000001900108836 */ /* 0x008fe80000000000 */
[--C-:B------:R-:W-:Y:S01]  /*5120*/  FFMA.FTZ R5, R5, UR6, -R9.reuse ;  /* 0x0000000605057c23 */ /* 0x100fe20008010809 */
[C---:B------:R-:W-:Y:S03]  /*5130*/  @!P0 ISETP.GE.AND P1, PT, R16.reuse, R11, PT ;  /* 0x0000000b1000820c */ /* 0x040fe60003f26270 */
[----:B------:R1:W3:Y:S10]  /*5140*/  MUFU.EX2 R22, R4 ;  /* 0x0000000400167308 */ /* 0x0002f40000000800 */
[----:B------:R4:W-:Y:S10]  /*5150*/  MUFU.EX2 R228, R5 ;  /* 0x0000000500e47308 */ /* 0x0009f40000000800 */
[----:B------:R-:W2:Y:S01]  /*5160*/  MUFU.TANH R78, R49 ;  /* 0x00000031004e7308 */ /* 0x000ea20000002400 */
[----:B-1----:R-:W-:Y:S01]  /*5170*/  MOV R4, R199 ;  /* 0x000000c700047202 */ /* 0x002fe20000000f00 */
[----:B---3--:R-:W-:Y:S01]  /*5180*/  STL [R1], R22 ;  /* 0x0000001601007387 */ /* 0x008fe20000100800 */
[----:B------:R-:W-:Y:S02]  /*5190*/  @!P0 FSEL R4, R199, -INF , !P1 ;  /* 0xff800000c7048808 */ /* 0x000fe40004800000 */
[----:B------:R-:W-:Y:S05]  /*51a0*/  @!P0 ISETP.GE.AND P1, PT, R16, R10, PT ;  /* 0x0000000a1000820c */ /* 0x000fea0003f26270 */
[----:B------:R-:W-:Y:S01]  /*51b0*/  MUFU.TANH R165, R50 ;  /* 0x0000003200a57308 */ /* 0x000fe20000002400 */
[----:B------:R-:W-:Y:S01]  /*51c0*/  @!P0 FSEL R19, R220, -INF , !P1 ;  /* 0xff800000dc138808 */ /* 0x000fe20004800000 */
[----:B------:R-:W-:Y:S01]  /*51d0*/  FFMA.FTZ R20, R4, UR6, -R9 ;  /* 0x0000000604147c23 */ /* 0x000fe20008010809 */
[----:B------:R-:W-:Y:S01]  /*51e0*/  @!P0 ISETP.GE.AND P1, PT, R17, R15, PT ;  /* 0x0000000f1100820c */ /* 0x000fe20003f26270 */
[----:B----4-:R-:W1:Y:S01]  /*51f0*/  LDSM.16.M88.4 R4, [R150+0x6c00] ;  /* 0x006c00009604783b */ /* 0x010e620000000200 */
[----:B------:R-:W-:Y:S02]  /*5200*/  IMAD.MOV.U32 R17, RZ, RZ, R178 ;  /* 0x000000ffff117224 */ /* 0x000fe400078e00b2 */
[----:B------:R-:W-:Y:S01]  /*5210*/  FFMA.FTZ R18, R19, UR6, -R8 ;  /* 0x0000000613127c23 */ /* 0x000fe20008010808 */
[----:B------:R-:W-:Y:S02]  /*5220*/  MOV R19, R86 ;  /* 0x0000005600137202 */ /* 0x000fe40000000f00 */
[----:B------:R-:W-:Y:S01]  /*5230*/  MUFU.TANH R164, R51 ;  /* 0x0000003300a47308 */ /* 0x000fe20000002400 */
[----:B------:R-:W-:Y:S05]  /*5240*/  @!P0 FSEL R17, R178, -INF , !P2 ;  /* 0xff800000b2118808 */ /* 0x000fea0005000000 */
[--C-:B------:R-:W-:Y:S04]  /*5250*/  FFMA.FTZ R17, R17, UR6, -R12.reuse ;  /* 0x0000000611117c23 */ /* 0x100fe8000801080c */
[----:B------:R3:W-:Y:S10]  /*5260*/  MUFU.EX2 R249, R18 ;  /* 0x0000001200f97308 */ /* 0x0007f40000000800 */
[----:B------:R4:W-:Y:S10]  /*5270*/  MUFU.EX2 R196, R17 ;  /* 0x0000001100c47308 */ /* 0x0009f40000000800 */
[----:B------:R-:W-:Y:S01]  /*5280*/  MUFU.EX2 R227, R20 ;  /* 0x0000001400e37308 */ /* 0x000fe20000000800 */
[----:B---3--:R-:W-:Y:S02]  /*5290*/  MOV R18, R87 ;  /* 0x0000005700127202 */ /* 0x008fe40000000f00 */
[----:B------:R-:W-:Y:S02]  /*52a0*/  @!P0 FSEL R18, R87, -INF , !P1 ;  /* 0xff80000057128808 */ /* 0x000fe40004800000 */
[----:B------:R-:W-:Y:S03]  /*52b0*/  @!P0 ISETP.GE.AND P1, PT, R16, R15, PT ;  /* 0x0000000f1000820c */ /* 0x000fe60003f26270 */
[--C-:B------:R-:W-:Y:S01]  /*52c0*/  FFMA.FTZ R18, R18, UR6, -R13.reuse ;  /* 0x0000000612127c23 */ /* 0x100fe2000801080d */
[----:B------:R-:W-:Y:S02]  /*52d0*/  @!P0 FSEL R19, R86, -INF , !P1 ;  /* 0xff80000056138808 */ /* 0x000fe40004800000 */
[-C--:B------:R-:W-:Y:S01]  /*52e0*/  @!P0 ISETP.GE.AND P1, PT, R16, R14.reuse, PT ;  /* 0x0000000e1000820c */ /* 0x080fe20003f26270 */
[----:B------:R3:W-:Y:S01]  /*52f0*/  MUFU.EX2 R89, R18 ;  /* 0x0000001200597308 */ /* 0x0007e20000000800 */
[----:B------:R-:W-:Y:S01]  /*5300*/  MOV R16, R177 ;  /* 0x000000b100107202 */ /* 0x000fe20000000f00 */
[-C--:B-1----:R-:W-:Y:S03]  /*5310*/  HMMA.16816.F32 R52, R104, R4.reuse, R52 ;  /* 0x000000046834723c */ /* 0x082fe60000001834 */
[----:B------:R-:W-:Y:S02]  /*5320*/  @!P0 FSEL R16, R177, -INF , !P1 ;  /* 0xff800000b1108808 */ /* 0x000fe40004800000 */
[----:B----4-:R-:W-:Y:S01]  /*5330*/  @!P0 IADD3 R17, R0, 0x20, RZ ;  /* 0x0000002000118810 */ /* 0x010fe20007ffe0ff */
[C---:B------:R-:W-:Y:S04]  /*5340*/  HMMA.16816.F32 R56, R112.reuse, R4, R56 ;  /* 0x000000047038723c */ /* 0x040fe80000001838 */
[C---:B------:R-:W-:Y:S01]  /*5350*/  @!P0 ISETP.GE.AND P1, PT, R17.reuse, R15, PT ;  /* 0x0000000f1100820c */ /* 0x040fe20003f26270 */
[----:B------:R-:W-:Y:S01]  /*5360*/  FFMA.FTZ R16, R16, UR6, -R12 ;  /* 0x0000000610107c23 */ /* 0x000fe2000801080c */
[-C--:B------:R-:W-:Y:S03]  /*5370*/  HMMA.16816.F32 R60, R112, R6.reuse, R60 ;  /* 0x00000006703c723c */ /* 0x080fe6000000183c */
[----:B------:R1:W-:Y:S01]  /*5380*/  MUFU.EX2 R195, R16 ;  /* 0x0000001000c37308 */ /* 0x0003e20000000800 */
[----:B------:R-:W-:Y:S01]  /*5390*/  @!P0 ISETP.GE.AND P2, PT, R17, R14, PT ;  /* 0x0000000e1100820c */ /* 0x000fe20003f46270 */
[----:B---3--:R-:W-:Y:S01]  /*53a0*/  FFMA.FTZ R18, R19, UR6, -R13 ;  /* 0x0000000613127c23 */ /* 0x008fe2000801080d */
[----:B------:R-:W-:Y:S01]  /*53b0*/  MOV R4, R82 ;  /* 0x0000005200047202 */ /* 0x000fe20000000f00 */
[----:B------:R-:W-:Y:S06]  /*53c0*/  HMMA.16816.F32 R64, R104, R6, R64 ;  /* 0x000000066840723c */ /* 0x000fec0000001840 */
[----:B------:R3:W-:Y:S01]  /*53d0*/  MUFU.EX2 R88, R18 ;  /* 0x0000001200587308 */ /* 0x0007e20000000800 */
[----:B------:R-:W-:Y:S01]  /*53e0*/  FMUL.FTZ R52, R52, UR5 ;  /* 0x0000000534347c20 */ /* 0x000fe20008410000 */
[----:B------:R-:W-:Y:S03]  /*53f0*/  FMUL.FTZ R53, R53, UR5 ;  /* 0x0000000535357c20 */ /* 0x000fe60008410000 */
[----:B------:R-:W-:Y:S01]  /*5400*/  IMAD.MOV.U32 R6, RZ, RZ, R202 ;  /* 0x000000ffff067224 */ /* 0x000fe200078e00ca */
[----:B------:R-:W-:Y:S02]  /*5410*/  MOV R7, R201 ;  /* 0x000000c900077202 */ /* 0x000fe40000000f00 */
[----:B------:R-:W-:Y:S02]  /*5420*/  MOV R104, UR4 ;  /* 0x0000000400687c02 */ /* 0x000fe40008000f00 */
[----:B------:R-:W4:Y:S01]  /*5430*/  MUFU.TANH R73, R52 ;  /* 0x0000003400497308 */ /* 0x000f220000002400 */
[----:B-1----:R-:W-:Y:S01]  /*5440*/  @!P0 IADD3 R16, R0, 0x21, RZ ;  /* 0x0000002100108810 */ /* 0x002fe20007ffe0ff */
[----:B------:R-:W-:Y:S01]  /*5450*/  FMUL.FTZ R54, R54, UR5 ;  /* 0x0000000536367c20 */ /* 0x000fe20008410000 */
[----:B------:R-:W-:Y:S01]  /*5460*/  IADD3 R104, R154, 0x4000, R104 ;  /* 0x000040009a687810 */ /* 0x000fe20007ffe068 */
[----:B------:R-:W-:Y:S01]  /*5470*/  FMUL.FTZ R55, R55, UR5 ;  /* 0x0000000537377c20 */ /* 0x000fe20008410000 */
[----:B------:R-:W-:Y:S01]  /*5480*/  FMUL.FTZ R60, R60, UR5 ;  /* 0x000000053c3c7c20 */ /* 0x000fe20008410000 */
[----:B------:R-:W-:Y:S01]  /*5490*/  FMUL.FTZ R61, R61, UR5 ;  /* 0x000000053d3d7c20 */ /* 0x000fe20008410000 */
[----:B------:R-:W-:Y:S03]  /*54a0*/  FMUL.FTZ R62, R62, UR5 ;  /* 0x000000053e3e7c20 */ /* 0x000fe60008410000 */
[----:B------:R-:W-:Y:S01]  /*54b0*/  MUFU.TANH R72, R53 ;  /* 0x0000003500487308 */ /* 0x000fe20000002400 */
[----:B---3--:R-:W-:Y:S01]  /*54c0*/  IMAD.MOV.U32 R18, RZ, RZ, R83 ;  /* 0x000000ffff127224 */ /* 0x008fe200078e0053 */
[----:B------:R-:W-:Y:S01]  /*54d0*/  @!P0 FSEL R18, R83, -INF , !P1 ;  /* 0xff80000053128808 */ /* 0x000fe20004800000 */
[----:B------:R-:W-:Y:S01]  /*54e0*/  FMUL.FTZ R63, R63, UR5 ;  /* 0x000000053f3f7c20 */ /* 0x000fe20008410000 */
[----:B------:R-:W-:Y:S01]  /*54f0*/  @!P0 ISETP.GE.AND P1, PT, R16, R15, PT ;  /* 0x0000000f1000820c */ /* 0x000fe20003f26270 */
[----:B------:R-:W-:Y:S01]  /*5500*/  FMUL.FTZ R64, R64, UR5 ;  /* 0x0000000540407c20 */ /* 0x000fe20008410000 */
[----:B------:R-:W-:Y:S01]  /*5510*/  FMUL.FTZ R66, R66, UR5 ;  /* 0x0000000542427c20 */ /* 0x000fe20008410000 */
[--C-:B------:R-:W-:Y:S03]  /*5520*/  FFMA.FTZ R5, R18, UR6, -R13.reuse ;  /* 0x0000000612057c23 */ /* 0x100fe6000801080d */
[----:B------:R-:W-:Y:S01]  /*5530*/  MUFU.TANH R168, R60 ;  /* 0x0000003c00a87308 */ /* 0x000fe20000002400 */
[----:B------:R-:W-:Y:S01]  /*5540*/  @!P0 FSEL R4, R82, -INF , !P1 ;  /* 0xff80000052048808 */ /* 0x000fe20004800000 */
[----:B------:R-:W-:Y:S01]  /*5550*/  FMUL.FTZ R67, R67, UR5 ;  /* 0x0000000543437c20 */ /* 0x000fe20008410000 */
[----:B------:R-:W-:Y:S01]  /*5560*/  FMUL.FTZ R65, R65, UR5 ;  /* 0x0000000541417c20 */ /* 0x000fe20008410000 */
[----:B------:R-:W-:Y:S01]  /*5570*/  IADD3 R104, R104, R155, RZ ;  /* 0x0000009b68687210 */ /* 0x000fe20007ffe0ff */
[----:B------:R-:W-:Y:S01]  /*5580*/  FMUL.FTZ R56, R56, UR5 ;  /* 0x0000000538387c20 */ /* 0x000fe20008410000 */
[----:B------:R-:W-:Y:S01]  /*5590*/  FFMA.FTZ R4, R4, UR6, -R13 ;  /* 0x0000000604047c23 */ /* 0x000fe2000801080d */
[----:B------:R-:W-:Y:S03]  /*55a0*/  @!P0 ISETP.GE.AND P1, PT, R16, R14, PT ;  /* 0x0000000e1000820c */ /* 0x000fe60003f26270 */
[----:B------:R1:W-:Y:S01]  /*55b0*/  MUFU.EX2 R85, R5 ;  /* 0x0000000500557308 */ /* 0x0003e20000000800 */
[----:B------:R-:W-:Y:S01]  /*55c0*/  MOV R18, R173 ;  /* 0x000000ad00127202 */ /* 0x000fe20000000f00 */
[----:B------:R-:W-:Y:S01]  /*55d0*/  FMUL.FTZ R57, R57, UR5 ;  /* 0x0000000539397c20 */ /* 0x000fe20008410000 */
[----:B------:R-:W-:Y:S01]  /*55e0*/  @!P0 FSEL R18, R173, -INF , !P1 ;  /* 0xff800000ad128808 */ /* 0x000fe20004800000 */
[----:B------:R-:W-:Y:S01]  /*55f0*/  FMUL.FTZ R58, R58, UR5 ;  /* 0x000000053a3a7c20 */ /* 0x000fe20008410000 */
[----:B------:R-:W-:Y:S01]  /*5600*/  @!P0 ISETP.GE.AND P1, PT, R17, R11, PT ;  /* 0x0000000b1100820c */ /* 0x000fe20003f26270 */
[----:B------:R-:W-:Y:S04]  /*5610*/  FMUL.FTZ R59, R59, UR5 ;  /* 0x000000053b3b7c20 */ /* 0x000fe80008410000 */
[----:B------:R3:W-:Y:S10]  /*5620*/  MUFU.EX2 R84, R4 ;  /* 0x0000000400547308 */ /* 0x0007f40000000800 */
[----:B------:R-:W-:Y:S01]  /*5630*/  MUFU.TANH R167, R61 ;  /* 0x0000003d00a77308 */ /* 0x000fe20000002400 */
[----:B-1----:R-:W-:Y:S01]  /*5640*/  IMAD.MOV.U32 R5, RZ, RZ, R174 ;  /* 0x000000ffff057224 */ /* 0x002fe200078e00ae */
[----:B------:R-:W-:Y:S02]  /*5650*/  @!P0 FSEL R5, R174, -INF , !P2 ;  /* 0xff800000ae058808 */ /* 0x000fe40005000000 */
[----:B------:R-:W-:Y:S01]  /*5660*/  @!P0 ISETP.GE.AND P2, PT, R17, R10, PT ;  /* 0x0000000a1100820c */ /* 0x000fe20003f46270 */
[----:B------:R-:W-:Y:S05]  /*5670*/  @!P0 VIADD R17, R0, 0x28 ;  /* 0x0000002800118836 */ /* 0x000fea0000000000 */
[----:B------:R-:W-:Y:S01]  /*5680*/  MUFU.TANH R184, R62 ;  /* 0x0000003e00b87308 */ /* 0x000fe20000002400 */
[----:B---3--:R-:W-:Y:S01]  /*5690*/  FFMA.FTZ R4, R5, UR6, -R12 ;  /* 0x0000000605047c23 */ /* 0x008fe2000801080c */
[----:B------:R-:W-:Y:S02]  /*56a0*/  MOV R5, R208 ;  /* 0x000000d000057202 */ /* 0x000fe40000000f00 */
[----:B------:R-:W-:Y:S06]  /*56b0*/  @!P0 FSEL R5, R208, -INF , !P2 ;  /* 0xff800000d0058808 */ /* 0x000fec0005000000 */
[----:B------:R1:W-:Y:S01]  /*56c0*/  MUFU.EX2 R190, R4 ;  /* 0x0000000400be7308 */ /* 0x0003e20000000800 */
[----:B------:R-:W-:Y:S09]  /*56d0*/  FFMA.FTZ R5, R5, UR6, -R8 ;  /* 0x0000000605057c23 */ /* 0x000ff20008010808 */
[----:B------:R-:W-:Y:S10]  /*56e0*/  MUFU.EX2 R238, R5 ;  /* 0x0000000500ee7308 */ /* 0x000ff40000000800 */
[----:B------:R-:W-:Y:S01]  /*56f0*/  MUFU.TANH R163, R54 ;  /* 0x0000003600a37308 */ /* 0x000fe20000002400 */
[----:B-1----:R-:W-:Y:S01]  /*5700*/  FFMA.FTZ R4, R18, UR6, -R12 ;  /* 0x0000000612047c23 */ /* 0x002fe2000801080c */
[----:B------:R-:W-:Y:S08]  /*5710*/  IMAD.MOV.U32 R18, RZ, RZ, R188 ;  /* 0x000000ffff127224 */ /* 0x000ff000078e00bc */
[----:B------:R1:W-:Y:S10]  /*5720*/  MUFU.EX2 R187, R4 ;  /* 0x0000000400bb7308 */ /* 0x0003f40000000800 */
[----:B------:R-:W3:Y:S10]  /*5730*/  MUFU.TANH R162, R55 ;  /* 0x0000003700a27308 */ /* 0x000ef40000002400 */
[----:B------:R-:W3:Y:S01]  /*5740*/  MUFU.TANH R175, R56 ;  /* 0x0000003800af7308 */ /* 0x000ee20000002400 */
[----:B-1----:R-:W-:Y:S02]  /*5750*/  MOV R4, R189 ;  /* 0x000000bd00047202 */ /* 0x002fe40000000f00 */
[----:B------:R-:W-:Y:S02]  /*5760*/  @!P0 FSEL R4, R189, -INF , !P1 ;  /* 0xff800000bd048808 */ /* 0x000fe40004800000 */
[----:B------:R-:W-:Y:S03]  /*5770*/  @!P0 ISETP.GE.AND P1, PT, R16, R11, PT ;  /* 0x0000000b1000820c */ /* 0x000fe60003f26270 */
[--C-:B------:R-:W-:Y:S01]  /*5780*/  FFMA.FTZ R4, R4, UR6, -R9.reuse ;  /* 0x0000000604047c23 */ /* 0x100fe20008010809 */
[----:B------:R-:W-:Y:S01]  /*5790*/  @!P0 FSEL R18, R188, -INF , !P1 ;  /* 0xff800000bc128808 */ /* 0x000fe20004800000 */
[----:B------:R-:W-:Y:S01]  /*57a0*/  MUFU.TANH R176, R57 ;  /* 0x0000003900b07308 */ /* 0x000fe20000002400 */
[-C--:B------:R-:W-:Y:S03]  /*57b0*/  @!P0 ISETP.GE.AND P1, PT, R16, R10.reuse, PT ;  /* 0x0000000a1000820c */ /* 0x080fe60003f26270 */
[--C-:B------:R-:W-:Y:S01]  /*57c0*/  FFMA.FTZ R16, R18, UR6, -R9.reuse ;  /* 0x0000000612107c23 */ /* 0x100fe20008010809 */
[----:B------:R-:W-:Y:S05]  /*57d0*/  MOV R18, R179 ;  /* 0x000000b300127202 */ /* 0x000fea0000000f00 */
[----:B------:R1:W-:Y:S10]  /*57e0*/  MUFU.EX2 R217, R4 ;  /* 0x0000000400d97308 */ /* 0x0003f40000000800 */
[----:B------:R2:W-:Y:S10]  /*57f0*/  MUFU.EX2 R215, R16 ;  /* 0x0000001000d77308 */ /* 0x0005f40000000800 */
[----:B------:R-:W3:Y:S01]  /*5800*/  MUFU.TANH R193, R58 ;  /* 0x0000003a00c17308 */ /* 0x000ee20000002400 */
[----:B-1----:R-:W-:Y:S02]  /*5810*/  MOV R4, R207 ;  /* 0x000000cf00047202 */ /* 0x002fe40000000f00 */
[----:B------:R-:W-:Y:S02]  /*5820*/  @!P0 FSEL R4, R207, -INF , !P1 ;  /* 0xff800000cf048808 */ /* 0x000fe40004800000 */
[-C--:B------:R-:W-:Y:S03]  /*5830*/  @!P0 ISETP.GE.AND P1, PT, R17, R11.reuse, PT ;  /* 0x0000000b1100820c */ /* 0x080fe60003f26270 */
[--C-:B------:R-:W-:Y:S01]  /*5840*/  FFMA.FTZ R4, R4, UR6, -R8.reuse ;  /* 0x0000000604047c23 */ /* 0x100fe20008010808 */
[----:B--2---:R-:W-:Y:S01]  /*5850*/  @!P0 IADD3 R16, R0, 0x29, RZ ;  /* 0x0000002900108810 */ /* 0x004fe20007ffe0ff */
[----:B------:R-:W1:Y:S03]  /*5860*/  MUFU.TANH R192, R59 ;  /* 0x0000003b00c07308 */ /* 0x000e660000002400 */
[----:B------:R-:W-:Y:S04]  /*5870*/  @!P0 ISETP.GE.AND P2, PT, R16, R11, PT ;  /* 0x0000000b1000820c */ /* 0x000fe80003f46270 */
[----:B------:R-:W-:Y:S03]  /*5880*/  @!P0 FSEL R18, R179, -INF , !P2 ;  /* 0xff800000b3128808 */ /* 0x000fe60005000000 */
[----:B------:R2:W-:Y:S01]  /*5890*/  MUFU.EX2 R237, R4 ;  /* 0x0000000400ed7308 */ /* 0x0005e20000000800 */
[----:B------:R-:W-:Y:S01]  /*58a0*/  @!P0 ISETP.GE.AND P2, PT, R17, R10, PT ;  /* 0x0000000a1100820c */ /* 0x000fe20003f46270 */
[--C-:B------:R-:W-:Y:S03]  /*58b0*/  FFMA.FTZ R18, R18, UR6, -R9.reuse ;  /* 0x0000000612127c23 */ /* 0x100fe60008010809 */
[----:B------:R-:W-:Y:S05]  /*58c0*/  @!P0 FSEL R6, R202, -INF , !P2 ;  /* 0xff800000ca068808 */ /* 0x000fea0005000000 */
[----:B------:R-:W1:Y:S01]  /*58d0*/  MUFU.TANH R71, R64 ;  /* 0x0000004000477308 */ /* 0x000e620000002400 */
[--C-:B------:R-:W-:Y:S09]  /*58e0*/  FFMA.FTZ R6, R6, UR6, -R8.reuse ;  /* 0x0000000606067c23 */ /* 0x100ff20008010808 */
[----:B------:R-:W-:Y:S01]  /*58f0*/  MUFU.EX2 R234, R6 ;  /* 0x0000000600ea7308 */ /* 0x000fe20000000800 */
[----:B--2---:R-:W-:Y:S02]  /*5900*/  MOV R4, R180 ;  /* 0x000000b400047202 */ /* 0x004fe40000000f00 */
[----:B------:R-:W-:Y:S05]  /*5910*/  @!P0 FSEL R4, R180, -INF , !P1 ;  /* 0xff800000b4048808 */ /* 0x000fea0004800000 */
[----:B------:R-:W-:Y:S01]  /*5920*/  FFMA.FTZ R5, R4, UR6, -R9 ;  /* 0x0000000604057c23 */ /* 0x000fe20008010809 */
[----:B------:R-:W-:Y:S01]  /*5930*/  IADD3 R4, P1, R70, UR15, RZ ;  /* 0x0000000f46047c10 */ /* 0x000fe2000ff3e0ff */
[----:B------:R-:W-:Y:S10]  /*5940*/  MUFU.TANH R113, R66 ;  /* 0x0000004200717308 */ /* 0x000ff40000002400 */
[----:B------:R2:W-:Y:S10]  /*5950*/  MUFU.EX2 R206, R5 ;  /* 0x0000000500ce7308 */ /* 0x0005f40000000800 */
[----:B------:R-:W-:Y:S10]  /*5960*/  MUFU.TANH R112, R67 ;  /* 0x0000004300707308 */ /* 0x000ff40000002400 */
[----:B------:R-:W1:Y:S01]  /*5970*/  MUFU.TANH R70, R65 ;  /* 0x0000004100467308 */ /* 0x000e620000002400 */
[----:B--2---:R-:W-:Y:S02]  /*5980*/  IADD3.X R5, R27, UR14, RZ, P1, !PT ;  /* 0x0000000e1b057c10 */ /* 0x004fe40008ffe4ff */
[C---:B------:R-:W-:Y:S03]  /*5990*/  @!P0 ISETP.GE.AND P1, PT, R16.reuse, R10, PT ;  /* 0x0000000a1000820c */ /* 0x040fe60003f26270 */
[----:B------:R-:W2:Y:S01]  /*59a0*/  LDG.E R111, desc[UR8][R4.64] ;  /* 0x00000008046f7981 */ /* 0x000ea2000c1e1900 */
[----:B------:R-:W-:Y:S03]  /*59b0*/  @!P0 FSEL R7, R201, -INF , !P1 ;  /* 0xff800000c9078808 */ /* 0x000fe60004800000 */
[----:B------:R-:W1:Y:S01]  /*59c0*/  MUFU.TANH R183, R63 ;  /* 0x0000003f00b77308 */ /* 0x000e620000002400 */
[----:B------:R-:W-:Y:S01]  /*59d0*/  @!P0 ISETP.GE.AND P1, PT, R17, R15, PT ;  /* 0x0000000f1100820c */ /* 0x000fe20003f26270 */
[----:B------:R-:W2:Y:S01]  /*59e0*/  LDG.E R110, desc[UR8][R4.64+0x20] ;  /* 0x00002008046e7981 */ /* 0x000ea2000c1e1900 */
[----:B------:R-:W-:Y:S01]  /*59f0*/  FFMA.FTZ R6, R7, UR6, -R8 ;  /* 0x0000000607067c23 */ /* 0x000fe20008010808 */
[----:B------:R-:W-:Y:S02]  /*5a00*/  MOV R7, R78 ;  /* 0x0000004e00077202 */ /* 0x000fe40000000f00 */
[----:B------:R-:W5:Y:S04]  /*5a10*/  LDG.E R109, desc[UR8][R4.64+0x100] ;  /* 0x00010008046d7981 */ /* 0x000f68000c1e1900 */
[----:B------:R4:W-:Y:S01]  /*5a20*/  MUFU.EX2 R233, R6 ;  /* 0x0000000600e97308 */ /* 0x0009e20000000800 */
[----:B------:R3:W5:Y:S09]  /*5a30*/  LDG.E R108, desc[UR8][R4.64+0x120] ;  /* 0x00012008046c7981 */ /* 0x000772000c1e1900 */
[----:B------:R-:W1:Y:S01]  /*5a40*/  MUFU.EX2 R205, R18 ;  /* 0x0000001200cd7308 */ /* 0x000e620000000800 */
[----:B----4-:R-:W-:Y:S02]  /*5a50*/  MOV R6, R79 ;  /* 0x0000004f00067202 */ /* 0x010fe40000000f00 */
[----:B------:R-:W-:Y:S02]  /*5a60*/  @!P0 FSEL R6, R79, -INF , !P1 ;  /* 0xff8000004f068808 */ /* 0x000fe40004800000 */
[----:B------:R-:W-:Y:S03]  /*5a70*/  @!P0 ISETP.GE.AND P1, PT, R16, R15, PT ;  /* 0x0000000f1000820c */ /* 0x000fe60003f26270 */
[--C-:B------:R-:W-:Y:S01]  /*5a80*/  FFMA.FTZ R6, R6, UR6, -R13.reuse ;  /* 0x0000000606067c23 */ /* 0x100fe2000801080d */
[----:B------:R-:W-:Y:S02]  /*5a90*/  @!P0 FSEL R7, R78, -INF , !P1 ;  /* 0xff8000004e078808 */ /* 0x000fe40004800000 */
[----:B------:R-:W-:Y:S01]  /*5aa0*/  @!P0 ISETP.GE.AND P1, PT, R17, R14, PT ;  /* 0x0000000e1100820c */ /* 0x000fe20003f26270 */
[----:B------:R4:W-:Y:S01]  /*5ab0*/  MUFU.EX2 R81, R6 ;  /* 0x0000000600517308 */ /* 0x0009e20000000800 */
[----:B------:R-:W-:Y:S01]  /*5ac0*/  MOV R17, R73 ;  /* 0x0000004900117202 */ /* 0x000fe20000000f00 */
[----:B------:R-:W-:Y:S01]  /*5ad0*/  FFMA.FTZ R7, R7, UR6, -R13 ;  /* 0x0000000607077c23 */ /* 0x000fe2000801080d */
[----:B---3--:R-:W-:Y:S07]  /*5ae0*/  MOV R4, R162 ;  /* 0x000000a200047202 */ /* 0x008fee0000000f00 */
[----:B------:R3:W2:Y:S01]  /*5af0*/  MUFU.EX2 R80, R7 ;  /* 0x0000000700507308 */ /* 0x0006a20000000800 */
[----:B----4-:R-:W-:Y:S01]  /*5b00*/  IMAD.MOV.U32 R6, RZ, RZ, R165 ;  /* 0x000000ffff067224 */ /* 0x010fe200078e00a5 */
[----:B------:R-:W-:Y:S02]  /*5b10*/  @!P0 FSEL R6, R165, -INF , !P1 ;  /* 0xff800000a5068808 */ /* 0x000fe40004800000 */
[----:B------:R-:W-:Y:S02]  /*5b20*/  @!P0 ISETP.GE.AND P1, PT, R16, R14, PT ;  /* 0x0000000e1000820c */ /* 0x000fe40003f26270 */
[----:B------:R-:W-:Y:S01]  /*5b30*/  MOV R16, R164 ;  /* 0x000000a400107202 */ /* 0x000fe20000000f00 */
[--C-:B------:R-:W-:Y:S01]  /*5b40*/  FFMA.FTZ R6, R6, UR6, -R12.reuse ;  /* 0x0000000606067c23 */ /* 0x100fe2000801080c */
[----:B------:R-:W-:Y:S02]  /*5b50*/  @!P0 FSEL R16, R164, -INF , !P1 ;  /* 0xff800000a4108808 */ /* 0x000fe40004800000 */
[----:B---3--:R-:W-:Y:S01]  /*5b60*/  @!P0 IADD3 R7, R0, 0x30, RZ ;  /* 0x0000003000078810 */ /* 0x008fe20007ffe0ff */
[----:B------:R3:W-:Y:S02]  /*5b70*/  MUFU.EX2 R171, R6 ;  /* 0x0000000600ab7308 */ /* 0x0007e40000000800 */
[--C-:B------:R-:W-:Y:S01]  /*5b80*/  FFMA.FTZ R16, R16, UR6, -R12.reuse ;  /* 0x0000000610107c23 */ /* 0x100fe2000801080c */
[CC--:B------:R-:W-:Y:S02]  /*5b90*/  @!P0 ISETP.GE.AND P1, PT, R7.reuse, R15.reuse, PT ;  /* 0x0000000f0700820c */ /* 0x0c0fe40003f26270 */
[----:B------:R-:W-:Y:S02]  /*5ba0*/  @!P0 ISETP.GE.AND P2, PT, R7, R10, PT ;  /* 0x0000000a0700820c */ /* 0x000fe40003f46270 */
[----:B------:R-:W-:Y:S03]  /*5bb0*/  @!P0 FSEL R17, R73, -INF , !P1 ;  /* 0xff80000049118808 */ /* 0x000fe60004800000 */
[----:B------:R4:W2:Y:S02]  /*5bc0*/  MUFU.EX2 R170, R16 ;  /* 0x0000001000aa7308 */ /* 0x0008a40000000800 */
[--C-:B------:R-:W-:Y:S08]  /*5bd0*/  FFMA.FTZ R17, R17, UR6, -R13.reuse ;  /* 0x0000000611117c23 */ /* 0x100ff0000801080d */
[----:B------:R1:W-:Y:S01]  /*5be0*/  MUFU.EX2 R77, R17 ;  /* 0x00000011004d7308 */ /* 0x0003e20000000800 */
[----:B---3--:R-:W-:Y:S05]  /*5bf0*/  @!P0 VIADD R6, R0, 0x31 ;  /* 0x0000003100068836 */ /* 0x008fea0000000000 */
[C---:B------:R-:W-:Y:S02]  /*5c00*/  @!P0 ISETP.GE.AND P1, PT, R6.reuse, R15, PT ;  /* 0x0000000f0600820c */ /* 0x040fe40003f26270 */
[----:B------:R-:W-:Y:S02]  /*5c10*/  @!P0 ISETP.GE.AND P3, PT, R6, R14, PT ;  /* 0x0000000e0600820c */ /* 0x000fe40003f66270 */
[----:B----4-:R-:W-:Y:S02]  /*5c20*/  MOV R16, R72 ;  /* 0x0000004800107202 */ /* 0x010fe40000000f00 */
[----:B------:R-:W-:Y:S02]  /*5c30*/  @!P0 FSEL R16, R72, -INF , !P1 ;  /* 0xff80000048108808 */ /* 0x000fe40004800000 */
[----:B------:R-:W-:Y:S02]  /*5c40*/  @!P0 ISETP.GE.AND P1, PT, R7, R14, PT ;  /* 0x0000000e0700820c */ /* 0x000fe40003f26270 */
[----:B------:R-:W-:Y:S01]  /*5c50*/  @!P0 FSEL R4, R162, -INF , !P3 ;  /* 0xff800000a2048808 */ /* 0x000fe20005800000 */
[----:B------:R-:W-:Y:S01]  /*5c60*/  FFMA.FTZ R16, R16, UR6, -R13 ;  /* 0x0000000610107c23 */ /* 0x000fe2000801080d */
[----:B-1----:R-:W-:Y:S02]  /*5c70*/  MOV R17, R163 ;  /* 0x000000a300117202 */ /* 0x002fe40000000f00 */
[----:B------:R-:W-:Y:S01]  /*5c80*/  @!P0 FSEL R17, R163, -INF , !P1 ;  /* 0xff800000a3118808 */ /* 0x000fe20004800000 */
[----:B------:R-:W1:Y:S01]  /*5c90*/  MUFU.EX2 R76, R16 ;  /* 0x00000010004c7308 */ /* 0x000e620000000800 */
[-C--:B------:R-:W-:Y:S02]  /*5ca0*/  @!P0 ISETP.GE.AND P1, PT, R7, R11.reuse, PT ;  /* 0x0000000b0700820c */ /* 0x080fe40003f26270 */
[CC--:B------:R-:W-:Y:S01]  /*5cb0*/  @!P0 ISETP.GE.AND P5, PT, R6.reuse, R11.reuse, PT ;  /* 0x0000000b0600820c */ /* 0x0c0fe20003fa6270 */
[----:B------:R-:W-:Y:S01]  /*5cc0*/  FFMA.FTZ R5, R17, UR6, -R12 ;  /* 0x0000000611057c23 */ /* 0x000fe2000801080c */
[----:B------:R-:W-:Y:S01]  /*5cd0*/  @!P0 ISETP.GE.AND P4, PT, R6, R10, PT ;  /* 0x0000000a0600820c */ /* 0x000fe20003f86270 */
[----:B------:R-:W-:Y:S01]  /*5ce0*/  IMAD.MOV.U32 R6, RZ, RZ, R175 ;  /* 0x000000ffff067224 */ /* 0x000fe200078e00af */
[----:B------:R-:W-:Y:S03]  /*5cf0*/  @!P0 FSEL R6, R175, -INF , !P1 ;  /* 0xff800000af068808 */ /* 0x000fe60004800000 */
[----:B------:R3:W-:Y:S02]  /*5d00*/  MUFU.EX2 R169, R5 ;  /* 0x0000000500a97308 */ /* 0x0007e40000000800 */
[----:B------:R-:W-:Y:S01]  /*5d10*/  FFMA.FTZ R7, R6, UR6, -R9 ;  /* 0x0000000606077c23 */ /* 0x000fe20008010809 */
[----:B------:R-:W-:Y:S01]  /*5d20*/  IMAD.MOV.U32 R6, RZ, RZ, R193 ;  /* 0x000000ffff067224 */ /* 0x000fe200078e00c1 */
[----:B------:R-:W-:Y:S06]  /*5d30*/  @!P0 FSEL R6, R193, -INF , !P2 ;  /* 0xff800000c1068808 */ /* 0x000fec0005000000 */
[----:B------:R4:W-:Y:S01]  /*5d40*/  MUFU.EX2 R198, R7 ;  /* 0x0000000700c67308 */ /* 0x0009e20000000800 */
[----:B------:R-:W-:Y:S09]  /*5d50*/  FFMA.FTZ R6, R6, UR6, -R8 ;  /* 0x0000000606067c23 */ /* 0x000ff20008010808 */
[----:B------:R1:W-:Y:S01]  /*5d60*/  MUFU.EX2 R226, R6 ;  /* 0x0000000600e27308 */ /* 0x0003e20000000800 */
[----:B---3--:R-:W-:Y:S01]  /*5d70*/  FFMA.FTZ R5, R4, UR6, -R12 ;  /* 0x0000000604057c23 */ /* 0x008fe2000801080c */
[C---:B------:R-:W-:Y:S02]  /*5d80*/  @!P0 IADD3 R4, R0.reuse, 0x38, RZ ;  /* 0x0000003800048810 */ /* 0x040fe40007ffe0ff */
[----:B------:R-:W-:Y:S02]  /*5d90*/  @!P0 IADD3 R0, R0, 0x39, RZ ;  /* 0x0000003900008810 */ /* 0x000fe40007ffe0ff */
[----:B------:R-:W-:Y:S04]  /*5da0*/  @!P0 ISETP.GE.AND P3, PT, R4, R11, PT ;  /* 0x0000000b0400820c */ /* 0x000fe80003f66270 */
[----:B------:R3:W2:Y:S01]  /*5db0*/  MUFU.EX2 R166, R5 ;  /* 0x0000000500a67308 */ /* 0x0006a20000000800 */
[----:B----4-:R-:W-:Y:S02]  /*5dc0*/  MOV R7, R192 ;  /* 0x000000c000077202 */ /* 0x010fe40000000f00 */
[----:B------:R-:W-:Y:S02]  /*5dd0*/  @!P0 FSEL R7, R192, -INF , !P4 ;  /* 0xff800000c0078808 */ /* 0x000fe40006000000 */
[C---:B------:R-:W-:Y:S02]  /*5de0*/  @!P0 ISETP.GE.AND P6, PT, R4.reuse, R15, PT ;  /* 0x0000000f0400820c */ /* 0x040fe40003fc6270 */
[C---:B------:R-:W-:Y:S02]  /*5df0*/  @!P0 ISETP.GE.AND P2, PT, R4.reuse, R10, PT ;  /* 0x0000000a0400820c */ /* 0x040fe40003f46270 */
[----:B------:R-:W-:Y:S02]  /*5e00*/  @!P0 ISETP.GE.AND P4, PT, R4, R14, PT ;  /* 0x0000000e0400820c */ /* 0x000fe40003f86270 */
[----:B------:R-:W-:Y:S02]  /*5e10*/  F2FP.F16.F32.PACK_AB R4, R2, R3 ;  /* 0x000000030204723e */ /* 0x000fe400000000ff */
[----:B-1----:R-:W-:Y:S02]  /*5e20*/  F2FP.F16.F32.PACK_AB R6, R251, R252 ;  /* 0x000000fcfb06723e */ /* 0x002fe400000000ff */
[----:B------:R-:W-:Y:S01]  /*5e30*/  @!P0 ISETP.GE.AND P1, PT, R0, R11, PT ;  /* 0x0000000b0000820c */ /* 0x000fe20003f26270 */
[----:B------:R1:W-:Y:S01]  /*5e40*/  STS [R244+0x10400], R4 ;  /* 0x01040004f4007388 */ /* 0x0003e20000000800 */
[----:B---3--:R-:W-:Y:S02]  /*5e50*/  MOV R5, R176 ;  /* 0x000000b000057202 */ /* 0x008fe40000000f00 */
[----:B------:R-:W-:Y:S02]  /*5e60*/  @!P0 FSEL R5, R176, -INF , !P5 ;  /* 0xff800000b0058808 */ /* 0x000fe40006800000 */
[----:B------:R-:W-:Y:S02]  /*5e70*/  @!P0 ISETP.GE.AND P5, PT, R0, R15, PT ;  /* 0x0000000f0000820c */ /* 0x000fe40003fa6270 */
[----:B------:R-:W-:Y:S01]  /*5e80*/  MOV R15, R168 ;  /* 0x000000a8000f7202 */ /* 0x000fe20000000f00 */
[--C-:B------:R-:W-:Y:S01]  /*5e90*/  FFMA.FTZ R5, R5, UR6, -R9.reuse ;  /* 0x0000000605057c23 */ /* 0x100fe20008010809 */
[----:B------:R-:W-:Y:S02]  /*5ea0*/  MOV R11, R167 ;  /* 0x000000a7000b7202 */ /* 0x000fe40000000f00 */
[----:B------:R-:W-:Y:S01]  /*5eb0*/  @!P0 FSEL R15, R168, -INF , !P3 ;  /* 0xff800000a80f8808 */ /* 0x000fe20005800000 */
[----:B------:R3:W-:Y:S01]  /*5ec0*/  MUFU.EX2 R197, R5 ;  /* 0x0000000500c57308 */ /* 0x0007e20000000800 */
[----:B------:R-:W-:Y:S02]  /*5ed0*/  @!P0 FSEL R11, R167, -INF , !P1 ;  /* 0xff800000a70b8808 */ /* 0x000fe40004800000 */
[C---:B------:R-:W-:Y:S02]  /*5ee0*/  @!P0 ISETP.GE.AND P3, PT, R0.reuse, R14, PT ;  /* 0x0000000e0000820c */ /* 0x040fe40003f66270 */
[----:B------:R-:W-:Y:S02]  /*5ef0*/  @!P0 ISETP.GE.AND P1, PT, R0, R10, PT ;  /* 0x0000000a0000820c */ /* 0x000fe40003f26270 */
[----:B------:R-:W-:Y:S02]  /*5f00*/  F2FP.F16.F32.PACK_AB R0, R218, R219 ;  /* 0x000000dbda00723e */ /* 0x000fe400000000ff */
[----:B-1----:R-:W-:Y:S02]  /*5f10*/  F2FP.F16.F32.PACK_AB R4, R96, R97 ;  /* 0x000000616004723e */ /* 0x002fe400000000ff */
[----:B---3--:R-:W-:Y:S05]  /*5f20*/  F2FP.F16.F32.PACK_AB R5, R98, R99 ;  /* 0x000000636205723e */ /* 0x008fea00000000ff */
[----:B------:R1:W-:Y:S04]  /*5f30*/  STS [R244+0x10000], R5 ;  /* 0x01000005f4007388 */ /* 0x0003e80000000800 */
[----:B------:R3:W-:Y:S04]  /*5f40*/  STS [R245+0x10000], R4 ;  /* 0x01000004f5007388 */ /* 0x0007e80000000800 */
[----:B------:R4:W-:Y:S04]  /*5f50*/  STS [R245+0x10400], R0 ;  /* 0x01040000f5007388 */ /* 0x0009e80000000800 */
[----:B------:R4:W-:Y:S01]  /*5f60*/  STS [R244+0x12000], R6 ;  /* 0x01200006f4007388 */ /* 0x0009e20000000800 */
[----:B-1----:R-:W-:Y:S01]  /*5f70*/  FFMA.FTZ R5, R7, UR6, -R8 ;  /* 0x0000000607057c23 */ /* 0x002fe20008010808 */
[----:B------:R-:W-:Y:S01]  /*5f80*/  IMAD.MOV.U32 R7, RZ, RZ, R184 ;  /* 0x000000ffff077224 */ /* 0x000fe200078e00b8 */
[----:B------:R-:W-:Y:S02]  /*5f90*/  @!P0 FSEL R7, R184, -INF , !P2 ;  /* 0xff800000b8078808 */ /* 0x000fe40005000000 */
[----:B------:R1:W-:Y:S01]  /*5fa0*/  MUFU.EX2 R225, R5 ;  /* 0x0000000500e17308 */ /* 0x0003e20000000800 */
[--C-:B---3--:R-:W-:Y:S01]  /*5fb0*/  FFMA.FTZ R4, R15, UR6, -R9.reuse ;  /* 0x000000060f047c23 */ /* 0x108fe20008010809 */
[----:B------:R-:W-:Y:S01]  /*5fc0*/  FFMA.FTZ R9, R11, UR6, -R9 ;  /* 0x000000060b097c23 */ /* 0x000fe20008010809 */
[----:B----4-:R-:W-:Y:S07]  /*5fd0*/  F2FP.F16.F32.PACK_AB R0, R94, R95 ;  /* 0x0000005f5e00723e */ /* 0x010fee00000000ff */
[----:B------:R3:W-:Y:S01]  /*5fe0*/  MUFU.EX2 R194, R4 ;  /* 0x0000000400c27308 */ /* 0x0007e20000000800 */
[----:B------:R-:W-:Y:S02]  /*5ff0*/  MOV R6, R71 ;  /* 0x0000004700067202 */ /* 0x000fe40000000f00 */
[----:B------:R-:W-:Y:S07]  /*6000*/  @!P0 FSEL R6, R71, -INF , !P6 ;  /* 0xff80000047068808 */ /* 0x000fee0007000000 */
[----:B------:R-:W-:Y:S01]  /*6010*/  MUFU.EX2 R191, R9 ;  /* 0x0000000900bf7308 */ /* 0x000fe20000000800 */
[----:B-1----:R-:W-:Y:S05]  /*6020*/  F2FP.F16.F32.PACK_AB R5, R26, R25 ;  /* 0x000000191a05723e */ /* 0x002fea00000000ff */
[----:B------:R1:W-:Y:S01]  /*6030*/  STS [R244+0x12400], R5 ;  /* 0x01240005f4007388 */ /* 0x0003e20000000800 */
[----:B---3--:R-:W-:Y:S05]  /*6040*/  F2FP.F16.F32.PACK_AB R4, R24, R23 ;  /* 0x000000171804723e */ /* 0x008fea00000000ff */
[----:B------:R3:W-:Y:S01]  /*6050*/  STS [R245+0x12400], R4 ;  /* 0x01240004f5007388 */ /* 0x0007e20000000800 */
[----:B-1----:R-:W-:Y:S05]  /*6060*/  F2FP.F16.F32.PACK_AB R5, R247, R248 ;  /* 0x000000f8f705723e */ /* 0x002fea00000000ff */
[----:B------:R1:W-:Y:S01]  /*6070*/  STS [R245+0x12000], R5 ;  /* 0x01200005f5007388 */ /* 0x0003e20000000800 */
[----:B---3--:R-:W-:Y:S03]  /*6080*/  F2FP.F16.F32.PACK_AB R4, R88, R89 ;  /* 0x000000595804723e */ /* 0x008fe600000000ff */
[----:B------:R3:W-:Y:S01]  /*6090*/  STS [R246+0x10000], R0 ;  /* 0x01000000f6007388 */ /* 0x0007e20000000800 */
[----:B-1----:R-:W-:Y:S01]  /*60a0*/  F2FP.F16.F32.PACK_AB R5, R209, R210 ;  /* 0x000000d2d105723e */ /* 0x002fe200000000ff */
[--C-:B---3--:R-:W-:Y:S04]  /*60b0*/  FFMA.FTZ R0, R7, UR6, -R8.reuse ;  /* 0x0000000607007c23 */ /* 0x108fe80008010808 */
[----:B------:R1:W-:Y:S01]  /*60c0*/  STS [R246+0x10400], R5 ;  /* 0x01040005f6007388 */ /* 0x0003e20000000800 */
[----:B------:R-:W-:Y:S01]  /*60d0*/  MOV R7, R70 ;  /* 0x0000004600077202 */ /* 0x000fe20000000f00 */
[----:B------:R3:W-:Y:S02]  /*60e0*/  MUFU.EX2 R221, R0 ;  /* 0x0000000000dd7308 */ /* 0x0007e40000000800 */
[----:B------:R4:W-:Y:S01]  /*60f0*/  STS [R243+0x10000], R4 ;  /* 0x01000004f3007388 */ /* 0x0009e20000000800 */
[----:B------:R-:W-:Y:S02]  /*6100*/  @!P0 FSEL R7, R70, -INF , !P5 ;  /* 0xff80000046078808 */ /* 0x000fe40006800000 */
[----:B---3--:R-:W-:Y:S05]  /*6110*/  F2FP.F16.F32.PACK_AB R0, R195, R196 ;  /* 0x000000c4c300723e */ /* 0x008fea00000000ff */
[----:B------:R3:W-:Y:S01]  /*6120*/  STS [R243+0x10400], R0 ;  /* 0x01040000f3007388 */ /* 0x0007e20000000800 */
[--C-:B-1----:R-:W-:Y:S01]  /*6130*/  FFMA.FTZ R5, R6, UR6, -R13.reuse ;  /* 0x0000000606057c23 */ /* 0x102fe2000801080d */
[----:B------:R-:W-:Y:S01]  /*6140*/  F2FP.F16.F32.PACK_AB R6, R235, R236 ;  /* 0x000000eceb06723e */ /* 0x000fe200000000ff */
[----:B------:R-:W-:Y:S01]  /*6150*/  FFMA.FTZ R13, R7, UR6, -R13 ;  /* 0x00000006070d7c23 */ /* 0x000fe2000801080d */
[----:B----4-:R-:W-:Y:S01]  /*6160*/  F2FP.F16.F32.PACK_AB R4, R22, R21 ;  /* 0x000000151604723e */ /* 0x010fe200000000ff */
[----:B------:R1:W-:Y:S01]  /*6170*/  MUFU.EX2 R75, R5 ;  /* 0x00000005004b7308 */ /* 0x0003e20000000800 */
[----:B------:R-:W-:Y:S01]  /*6180*/  MOV R7, R183 ;  /* 0x000000b700077202 */ /* 0x000fe20000000f00 */
[----:B------:R4:W-:Y:S01]  /*6190*/  STS [R246+0x12000], R6 ;  /* 0x01200006f6007388 */ /* 0x0009e20000000800 */
[----:B------:R-:W-:Y:S02]  /*61a0*/  @!P0 FSEL R7, R183, -INF , !P1 ;  /* 0xff800000b7078808 */ /* 0x000fe40004800000 */
[----:B------:R-:W-:Y:S01]  /*61b0*/  PLOP3.LUT P1, PT, PT, PT, UP3, 0x80, 0x0 ;  /* 0x000000000000781c */ /* 0x000fe20003f2f038 */
[----:B------:R2:W-:Y:S04]  /*61c0*/  STS [R246+0x12400], R4 ;  /* 0x01240004f6007388 */ /* 0x0005e80000000800 */
[----:B------:R-:W2:Y:S01]  /*61d0*/  MUFU.EX2 R74, R13 ;  /* 0x0000000d004a7308 */ /* 0x000ea20000000800 */
[----:B------:R-:W-:Y:S01]  /*61e0*/  FFMA.FTZ R8, R7, UR6, -R8 ;  /* 0x0000000607087c23 */ /* 0x000fe20008010808 */
[----:B------:R-:W-:Y:S08]  /*61f0*/  F2FP.F16.F32.PACK_AB R7, R205, R206 ;  /* 0x000000cecd07723e */ /* 0x000ff000000000ff */
[----:B------:R-:W-:Y:S01]  /*6200*/  MUFU.EX2 R213, R8 ;  /* 0x0000000800d57308 */ /* 0x000fe20000000800 */
[----:B-1----:R-:W-:Y:S02]  /*6210*/  MOV R5, R113 ;  /* 0x0000007100057202 */ /* 0x002fe40000000f00 */
[----:B------:R-:W-:Y:S02]  /*6220*/  @!P0 FSEL R5, R113, -INF , !P4 ;  /* 0xff80000071058808 */ /* 0x000fe40006000000 */
[----:B---3--:R-:W-:Y:S05]  /*6230*/  F2FP.F16.F32.PACK_AB R0, R227, R228 ;  /* 0x000000e4e300723e */ /* 0x008fea00000000ff */
[----:B------:R1:W-:Y:S01]  /*6240*/  STS [R243+0x12000], R0 ;  /* 0x01200000f3007388 */ /* 0x0003e20000000800 */
[----:B----4-:R-:W-:Y:S01]  /*6250*/  IMAD.MOV.U32 R6, RZ, RZ, R112 ;  /* 0x000000ffff067224 */ /* 0x010fe200078e0070 */
[----:B------:R-:W-:Y:S02]  /*6260*/  @!P0 FSEL R6, R112, -INF , !P3 ;  /* 0xff80000070068808 */ /* 0x000fe40005800000 */
[----:B--2---:R-:W-:Y:S01]  /*6270*/  F2FP.F16.F32.PACK_AB R4, R84, R85 ;  /* 0x000000555404723e */ /* 0x004fe200000000ff */
[--C-:B-1----:R-:W-:Y:S01]  /*6280*/  FFMA.FTZ R0, R5, UR6, -R12.reuse ;  /* 0x0000000605007c23 */ /* 0x102fe2000801080c */
[----:B------:R-:W-:Y:S01]  /*6290*/  F2FP.F16.F32.PACK_AB R5, R249, R250 ;  /* 0x000000faf905723e */ /* 0x000fe200000000ff */
[----:B------:R-:W-:Y:S01]  /*62a0*/  FFMA.FTZ R12, R6, UR6, -R12 ;  /* 0x00000006060c7c23 */ /* 0x000fe2000801080c */
[----:B------:R-:W-:Y:S01]  /*62b0*/  F2FP.F16.F32.PACK_AB R6, R80, R81 ;  /* 0x000000515006723e */ /* 0x000fe200000000ff */
[----:B------:R1:W-:Y:S02]  /*62c0*/  MUFU.EX2 R115, R0 ;  /* 0x0000000000737308 */ /* 0x0003e40000000800 */
[----:B------:R2:W-:Y:S04]  /*62d0*/  STS [R243+0x12400], R5 ;  /* 0x01240005f3007388 */ /* 0x0005e80000000800 */
[----:B------:R3:W-:Y:S04]  /*62e0*/  STS [R239+0x10000], R4 ;  /* 0x01000004ef007388 */ /* 0x0007e80000000800 */
[----:B------:R-:W4:Y:S01]  /*62f0*/  MUFU.EX2 R114, R12 ;  /* 0x0000000c00727308 */ /* 0x000f220000000800 */
[----:B-1----:R-:W-:Y:S05]  /*6300*/  F2FP.F16.F32.PACK_AB R0, R187, R190 ;  /* 0x000000bebb00723e */ /* 0x002fea00000000ff */
[----:B------:R1:W-:Y:S04]  /*6310*/  STS [R239+0x10400], R0 ;  /* 0x01040000ef007388 */ /* 0x0003e80000000800 */
[----:B------:R4:W-:Y:S01]  /*6320*/  STS [R240+0x10000], R6 ;  /* 0x01000006f0007388 */ /* 0x0009e20000000800 */
[----:B--2---:R-:W-:Y:S02]  /*6330*/  F2FP.F16.F32.PACK_AB R5, R170, R171 ;  /* 0x000000abaa05723e */ /* 0x004fe400000000ff */
[----:B---3--:R-:W-:Y:S03]  /*6340*/  F2FP.F16.F32.PACK_AB R4, R215, R217 ;  /* 0x000000d9d704723e */ /* 0x008fe600000000ff */
[----:B------:R2:W-:Y:S04]  /*6350*/  STS [R240+0x10400], R5 ;  /* 0x01040005f0007388 */ /* 0x0005e80000000800 */
[----:B------:R3:W-:Y:S01]  /*6360*/  STS [R239+0x12000], R4 ;  /* 0x01200004ef007388 */ /* 0x0007e20000000800 */
[----:B-1----:R-:W-:Y:S02]  /*6370*/  F2FP.F16.F32.PACK_AB R0, R237, R238 ;  /* 0x000000eeed00723e */ /* 0x002fe400000000ff */
[----:B----4-:R-:W-:Y:S03]  /*6380*/  F2FP.F16.F32.PACK_AB R6, R233, R234 ;  /* 0x000000eae906723e */ /* 0x010fe600000000ff */
[----:B------:R1:W-:Y:S04]  /*6390*/  STS [R239+0x12400], R0 ;  /* 0x01240000ef007388 */ /* 0x0003e80000000800 */
[----:B------:R4:W-:Y:S01]  /*63a0*/  STS [R240+0x12000], R7 ;  /* 0x01200007f0007388 */ /* 0x0009e20000000800 */
[----:B--2---:R-:W-:Y:S03]  /*63b0*/  F2FP.F16.F32.PACK_AB R5, R76, R77 ;  /* 0x0000004d4c05723e */ /* 0x004fe600000000ff */
[----:B------:R2:W-:Y:S01]  /*63c0*/  STS [R240+0x12400], R6 ;  /* 0x01240006f0007388 */ /* 0x0005e20000000800 */
[----:B---3--:R-:W-:Y:S03]  /*63d0*/  F2FP.F16.F32.PACK_AB R4, R166, R169 ;  /* 0x000000a9a604723e */ /* 0x008fe600000000ff */
[----:B------:R3:W-:Y:S04]  /*63e0*/  STS [R242+0x10000], R5 ;  /* 0x01000005f2007388 */ /* 0x0007e80000000800 */
[----:B------:R3:W-:Y:S01]  /*63f0*/  STS [R242+0x10400], R4 ;  /* 0x01040004f2007388 */ /* 0x0007e20000000800 */
[----:B-1----:R-:W-:Y:S02]  /*6400*/  F2FP.F16.F32.PACK_AB R0, R74, R75 ;  /* 0x0000004b4a00723e */ /* 0x002fe400000000ff */
[----:B----4-:R-:W-:Y:S03]  /*6410*/  F2FP.F16.F32.PACK_AB R7, R197, R198 ;  /* 0x000000c6c507723e */ /* 0x010fe600000000ff */
[----:B------:R1:W-:Y:S01]  /*6420*/  STS [R241+0x10000], R0 ;  /* 0x01000000f1007388 */ /* 0x0003e20000000800 */
[----:B--2---:R-:W-:Y:S02]  /*6430*/  F2FP.F16.F32.PACK_AB R6, R225, R226 ;  /* 0x000000e2e106723e */ /* 0x004fe400000000ff */
[----:B---3--:R-:W-:Y:S02]  /*6440*/  F2FP.F16.F32.PACK_AB R5, R114, R115 ;  /* 0x000000737205723e */ /* 0x008fe400000000ff */
[----:B------:R-:W-:Y:S03]  /*6450*/  F2FP.F16.F32.PACK_AB R4, R191, R194 ;  /* 0x000000c2bf04723e */ /* 0x000fe600000000ff */
[----:B------:R-:W-:Y:S04]  /*6460*/  STS [R241+0x10400], R5 ;  /* 0x01040005f1007388 */ /* 0x000fe80000000800 */
[----:B------:R-:W-:Y:S04]  /*6470*/  STS [R242+0x12000], R7 ;  /* 0x01200007f2007388 */ /* 0x000fe80000000800 */
[----:B------:R-:W-:Y:S04]  /*6480*/  STS [R242+0x12400], R6 ;  /* 0x01240006f2007388 */ /* 0x000fe80000000800 */
[----:B------:R-:W-:Y:S01]  /*6490*/  STS [R241+0x12000], R4 ;  /* 0x01200004f1007388 */ /* 0x000fe20000000800 */
[----:B-1----:R-:W-:Y:S05]  /*64a0*/  F2FP.F16.F32.PACK_AB R0, R213, R221 ;  /* 0x000000ddd500723e */ /* 0x002fea00000000ff */
[----:B------:R1:W-:Y:S04]  /*64b0*/  STS [R241+0x12400], R0 ;  /* 0x01240000f1007388 */ /* 0x0003e80000000800 */
[----:B------:R-:W2:Y:S08]  /*64c0*/  LDSM.16.M88.4 R64, [R154+UR4+0x4000] ;  /* 0x004000049a40783b */ /* 0x000eb00008000200 */
[----:B------:R-:W3:Y:S08]  /*64d0*/  LDSM.16.M88.4 R60, [R154+UR4+0x5000] ;  /* 0x005000049a3c783b */ /* 0x000ef00008000200 */
[----:B------:R-:W4:Y:S01]  /*64e0*/  LDSM.16.M88.4 R100, [R104] ;  /* 0x000000006864783b */ /* 0x000f220000000200 */
[----:B-1----:R-:W-:Y:S07]  /*64f0*/  FFMA.FTZ R0, -R152, R152, 1 ;  /* 0x3f80000098007423 */ /* 0x002fee0000010198 */
[----:B------:R-:W1:Y:S01]  /*6500*/  LDSM.16.M88.4 R104, [R104+0x1000] ;  /* 0x001000006868783b */ /* 0x000e620000000200 */
[----:B------:R-:W-:Y:S07]  /*6510*/  FMUL.FTZ R0, R0, UR5 ;  /* 0x0000000500007c20 */ /* 0x000fee0008410000 */
[----:B------:R1:W5:Y:S01]  /*6520*/  LDL.LU R152, [R1+0x104] ;  /* 0x0001040001987983 */ /* 0x0003620000300800 */
[-C--:B--2---:R-:W-:Y:S06]  /*6530*/  HMMA.16816.F32 R4, R64, R116.reuse, RZ ;  /* 0x000000744004723c */ /* 0x084fec00000018ff */
        /* <DEDUP_REMOVED lines=15> */
[-C--:B----4-:R-:W-:Y:S06]  /*6630*/  HMMA.16816.F32 R4, R100, R132.reuse, R4 ;  /* 0x000000846404723c */ /* 0x090fec0000001804 */
        /* <DEDUP_REMOVED lines=13> */
[C---:B------:R-:W-:Y:S06]  /*6710*/  HMMA.16816.F32 R40, R104.reuse, R140, R40 ;  /* 0x0000008c6828723c */ /* 0x040fec0000001828 */
[-C--:B------:R-:W-:Y:S06]  /*6720*/  HMMA.16816.F32 R44, R104, R142.reuse, R44 ;  /* 0x0000008e682c723c */ /* 0x080fec000000182c */
[C---:B------:R-:W-:Y:S05]  /*6730*/  HMMA.16816.F32 R48, R100.reuse, R142, R48 ;  /* 0x0000008e6430723c */ /* 0x040fea0000001830 */
[C---:B------:R-:W-:Y:S01]  /*6740*/  FADD.FTZ R32, -R111.reuse, R32 ;  /* 0x000000206f207221 */ /* 0x040fe20000010100 */
[-C--:B------:R-:W-:Y:S05]  /*6750*/  HMMA.16816.F32 R52, R100, R144.reuse, R52 ;  /* 0x000000906434723c */ /* 0x080fea0000001834 */
[C---:B------:R-:W-:Y:S01]  /*6760*/  FADD.FTZ R33, -R111.reuse, R33 ;  /* 0x000000216f217221 */ /* 0x040fe20000010100 */
[C---:B------:R-:W-:Y:S06]  /*6770*/  HMMA.16816.F32 R56, R104.reuse, R144, R56 ;  /* 0x000000906838723c */ /* 0x040fec0000001838 */
[-C--:B------:R-:W-:Y:S06]  /*6780*/  HMMA.16816.F32 R60, R104, R146.reuse, R60 ;  /* 0x00000092683c723c */ /* 0x080fec000000183c */
[----:B------:R-:W-:Y:S05]  /*6790*/  HMMA.16816.F32 R64, R100, R146, R64 ;  /* 0x000000926440723c */ /* 0x000fea0000001840 */
[----:B------:R-:W-:Y:S01]  /*67a0*/  FADD.FTZ R105, -R111, R4 ;  /* 0x000000046f697221 */ /* 0x000fe20000010100 */
[----:B------:R-:W-:Y:S01]  /*67b0*/  FFMA.FTZ R4, -R151, R151, 1 ;  /* 0x3f80000097047423 */ /* 0x000fe20000010197 */
[----:B------:R-:W-:Y:S01]  /*67c0*/  FADD.FTZ R104, -R111, R5 ;  /* 0x000000056f687221 */ /* 0x000fe20000010100 */
[----:B------:R1:W5:Y:S03]  /*67d0*/  LDL.LU R151, [R1+0x100] ;  /* 0x0001000001977983 */ /* 0x0003660000300800 */
[----:B------:R-:W-:Y:S01]  /*67e0*/  FMUL.FTZ R5, R99, R105 ;  /* 0x0000006963057220 */ /* 0x000fe20000410000 */
[----:B------:R-:W-:Y:S01]  /*67f0*/  FMUL.FTZ R104, R98, R104 ;  /* 0x0000006862687220 */ /* 0x000fe20000410000 */
[----:B------:R1:W5:Y:S01]  /*6800*/  LDL.LU R99, [R1+0xfc] ;  /* 0x0000fc0001637983 */ /* 0x0003620000300800 */
[----:B------:R-:W-:Y:S01]  /*6810*/  FADD.FTZ R101, -R111, R20 ;  /* 0x000000146f657221 */ /* 0x000fe20000010100 */
[----:B------:R-:W-:Y:S01]  /*6820*/  FMUL.FTZ R20, R97, R16 ;  /* 0x0000001061147220 */ /* 0x000fe20000410000 */
[----:B------:R-:W-:Y:S01]  /*6830*/  FFMA.FTZ R16, -R92, R92, 1 ;  /* 0x3f8000005c107423 */ /* 0x000fe2000001015c */
[----:B------:R1:W5:Y:S01]  /*6840*/  LDL.LU R98, [R1+0xf8] ;  /* 0x0000f80001627983 */ /* 0x0003620000300800 */
[----:B------:R-:W-:Y:S01]  /*6850*/  FMUL.FTZ R101, R95, R101 ;  /* 0x000000655f657220 */ /* 0x000fe20000410000 */
[----:B------:R-:W-:Y:S01]  /*6860*/  FADD.FTZ R102, -R111, R21 ;  /* 0x000000156f667221 */ /* 0x000fe20000010100 */
[----:B------:R-:W-:Y:S01]  /*6870*/  FMUL.FTZ R21, R96, R17 ;  /* 0x0000001160157220 */ /* 0x000fe20000410000 */
[----:B------:R1:W5:Y:S01]  /*6880*/  LDL.LU R97, [R1+0xf4] ;  /* 0x0000f40001617983 */ /* 0x0003620000300800 */
[----:B------:R-:W-:Y:S01]  /*6890*/  FFMA.FTZ R17, -R91, R91, 1 ;  /* 0x3f8000005b117423 */ /* 0x000fe2000001015b */
[----:B------:R-:W-:Y:S01]  /*68a0*/  FMUL.FTZ R102, R94, R102 ;  /* 0x000000665e667220 */ /* 0x000fe20000410000 */
[----:B------:R-:W-:Y:S01]  /*68b0*/  FMUL.FTZ R4, R4, UR5 ;  /* 0x0000000504047c20 */ /* 0x000fe20008410000 */
[----:B------:R1:W5:Y:S01]  /*68c0*/  LDL.LU R96, [R1+0xf0] ;  /* 0x0000f00001607983 */ /* 0x0003620000300800 */
[----:B------:R-:W-:Y:S01]  /*68d0*/  FMUL.FTZ R100, R5, R0 ;  /* 0x0000000005647220 */ /* 0x000fe20000410000 */
[----:B------:R-:W-:Y:S01]  /*68e0*/  FFMA.FTZ R5, -R90, R90, 1 ;  /* 0x3f8000005a057423 */ /* 0x000fe2000001015a */
[----:B------:R-:W-:Y:S01]  /*68f0*/  FMUL.FTZ R0, R104, R4 ;  /* 0x0000000468007220 */ /* 0x000fe20000410000 */
[----:B------:R1:W5:Y:S01]  /*6900*/  LDL.LU R95, [R1+0xec] ;  /* 0x0000ec00015f7983 */ /* 0x0003620000300800 */
[----:B------:R-:W-:Y:S01]  /*6910*/  FFMA.FTZ R4, -R93, R93, 1 ;  /* 0x3f8000005d047423 */ /* 0x000fe2000001015d */
[C---:B------:R-:W-:Y:S01]  /*6920*/  FADD.FTZ R52, -R111.reuse, R52 ;  /* 0x000000346f347221 */ /* 0x040fe20000010100 */
[----:B------:R-:W-:Y:S01]  /*6930*/  FADD.FTZ R53, -R111, R53 ;  /* 0x000000356f357221 */ /* 0x000fe20000010100 */
[----:B------:R1:W5:Y:S01]  /*6940*/  LDL.LU R94, [R1+0xe8] ;  /* 0x0000e800015e7983 */ /* 0x0003620000300800 */
[----:B------:R-:W-:Y:S01]  /*6950*/  F2FP.F16.F32.PACK_AB R0, R0, R100 ;  /* 0x000000640000723e */ /* 0x000fe200000000ff */
[----:B------:R-:W-:Y:S01]  /*6960*/  FFMA.FTZ R100, -R87, R87, 1 ;  /* 0x3f80000057647423 */ /* 0x000fe20000010157 */
[----:B------:R-:W-:Y:S01]  /*6970*/  FMUL.FTZ R52, R77, R52 ;  /* 0x000000344d347220 */ /* 0x000fe20000410000 */
[----:B------:R1:W5:Y:S01]  /*6980*/  LDL.LU R93, [R1+0xe4] ;  /* 0x0000e400015d7983 */ /* 0x0003620000300800 */
[----:B------:R-:W-:Y:S01]  /*6990*/  FMUL.FTZ R53, R76, R53 ;  /* 0x000000354c357220 */ /* 0x000fe20000410000 */
[----:B------:R-:W-:Y:S01]  /*69a0*/  FMUL.FTZ R4, R4, UR5 ;  /* 0x0000000504047c20 */ /* 0x000fe20008410000 */
[----:B------:R-:W-:Y:S01]  /*69b0*/  FMUL.FTZ R16, R16, UR5 ;  /* 0x0000000510107c20 */ /* 0x000fe20008410000 */
[----:B------:R1:W5:Y:S01]  /*69c0*/  LDL.LU R92, [R1+0xe0] ;  /* 0x0000e000015c7983 */ /* 0x0003620000300800 */
[----:B------:R-:W-:Y:S01]  /*69d0*/  FMUL.FTZ R5, R5, UR5 ;  /* 0x0000000505057c20 */ /* 0x000fe20008410000 */
[----:B------:R-:W-:Y:S01]  /*69e0*/  FMUL.FTZ R4, R20, R4 ;  /* 0x0000000414047220 */ /* 0x000fe20000410000 */
[----:B------:R-:W-:Y:S01]  /*69f0*/  FMUL.FTZ R16, R21, R16 ;  /* 0x0000001015107220 */ /* 0x000fe20000410000 */
[----:B------:R1:W5:Y:S01]  /*6a00*/  LDL.LU R91, [R1+0xdc] ;  /* 0x0000dc00015b7983 */ /* 0x0003620000300800 */
[----:B------:R-:W-:Y:S01]  /*6a10*/  FMUL.FTZ R17, R17, UR5 ;  /* 0x0000000511117c20 */ /* 0x000fe20008410000 */
[----:B------:R-:W-:Y:S01]  /*6a20*/  FFMA.FTZ R21, -R78, R78, 1 ;  /* 0x3f8000004e157423 */ /* 0x000fe2000001014e */
[----:B------:R-:W-:Y:S01]  /*6a30*/  FMUL.FTZ R5, R102, R5 ;  /* 0x0000000566057220 */ /* 0x000fe20000410000 */
[----:B------:R1:W5:Y:S01]  /*6a40*/  LDL.LU R90, [R1+0xd8] ;  /* 0x0000d800015a7983 */ /* 0x0003620000300800 */
[----:B------:R-:W-:Y:S01]  /*6a50*/  FMUL.FTZ R17, R101, R17 ;  /* 0x0000001165117220 */ /* 0x000fe20000410000 */
[----:B------:R-:W-:Y:S01]  /*6a60*/  F2FP.F16.F32.PACK_AB R16, R16, R4 ;  /* 0x000000041010723e */ /* 0x000fe200000000ff */
[----:B------:R-:W-:Y:S01]  /*6a70*/  FMUL.FTZ R4, R89, R32 ;  /* 0x0000002059047220 */ /* 0x000fe20000410000 */
[----:B------:R-:W-:Y:S01]  /*6a80*/  FFMA.FTZ R32, -R79, R79, 1 ;  /* 0x3f8000004f207423 */ /* 0x000fe2000001014f */
[----:B------:R1:W5:Y:S01]  /*6a90*/  LDL.LU R89, [R1+0xd4] ;  /* 0x0000d40001597983 */ /* 0x0003620000300800 */
[----:B------:R-:W-:Y:S01]  /*6aa0*/  F2FP.F16.F32.PACK_AB R101, R5, R17 ;  /* 0x000000110565723e */ /* 0x000fe200000000ff */
[----:B------:R-:W-:Y:S01]  /*6ab0*/  FMUL.FTZ R5, R88, R33 ;  /* 0x0000002158057220 */ /* 0x000fe20000410000 */
[----:B------:R-:W-:Y:S01]  /*6ac0*/  FFMA.FTZ R33, -R82, R82, 1 ;  /* 0x3f80000052217423 */ /* 0x000fe20000010152 */
[----:B------:R1:W5:Y:S01]  /*6ad0*/  LDL.LU R88, [R1+0xd0] ;  /* 0x0000d00001587983 */ /* 0x0003620000300800 */
[C---:B------:R-:W-:Y:S01]  /*6ae0*/  FADD.FTZ R20, -R111.reuse, R37 ;  /* 0x000000256f147221 */ /* 0x040fe20000010100 */
[----:B------:R-:W-:Y:S01]  /*6af0*/  FFMA.FTZ R37, -R86, R86, 1 ;  /* 0x3f80000056257423 */ /* 0x000fe20000010156 */
[----:B------:R-:W-:Y:S01]  /*6b00*/  FADD.FTZ R17, -R111, R36 ;  /* 0x000000246f117221 */ /* 0x000fe20000010100 */
[----:B------:R1:W5:Y:S01]  /*6b10*/  LDL.LU R87, [R1+0xcc] ;  /* 0x0000cc0001577983 */ /* 0x0003620000300800 */
[----:B------:R-:W-:Y:S01]  /*6b20*/  FMUL.FTZ R20, R84, R20 ;  /* 0x0000001454147220 */ /* 0x000fe20000410000 */
[----:B------:R-:W-:Y:S01]  /*6b30*/  FFMA.FTZ R36, -R83, R83, 1 ;  /* 0x3f80000053247423 */ /* 0x000fe20000010153 */
[----:B------:R-:W-:Y:S01]  /*6b40*/  FMUL.FTZ R17, R85, R17 ;  /* 0x0000001155117220 */ /* 0x000fe20000410000 */
[----:B------:R1:W5:Y:S01]  /*6b50*/  LDL.LU R86, [R1+0xc8] ;  /* 0x0000c80001567983 */ /* 0x0003620000300800 */
[----:B------:R-:W-:Y:S01]  /*6b60*/  FMUL.FTZ R33, R33, UR5 ;  /* 0x0000000521217c20 */ /* 0x000fe20008410000 */
[----:B------:R-:W-:Y:S01]  /*6b70*/  FMUL.FTZ R36, R36, UR5 ;  /* 0x0000000524247c20 */ /* 0x000fe20008410000 */
[----:B------:R-:W-:Y:S01]  /*6b80*/  FMUL.FTZ R21, R21, UR5 ;  /* 0x0000000515157c20 */ /* 0x000fe20008410000 */
[----:B------:R1:W5:Y:S01]  /*6b90*/  LDL.LU R85, [R1+0xc4] ;  /* 0x0000c40001557983 */ /* 0x0003620000300800 */
[----:B------:R-:W-:Y:S01]  /*6ba0*/  FMUL.FTZ R33, R20, R33 ;  /* 0x0000002114217220 */ /* 0x000fe20000410000 */
[----:B------:R-:W-:Y:S01]  /*6bb0*/  FFMA.FTZ R20, -R73, R73, 1 ;  /* 0x3f80000049147423 */ /* 0x000fe20000010149 */
[----:B------:R-:W-:Y:S01]  /*6bc0*/  FMUL.FTZ R36, R17, R36 ;  /* 0x0000002411247220 */ /* 0x000fe20000410000 */
[----:B------:R1:W5:Y:S01]  /*6bd0*/  LDL.LU R84, [R1+0xc0] ;  /* 0x0000c00001547983 */ /* 0x0003620000300800 */
[----:B------:R-:W-:Y:S01]  /*6be0*/  FMUL.FTZ R100, R100, UR5 ;  /* 0x0000000564647c20 */ /* 0x000fe20008410000 */
[----:B------:R-:W-:Y:S01]  /*6bf0*/  FFMA.FTZ R17, -R72, R72, 1 ;  /* 0x3f80000048117423 */ /* 0x000fe20000010148 */
[----:B------:R-:W-:Y:S01]  /*6c00*/  FMUL.FTZ R32, R32, UR5 ;  /* 0x0000000520207c20 */ /* 0x000fe20008410000 */
[----:B------:R1:W5:Y:S01]  /*6c10*/  LDL.LU R83, [R1+0xbc] ;  /* 0x0000bc0001537983 */ /* 0x0003620000300800 */
[----:B------:R-:W-:Y:S01]  /*6c20*/  FMUL.FTZ R100, R4, R100 ;  /* 0x0000006404647220 */ /* 0x000fe20000410000 */
[----:B------:R-:W-:Y:S01]  /*6c30*/  FMUL.FTZ R37, R37, UR5 ;  /* 0x0000000525257c20 */ /* 0x000fe20008410000 */
[C---:B------:R-:W-:Y:S01]  /*6c40*/  FADD.FTZ R4, -R111.reuse, R48 ;  /* 0x000000306f047221 */ /* 0x040fe20000010100 */
[----:B------:R1:W5:Y:S01]  /*6c50*/  LDL.LU R82, [R1+0xb8] ;  /* 0x0000b80001527983 */ /* 0x0003620000300800 */
[----:B------:R-:W-:Y:S01]  /*6c60*/  FADD.FTZ R48, -R111, R64 ;  /* 0x000000406f307221 */ /* 0x000fe20000010100 */
[----:B------:R-:W-:Y:S01]  /*6c70*/  FMUL.FTZ R37, R5, R37 ;  /* 0x0000002505257220 */ /* 0x000fe20000410000 */
[----:B------:R-:W-:Y:S01]  /*6c80*/  FMUL.FTZ R4, R81, R4 ;  /* 0x0000000451047220 */ /* 0x000fe20000410000 */
[C---:B------:R-:W-:Y:S01]  /*6c90*/  FADD.FTZ R5, -R111.reuse, R49 ;  /* 0x000000316f057221 */ /* 0x040fe20000010100 */
[----:B------:R1:W5:Y:S01]  /*6ca0*/  LDL.LU R81, [R1+0xb4] ;  /* 0x0000b40001517983 */ /* 0x0003620000300800 */
[----:B------:R-:W-:Y:S01]  /*6cb0*/  FADD.FTZ R49, -R111, R65 ;  /* 0x000000416f317221 */ /* 0x000fe20000010100 */
[----:B------:R-:W-:Y:S01]  /*6cc0*/  FMUL.FTZ R48, R75, R48 ;  /* 0x000000304b307220 */ /* 0x000fe20000410000 */
[----:B------:R-:W-:Y:S01]  /*6cd0*/  FMUL.FTZ R5, R80, R5 ;  /* 0x0000000550057220 */ /* 0x000fe20000410000 */
[----:B------:R-:W-:Y:S01]  /*6ce0*/  FMUL.FTZ R32, R4, R32 ;  /* 0x0000002004207220 */ /* 0x000fe20000410000 */
[----:B------:R1:W5:Y:S01]  /*6cf0*/  LDL.LU R80, [R1+0xb0] ;  /* 0x0000b00001507983 */ /* 0x0003620000300800 */
[----:B------:R-:W-:Y:S01]  /*6d00*/  FMUL.FTZ R49, R74, R49 ;  /* 0x000000314a317220 */ /* 0x000fe20000410000 */
[----:B------:R-:W-:Y:S01]  /*6d10*/  FFMA.FTZ R4, -R70, R70, 1 ;  /* 0x3f80000046047423 */ /* 0x000fe20000010146 */
[----:B------:R-:W-:Y:S01]  /*6d20*/  FMUL.FTZ R21, R5, R21 ;  /* 0x0000001505157220 */ /* 0x000fe20000410000 */
[----:B------:R1:W5:Y:S01]  /*6d30*/  LDL.LU R79, [R1+0xac] ;  /* 0x0000ac00014f7983 */ /* 0x0003620000300800 */
[----:B------:R-:W-:Y:S01]  /*6d40*/  FFMA.FTZ R5, -R71, R71, 1 ;  /* 0x3f80000047057423 */ /* 0x000fe20000010147 */
[----:B------:R-:W-:Y:S01]  /*6d50*/  FMUL.FTZ R20, R20, UR5 ;  /* 0x0000000514147c20 */ /* 0x000fe20008410000 */
[----:B------:R-:W-:Y:S01]  /*6d60*/  FMUL.FTZ R17, R17, UR5 ;  /* 0x0000000511117c20 */ /* 0x000fe20008410000 */
[----:B------:R1:W5:Y:S01]  /*6d70*/  LDL.LU R78, [R1+0xa8] ;  /* 0x0000a800014e7983 */ /* 0x0003620000300800 */
[----:B------:R-:W-:Y:S01]  /*6d80*/  FMUL.FTZ R4, R4, UR5 ;  /* 0x0000000504047c20 */ /* 0x000fe20008410000 */
[----:B------:R-:W-:Y:S01]  /*6d90*/  FMUL.FTZ R20, R52, R20 ;  /* 0x0000001434147220 */ /* 0x000fe20000410000 */
[----:B------:R-:W-:Y:S01]  /*6da0*/  FMUL.FTZ R17, R53, R17 ;  /* 0x0000001135117220 */ /* 0x000fe20000410000 */
[----:B------:R1:W5:Y:S01]  /*6db0*/  LDL.LU R77, [R1+0xa4] ;  /* 0x0000a400014d7983 */ /* 0x0003620000300800 */
[----:B------:R-:W-:Y:S01]  /*6dc0*/  FMUL.FTZ R4, R49, R4 ;  /* 0x0000000431047220 */ /* 0x000fe20000410000 */
[----:B------:R-:W-:Y:S01]  /*6dd0*/  F2FP.F16.F32.PACK_AB R100, R37, R100 ;  /* 0x000000642564723e */ /* 0x000fe200000000ff */
[----:B------:R-:W-:Y:S01]  /*6de0*/  FMUL.FTZ R5, R5, UR5 ;  /* 0x0000000505057c20 */ /* 0x000fe20008410000 */
[----:B------:R1:W5:Y:S01]  /*6df0*/  LDL.LU R76, [R1+0xa0] ;  /* 0x0000a000014c7983 */ /* 0x0003620000300800 */
[----:B------:R-:W-:Y:S01]  /*6e00*/  F2FP.F16.F32.PACK_AB R37, R17, R20 ;  /* 0x000000141125723e */ /* 0x000fe200000000ff */
[----:B------:R-:W-:Y:S01]  /*6e10*/  FFMA.FTZ R17, -R69, R69, 1 ;  /* 0x3f80000045117423 */ /* 0x000fe20000010145 */
[----:B------:R-:W-:Y:S01]  /*6e20*/  FMUL.FTZ R20, R3, R6 ;  /* 0x0000000603147220 */ /* 0x000fe20000410000 */
[----:B------:R1:W5:Y:S01]  /*6e30*/  LDL.LU R75, [R1+0x9c] ;  /* 0x00009c00014b7983 */ /* 0x0003620000300800 */
[----:B------:R-:W-:Y:S01]  /*6e40*/  FMUL.FTZ R5, R48, R5 ;  /* 0x0000000530057220 */ /* 0x000fe20000410000 */
[----:B------:R-:W-:Y:S01]  /*6e50*/  F2FP.F16.F32.PACK_AB R49, R33, R36 ;  /* 0x000000242131723e */ /* 0x000fe200000000ff */
[----:B------:R-:W-:Y:S01]  /*6e60*/  FMUL.FTZ R17, R17, UR5 ;  /* 0x0000000511117c20 */ /* 0x000fe20008410000 */
[----:B------:R1:W5:Y:S01]  /*6e70*/  LDL.LU R74, [R1+0x98] ;  /* 0x00009800014a7983 */ /* 0x0003620000300800 */
[----:B------:R-:W-:Y:S02]  /*6e80*/  F2FP.F16.F32.PACK_AB R48, R21, R32 ;  /* 0x000000201530723e */ /* 0x000fe400000000ff */
[----:B------:R-:W-:Y:S01]  /*6e90*/  F2FP.F16.F32.PACK_AB R36, R4, R5 ;  /* 0x000000050424723e */ /* 0x000fe200000000ff */
[----:B------:R1:W5:Y:S01]  /*6ea0*/  LDL.LU R73, [R1+0x94] ;  /* 0x0000940001497983 */ /* 0x0003620000300800 */
[----:B------:R-:W-:Y:S03]  /*6eb0*/  FFMA.FTZ R4, -R68, R68, 1 ;  /* 0x3f80000044047423 */ /* 0x000fe60000010144 */
[----:B------:R1:W5:Y:S01]  /*6ec0*/  LDL.LU R72, [R1+0x90] ;  /* 0x0000900001487983 */ /* 0x0003620000300800 */
[----:B------:R-:W-:Y:S03]  /*6ed0*/  FMUL.FTZ R6, R4, UR5 ;  /* 0x0000000504067c20 */ /* 0x000fe60008410000 */
[----:B------:R1:W5:Y:S04]  /*6ee0*/  LDL.LU R71, [R1+0x8c] ;  /* 0x00008c0001477983 */ /* 0x0003680000300800 */
[----:B------:R1:W5:Y:S04]  /*6ef0*/  LDL.LU R70, [R1+0x88] ;  /* 0x0000880001467983 */ /* 0x0003680000300800 */
[----:B------:R1:W5:Y:S06]  /*6f00*/  LDL.64 R64, [R1+0x38] ;  /* 0x0000380001407983 */ /* 0x00036c0000100a00 */
[----:B------:R1:W5:Y:S04]  /*6f10*/  LDL.LU R69, [R1+0x84] ;  /* 0x0000840001457983 */ /* 0x0003680000300800 */
[----:B------:R1:W5:Y:S04]  /*6f20*/  LDL.LU R68, [R1+0x80] ;  /* 0x0000800001447983 */ /* 0x0003680000300800 */
[----:B------:R1:W5:Y:S04]  /*6f30*/  LDL.LU R3, [R1+0x7c] ;  /* 0x00007c0001037983 */ /* 0x0003680000300800 */
[----:B------:R1:W5:Y:S01]  /*6f40*/  LDL.LU R2, [R1+0x78] ;  /* 0x0000780001027983 */ /* 0x0003620000300800 */
[----:B------:R-:W-:Y:S05]  /*6f50*/  @!P1 BRA `(.L_x_217) ;  /* 0x0000000000949947 */ /* 0x000fea0003800000 */
[----:B------:R-:W2:Y:S01]  /*6f60*/  LDL.LU.64 R104, [R1+0x10] ;  /* 0x0000100001687983 */ /* 0x000ea20000300a00 */
[----:B------:R-:W3:Y:S01]  /*6f70*/  LDC R32, c[0x0][0x240] ;  /* 0x00009000ff207b82 */ /* 0x000ee20000000800 */
[----:B-----5:R-:W-:Y:S01]  /*6f80*/  ISETP.GE.AND P2, PT, R64, UR37, PT ;  /* 0x0000002540007c0c */ /* 0x020fe2000bf46270 */
[----:B------:R-:W-:Y:S01]  /*6f90*/  ULOP3.LUT UR11, UR7, 0x1, URZ, 0xc0, !UPT ;  /* 0x00000001070b7892 */ /* 0x000fe2000f8ec03f */
[----:B------:R-:W4:Y:S03]  /*6fa0*/  LDL.LU R102, [R1+0x30] ;  /* 0x0000300001667983 */ /* 0x000f260000300800 */
[----:B------:R-:W-:Y:S04]  /*6fb0*/  UISETP.NE.U32.AND UP0, UPT, UR11, 0x1, UPT ;  /* 0x000000010b00788c */ /* 0x000fe8000bf05070 */
[----:B------:R-:W-:Y:S04]  /*6fc0*/  USEL UR11, UR61, 0x2000, !UP0 ;  /* 0x000020003d0b7887 */ /* 0x000fe8000c000000 */
[----:B------:R-:W1:Y:S02]  /*6fd0*/  @!P2 LDC R21, c[0x0][0x244] ;  /* 0x00009100ff15ab82 */ /* 0x000e640000000800 */
[----:B------:R-:W-:Y:S01]  /*6fe0*/  VIADD R172, R172, UR11 ;  /* 0x0000000bacac7c36 */ /* 0x000fe20008000000 */
[----:B------:R-:W-:Y:S04]  /*6ff0*/  IADD3 R148, R148, UR11, RZ ;  /* 0x0000000b94947c10 */ /* 0x000fe8000fffe0ff */
[----:B------:R1:W-:Y:S04]  /*7000*/  @P2 STS [R172], RZ ;  /* 0x000000ffac002388 */ /* 0x0003e80000000800 */
[----:B------:R1:W-:Y:S04]  /*7010*/  @P2 STS [R172+0x4], RZ ;  /* 0x000004ffac002388 */ /* 0x0003e80000000800 */
[----:B------:R1:W-:Y:S04]  /*7020*/  @P2 STS [R172+0x8], RZ ;  /* 0x000008ffac002388 */ /* 0x0003e80000000800 */
[----:B------:R1:W-:Y:S01]  /*7030*/  @P2 STS [R172+0xc], RZ ;  /* 0x00000cffac002388 */ /* 0x0003e20000000800 */
[----:B----4-:R-:W-:Y:S02]  /*7040*/  VIADD R102, R102, UR11 ;  /* 0x0000000b66667c36 */ /* 0x010fe40008000000 */
[----:B---3--:R-:W-:Y:S03]  /*7050*/  IMAD.U32 R4, R32, -0x80, RZ ;  /* 0xffffff8020047824 */ /* 0x008fe600078e00ff */
[----:B------:R3:W-:Y:S02]  /*7060*/  STL [R1+0x30], R102 ;  /* 0x0000306601007387 */ /* 0x0007e40000100800 */
[C---:B--2---:R-:W-:Y:S04]  /*7070*/  LEA R5, P0, R4.reuse, R104, 0x1 ;  /* 0x0000006804057211 */ /* 0x044fe800078008ff */
        /* <DEDUP_REMOVED lines=8> */
[----:B-1----:R-:W-:Y:S03]  /*7100*/  @!P2 LEA.HI.X R5, R32, R53, R21, 0x7, P0 ;  /* 0x000000352005a211 */ /* 0x002fe600000f3c15 */
        /* <DEDUP_REMOVED lines=8> */
[----:B------:R3:W-:Y:S04]  /*7190*/  STL.64 [R1+0x10], R52 ;  /* 0x0000103401007387 */ /* 0x0007e80000100a00 */
[----:B------:R-:W0:Y:S02]  /*71a0*/  LDGDEPBAR ;  /* 0x00000000000079af */ /* 0x000e240000000000 */
.L_x_217:
[----:B------:R-:W2:Y:S01]  /*71b0*/  LDL.LU R105, [R1+0x24] ;  /* 0x0000240001697983 */ /* 0x000ea20000300800 */
[----:B------:R-:W-:Y:S01]  /*71c0*/  FMUL.FTZ R7, R7, R6 ;  /* 0x0000000607077220 */ /* 0x000fe20000410000 */
[----:B------:R-:W-:Y:S01]  /*71d0*/  FMUL.FTZ R17, R20, R17 ;  /* 0x0000001114117220 */ /* 0x000fe20000410000 */
[C---:B-----5:R-:W-:Y:S01]  /*71e0*/  FADD.FTZ R29, -R109.reuse, R29 ;  /* 0x0000001d6d1d7221 */ /* 0x060fe20000010100 */
[----:B------:R-:W4:Y:S01]  /*71f0*/  LDL.LU R104, [R1+0x20] ;  /* 0x0000200001687983 */ /* 0x000f220000300800 */
[----:B------:R-:W-:Y:S01]  /*7200*/  FADD.FTZ R25, -R109, R25 ;  /* 0x000000196d197221 */ /* 0x000fe20000010100 */
[C---:B------:R-:W-:Y:S01]  /*7210*/  FADD.FTZ R15, -R108.reuse, R15 ;  /* 0x0000000f6c0f7221 */ /* 0x040fe20000010100 */
[----:B------:R-:W-:Y:S01]  /*7220*/  FMUL.FTZ R29, R227, R29 ;  /* 0x0000001de31d7220 */ /* 0x000fe20000410000 */
[----:B------:R-:W4:Y:S01]  /*7230*/  LDL.LU R103, [R1+0x1c] ;  /* 0x00001c0001677983 */ /* 0x000f220000300800 */
[----:B------:R-:W-:Y:S01]  /*7240*/  FMUL.FTZ R25, R235, R25 ;  /* 0x00000019eb197220 */ /* 0x000fe20000410000 */
[----:B------:R-:W-:Y:S01]  /*7250*/  FADD.FTZ R27, -R108, R27 ;  /* 0x0000001b6c1b7221 */ /* 0x000fe20000010100 */
[----:B---3--:R-:W-:Y:S01]  /*7260*/  FFMA.FTZ R4, -R182, R182, 1 ;  /* 0x3f800000b6047423 */ /* 0x008fe200000101b6 */
[----:B------:R-:W3:Y:S01]  /*7270*/  LDL.LU R102, [R1+0x18] ;  /* 0x0000180001667983 */ /* 0x000ee20000300800 */
[C---:B------:R-:W-:Y:S01]  /*7280*/  FADD.FTZ R19, -R110.reuse, R19 ;  /* 0x000000136e137221 */ /* 0x040fe20000010100 */
[----:B------:R-:W-:Y:S01]  /*7290*/  FADD.FTZ R34, -R110, R34 ;  /* 0x000000226e227221 */ /* 0x000fe20000010100 */
[C---:B------:R-:W-:Y:S01]  /*72a0*/  FADD.FTZ R24, -R109.reuse, R24 ;  /* 0x000000186d187221 */ /* 0x040fe20000010100 */
[----:B------:R-:W3:Y:S01]  /*72b0*/  LDL.LU R53, [R1+0x4] ;  /* 0x0000040001357983 */ /* 0x000ee20000300800 */
[----:B------:R-:W-:Y:S01]  /*72c0*/  FMUL.FTZ R19, R218, R19 ;  /* 0x00000013da137220 */ /* 0x000fe20000410000 */
[----:B------:R-:W-:Y:S01]  /*72d0*/  FMUL.FTZ R34, R196, R34 ;  /* 0x00000022c4227220 */ /* 0x000fe20000410000 */
[----:B------:R-:W-:Y:S01]  /*72e0*/  FMUL.FTZ R24, R236, R24 ;  /* 0x00000018ec187220 */ /* 0x000fe20000410000 */
[----:B------:R-:W3:Y:S01]  /*72f0*/  LDL.LU R52, [R1] ;  /* 0x0000000001347983 */ /* 0x000ee20000300800 */
[----:B------:R-:W-:Y:S01]  /*7300*/  FADD.FTZ R28, -R109, R28 ;  /* 0x0000001c6d1c7221 */ /* 0x000fe20000010100 */
[C---:B------:R-:W-:Y:S01]  /*7310*/  FADD.FTZ R14, -R108.reuse, R14 ;  /* 0x0000000e6c0e7221 */ /* 0x040fe20000010100 */
[----:B------:R-:W-:Y:S01]  /*7320*/  FADD.FTZ R26, -R108, R26 ;  /* 0x0000001a6c1a7221 */ /* 0x000fe20000010100 */
[----:B------:R1:W-:Y:S01]  /*7330*/  STS [R244+0x8000], R0 ;  /* 0x00800000f4007388 */ /* 0x0003e20000000800 */
[----:B------:R-:W-:Y:S01]  /*7340*/  FFMA.FTZ R6, -R186, R186, 1 ;  /* 0x3f800000ba067423 */ /* 0x000fe200000101ba */
[----:B------:R-:W-:Y:S01]  /*7350*/  FFMA.FTZ R5, -R185, R185, 1 ;  /* 0x3f800000b9057423 */ /* 0x000fe200000101b9 */
[C---:B------:R-:W-:Y:S01]  /*7360*/  FADD.FTZ R23, -R110.reuse, R23 ;  /* 0x000000176e177221 */ /* 0x040fe20000010100 */
[----:B------:R-:W-:Y:S01]  /*7370*/  FADD.FTZ R22, -R110, R22 ;  /* 0x000000166e167221 */ /* 0x000fe20000010100 */
[----:B------:R-:W-:Y:S01]  /*7380*/  FMUL.FTZ R20, R6, UR5 ;  /* 0x0000000506147c20 */ /* 0x000fe20008410000 */
[----:B------:R-:W-:Y:S01]  /*7390*/  FMUL.FTZ R6, R5, UR5 ;  /* 0x0000000505067c20 */ /* 0x000fe20008410000 */
[----:B------:R-:W-:Y:S01]  /*73a0*/  FMUL.FTZ R5, R4, UR5 ;  /* 0x0000000504057c20 */ /* 0x000fe20008410000 */
[----:B------:R-:W-:Y:S01]  /*73b0*/  FMUL.FTZ R23, R209, R23 ;  /* 0x00000017d1177220 */ /* 0x000fe20000410000 */
[----:B------:R-:W-:Y:S01]  /*73c0*/  FMUL.FTZ R22, R210, R22 ;  /* 0x00000016d2167220 */ /* 0x000fe20000410000 */
[C---:B------:R-:W-:Y:S01]  /*73d0*/  FADD.FTZ R18, -R110.reuse, R18 ;  /* 0x000000126e127221 */ /* 0x040fe20000010100 */
[C---:B------:R-:W-:Y:S01]  /*73e0*/  FADD.FTZ R38, -R110.reuse, R38 ;  /* 0x000000266e267221 */ /* 0x040fe20000010100 */
[----:B------:R-:W-:Y:S01]  /*73f0*/  FADD.FTZ R39, -R110, R39 ;  /* 0x000000276e277221 */ /* 0x000fe20000010100 */
[----:B------:R-:W-:Y:S01]  /*7400*/  FMUL.FTZ R22, R22, R5 ;  /* 0x0000000516167220 */ /* 0x000fe20000410000 */
[----:B------:R-:W-:Y:S01]  /*7410*/  FMUL.FTZ R18, R219, R18 ;  /* 0x00000012db127220 */ /* 0x000fe20000410000 */
[----:B------:R-:W-:Y:S01]  /*7420*/  FFMA.FTZ R5, -R177, R177, 1 ;  /* 0x3f800000b1057423 */ /* 0x000fe200000101b1 */
[----:B------:R-:W-:Y:S01]  /*7430*/  FMUL.FTZ R38, R190, R38 ;  /* 0x00000026be267220 */ /* 0x000fe20000410000 */
[----:B------:R-:W-:Y:S01]  /*7440*/  FADD.FTZ R35, -R110, R35 ;  /* 0x000000236e237221 */ /* 0x000fe20000010100 */
[----:B------:R-:W-:Y:S01]  /*7450*/  FMUL.FTZ R18, R18, R20 ;  /* 0x0000001412127220 */ /* 0x000fe20000410000 */
[C---:B------:R-:W-:Y:S01]  /*7460*/  FADD.FTZ R50, -R110.reuse, R50 ;  /* 0x000000326e327221 */ /* 0x040fe20000010100 */
[----:B------:R-:W-:Y:S01]  /*7470*/  FMUL.FTZ R39, R187, R39 ;  /* 0x00000027bb277220 */ /* 0x000fe20000410000 */
[----:B------:R-:W-:Y:S01]  /*7480*/  FMUL.FTZ R35, R195, R35 ;  /* 0x00000023c3237220 */ /* 0x000fe20000410000 */
[C---:B------:R-:W-:Y:S01]  /*7490*/  FADD.FTZ R51, -R110.reuse, R51 ;  /* 0x000000336e337221 */ /* 0x040fe20000010100 */
[----:B------:R-:W-:Y:S01]  /*74a0*/  FMUL.FTZ R50, R171, R50 ;  /* 0x00000032ab327220 */ /* 0x000fe20000410000 */
[C---:B------:R-:W-:Y:S01]  /*74b0*/  FADD.FTZ R55, -R110.reuse, R55 ;  /* 0x000000376e377221 */ /* 0x040fe20000010100 */
[----:B-1----:R-:W-:Y:S01]  /*74c0*/  FFMA.FTZ R0, -R181, R181, 1 ;  /* 0x3f800000b5007423 */ /* 0x002fe200000101b5 */
[----:B------:R-:W-:Y:S01]  /*74d0*/  FADD.FTZ R66, -R110, R66 ;  /* 0x000000426e427221 */ /* 0x000fe20000010100 */
[----:B------:R-:W-:Y:S01]  /*74e0*/  FMUL.FTZ R51, R170, R51 ;  /* 0x00000033aa337220 */ /* 0x000fe20000410000 */
[----:B------:R-:W-:Y:S01]  /*74f0*/  FMUL.FTZ R55, R166, R55 ;  /* 0x00000037a6377220 */ /* 0x000fe20000410000 */
[----:B------:R-:W-:Y:S01]  /*7500*/  FMUL.FTZ R4, R0, UR5 ;  /* 0x0000000500047c20 */ /* 0x000fe20008410000 */
[----:B------:R-:W-:Y:S01]  /*7510*/  FMUL.FTZ R0, R19, R6 ;  /* 0x0000000613007220 */ /* 0x000fe20000410000 */
[----:B------:R-:W-:Y:S01]  /*7520*/  FFMA.FTZ R6, -R178, R178, 1 ;  /* 0x3f800000b2067423 */ /* 0x000fe200000101b2 */
[----:B------:R-:W-:Y:S01]  /*7530*/  FMUL.FTZ R66, R115, R66 ;  /* 0x0000004273427220 */ /* 0x000fe20000410000 */
[----:B------:R-:W-:Y:S01]  /*7540*/  FMUL.FTZ R23, R23, R4 ;  /* 0x0000000417177220 */ /* 0x000fe20000410000 */
[----:B------:R-:W-:Y:S01]  /*7550*/  F2FP.F16.F32.PACK_AB R4, R7, R17 ;  /* 0x000000110704723e */ /* 0x000fe200000000ff */
[----:B------:R-:W-:Y:S01]  /*7560*/  FMUL.FTZ R17, R6, UR5 ;  /* 0x0000000506117c20 */ /* 0x000fe20008410000 */
[----:B------:R-:W-:Y:S01]  /*7570*/  F2FP.F16.F32.PACK_AB R0, R0, R18 ;  /* 0x000000120000723e */ /* 0x000fe200000000ff */
[----:B------:R-:W-:Y:S01]  /*7580*/  FMUL.FTZ R28, R228, R28 ;  /* 0x0000001ce41c7220 */ /* 0x000fe20000410000 */
[----:B------:R-:W-:Y:S01]  /*7590*/  F2FP.F16.F32.PACK_AB R33, R23, R22 ;  /* 0x000000161721723e */ /* 0x000fe200000000ff */
[----:B------:R1:W-:Y:S01]  /*75a0*/  STS [R244+0x8400], R4 ;  /* 0x00840004f4007388 */ /* 0x0003e20000000800 */
[----:B------:R-:W-:Y:S01]  /*75b0*/  FFMA.FTZ R6, -R174, R174, 1 ;  /* 0x3f800000ae067423 */ /* 0x000fe200000101ae */
[----:B------:R-:W-:Y:S01]  /*75c0*/  FMUL.FTZ R7, R5, UR5 ;  /* 0x0000000505077c20 */ /* 0x000fe20008410000 */
[----:B------:R-:W-:Y:S01]  /*75d0*/  FFMA.FTZ R5, -R173, R173, 1 ;  /* 0x3f800000ad057423 */ /* 0x000fe200000101ad */
[----:B------:R1:W-:Y:S01]  /*75e0*/  STS [R245+0x8400], R0 ;  /* 0x00840000f5007388 */ /* 0x0003e20000000800 */
[----:B------:R-:W-:Y:S01]  /*75f0*/  FMUL.FTZ R6, R6, UR5 ;  /* 0x0000000506067c20 */ /* 0x000fe20008410000 */
[----:B------:R-:W-:Y:S01]  /*7600*/  FMUL.FTZ R32, R35, R7 ;  /* 0x0000000723207220 */ /* 0x000fe20000410000 */
[----:B------:R-:W-:Y:S01]  /*7610*/  FMUL.FTZ R5, R5, UR5 ;  /* 0x0000000505057c20 */ /* 0x000fe20008410000 */
[----:B------:R1:W-:Y:S01]  /*7620*/  STS [R245+0x8000], R16 ;  /* 0x00800010f5007388 */ /* 0x0003e20000000800 */
[----:B------:R-:W-:Y:S01]  /*7630*/  FMUL.FTZ R38, R38, R6 ;  /* 0x0000000626267220 */ /* 0x000fe20000410000 */
[----:B------:R-:W-:Y:S01]  /*7640*/  FFMA.FTZ R6, -R165, R165, 1 ;  /* 0x3f800000a5067423 */ /* 0x000fe200000101a5 */
[----:B------:R-:W-:Y:S01]  /*7650*/  FMUL.FTZ R23, R39, R5 ;  /* 0x0000000527177220 */ /* 0x000fe20000410000 */
[----:B------:R-:W-:Y:S01]  /*7660*/  FFMA.FTZ R5, -R164, R164, 1 ;  /* 0x3f800000a4057423 */ /* 0x000fe200000101a4 */
[----:B------:R-:W-:Y:S01]  /*7670*/  FFMA.FTZ R7, -R162, R162, 1 ;  /* 0x3f800000a2077423 */ /* 0x000fe200000101a2 */
[----:B------:R-:W-:Y:S01]  /*7680*/  FMUL.FTZ R6, R6, UR5 ;  /* 0x0000000506067c20 */ /* 0x000fe20008410000 */
[----:B------:R-:W-:Y:S01]  /*7690*/  FADD.FTZ R67, -R110, R67 ;  /* 0x000000436e437221 */ /* 0x000fe20000010100 */
[----:B------:R-:W-:Y:S01]  /*76a0*/  FMUL.FTZ R5, R5, UR5 ;  /* 0x0000000505057c20 */ /* 0x000fe20008410000 */
[----:B------:R-:W-:Y:S01]  /*76b0*/  FMUL.FTZ R7, R7, UR5 ;  /* 0x0000000507077c20 */ /* 0x000fe20008410000 */
[----:B------:R-:W-:Y:S01]  /*76c0*/  FMUL.FTZ R50, R50, R6 ;  /* 0x0000000632327220 */ /* 0x000fe20000410000 */
[----:B------:R-:W-:Y:S01]  /*76d0*/  FFMA.FTZ R6, -R113, R113, 1 ;  /* 0x3f80000071067423 */ /* 0x000fe20000010171 */
[----:B------:R-:W-:Y:S01]  /*76e0*/  FMUL.FTZ R22, R51, R5 ;  /* 0x0000000533167220 */ /* 0x000fe20000410000 */
[----:B------:R-:W-:Y:S01]  /*76f0*/  FFMA.FTZ R5, -R112, R112, 1 ;  /* 0x3f80000070057423 */ /* 0x000fe20000010170 */
[----:B------:R-:W-:Y:S01]  /*7700*/  FADD.FTZ R13, -R109, R13 ;  /* 0x0000000d6d0d7221 */ /* 0x000fe20000010100 */
[----:B------:R-:W-:Y:S01]  /*7710*/  FMUL.FTZ R6, R6, UR5 ;  /* 0x0000000506067c20 */ /* 0x000fe20008410000 */
[----:B------:R-:W-:Y:S01]  /*7720*/  FMUL.FTZ R21, R55, R7 ;  /* 0x0000000737157220 */ /* 0x000fe20000410000 */
[----:B-1----:R-:W-:Y:S01]  /*7730*/  FFMA.FTZ R4, -R211, R211, 1 ;  /* 0x3f800000d3047423 */ /* 0x002fe200000101d3 */
[C---:B------:R-:W-:Y:S01]  /*7740*/  FADD.FTZ R8, -R109.reuse, R8 ;  /* 0x000000086d087221 */ /* 0x040fe20000010100 */
[----:B------:R-:W-:Y:S01]  /*7750*/  FMUL.FTZ R66, R66, R6 ;  /* 0x0000000642427220 */ /* 0x000fe20000410000 */
[----:B------:R-:W-:Y:S01]  /*7760*/  FADD.FTZ R9, -R109, R9 ;  /* 0x000000096d097221 */ /* 0x000fe20000010100 */
[----:B------:R-:W-:Y:S01]  /*7770*/  FFMA.FTZ R7, -R216, R216, 1 ;  /* 0x3f800000d8077423 */ /* 0x000fe200000101d8 */
[----:B------:R-:W-:Y:S01]  /*7780*/  FFMA.FTZ R6, -R214, R214, 1 ;  /* 0x3f800000d6067423 */ /* 0x000fe200000101d6 */
[----:B------:R-:W-:Y:S01]  /*7790*/  FMUL.FTZ R67, R114, R67 ;  /* 0x0000004372437220 */ /* 0x000fe20000410000 */
[----:B------:R-:W-:Y:S01]  /*77a0*/  FMUL.FTZ R5, R5, UR5 ;  /* 0x0000000505057c20 */ /* 0x000fe20008410000 */
[----:B------:R-:W-:Y:S01]  /*77b0*/  FMUL.FTZ R13, R247, R13 ;  /* 0x0000000df70d7220 */ /* 0x000fe20000410000 */
[----:B------:R-:W-:Y:S01]  /*77c0*/  FMUL.FTZ R4, R4, UR5 ;  /* 0x0000000504047c20 */ /* 0x000fe20008410000 */
[----:B------:R-:W-:Y:S01]  /*77d0*/  FMUL.FTZ R34, R34, R17 ;  /* 0x0000001122227220 */ /* 0x000fe20000410000 */
[----:B------:R-:W-:Y:S01]  /*77e0*/  FMUL.FTZ R8, R252, R8 ;  /* 0x00000008fc087220 */ /* 0x000fe20000410000 */
[----:B------:R-:W-:Y:S01]  /*77f0*/  FMUL.FTZ R9, R251, R9 ;  /* 0x00000009fb097220 */ /* 0x000fe20000410000 */
[----:B------:R-:W-:Y:S01]  /*7800*/  FMUL.FTZ R7, R7, UR5 ;  /* 0x0000000507077c20 */ /* 0x000fe20008410000 */
[----:B------:R-:W-:Y:S01]  /*7810*/  FMUL.FTZ R6, R6, UR5 ;  /* 0x0000000506067c20 */ /* 0x000fe20008410000 */
[----:B------:R-:W-:Y:S01]  /*7820*/  FMUL.FTZ R20, R67, R5 ;  /* 0x0000000543147220 */ /* 0x000fe20000410000 */
[----:B------:R-:W-:Y:S01]  /*7830*/  FMUL.FTZ R13, R13, R4 ;  /* 0x000000040d0d7220 */ /* 0x000fe20000410000 */
[----:B------:R-:W-:Y:S01]  /*7840*/  FFMA.FTZ R17, -R163, R163, 1 ;  /* 0x3f800000a3117423 */ /* 0x000fe200000101a3 */
[----:B------:R-:W-:Y:S01]  /*7850*/  FADD.FTZ R54, -R110, R54 ;  /* 0x000000366e367221 */ /* 0x000fe20000010100 */
[----:B------:R-:W-:Y:S01]  /*7860*/  FFMA.FTZ R4, -R199, R199, 1 ;  /* 0x3f800000c7047423 */ /* 0x000fe200000101c7 */
[----:B------:R-:W-:Y:S01]  /*7870*/  FADD.FTZ R12, -R109, R12 ;  /* 0x0000000c6d0c7221 */ /* 0x000fe20000010100 */
[----:B------:R-:W-:Y:S01]  /*7880*/  FFMA.FTZ R5, -R212, R212, 1 ;  /* 0x3f800000d4057423 */ /* 0x000fe200000101d4 */
[----:B------:R-:W-:Y:S01]  /*7890*/  FMUL.FTZ R8, R8, R7 ;  /* 0x0000000708087220 */ /* 0x000fe20000410000 */
[----:B------:R-:W-:Y:S01]  /*78a0*/  FMUL.FTZ R9, R9, R6 ;  /* 0x0000000609097220 */ /* 0x000fe20000410000 */
[----:B------:R-:W-:Y:S01]  /*78b0*/  FMUL.FTZ R17, R17, UR5 ;  /* 0x0000000511117c20 */ /* 0x000fe20008410000 */
[----:B------:R-:W-:Y:S01]  /*78c0*/  FMUL.FTZ R54, R169, R54 ;  /* 0x00000036a9367220 */ /* 0x000fe20000410000 */
[----:B------:R-:W-:Y:S01]  /*78d0*/  FMUL.FTZ R4, R4, UR5 ;  /* 0x0000000504047c20 */ /* 0x000fe20008410000 */
[----:B------:R-:W-:Y:S01]  /*78e0*/  FMUL.FTZ R12, R248, R12 ;  /* 0x0000000cf80c7220 */ /* 0x000fe20000410000 */
[----:B------:R-:W-:Y:S01]  /*78f0*/  FMUL.FTZ R5, R5, UR5 ;  /* 0x0000000505057c20 */ /* 0x000fe20008410000 */
[----:B------:R-:W-:Y:S01]  /*7900*/  FFMA.FTZ R7, -R204, R204, 1 ;  /* 0x3f800000cc077423 */ /* 0x000fe200000101cc */
[----:B------:R-:W-:Y:S01]  /*7910*/  F2FP.F16.F32.PACK_AB R0, R9, R8 ;  /* 0x000000080900723e */ /* 0x000fe200000000ff */
[----:B------:R-:W-:Y:S01]  /*7920*/  FMUL.FTZ R54, R54, R17 ;  /* 0x0000001136367220 */ /* 0x000fe20000410000 */
[----:B------:R-:W-:Y:S01]  /*7930*/  FMUL.FTZ R17, R29, R4 ;  /* 0x000000041d117220 */ /* 0x000fe20000410000 */
[----:B------:R-:W-:Y:S01]  /*7940*/  FMUL.FTZ R12, R12, R5 ;  /* 0x000000050c0c7220 */ /* 0x000fe20000410000 */
[----:B------:R-:W-:Y:S01]  /*7950*/  FMUL.FTZ R7, R7, UR5 ;  /* 0x0000000507077c20 */ /* 0x000fe20008410000 */
[----:B------:R1:W-:Y:S01]  /*7960*/  STS [R244+0xa000], R0 ;  /* 0x00a00000f4007388 */ /* 0x0003e20000000800 */
[----:B------:R-:W-:Y:S01]  /*7970*/  FFMA.FTZ R5, -R200, R200, 1 ;  /* 0x3f800000c8057423 */ /* 0x000fe200000101c8 */
[----:B------:R-:W-:Y:S01]  /*7980*/  FADD.FTZ R45, -R109, R45 ;  /* 0x0000002d6d2d7221 */ /* 0x000fe20000010100 */
[----:B------:R-:W-:Y:S01]  /*7990*/  FFMA.FTZ R4, -R179, R179, 1 ;  /* 0x3f800000b3047423 */ /* 0x000fe200000101b3 */
[----:B------:R-:W-:Y:S01]  /*79a0*/  FMUL.FTZ R24, R24, R7 ;  /* 0x0000000718187220 */ /* 0x000fe20000410000 */
[----:B------:R-:W-:Y:S01]  /*79b0*/  FMUL.FTZ R5, R5, UR5 ;  /* 0x0000000505057c20 */ /* 0x000fe20008410000 */
[----:B------:R-:W-:Y:S01]  /*79c0*/  FMUL.FTZ R45, R205, R45 ;  /* 0x0000002dcd2d7220 */ /* 0x000fe20000410000 */
[----:B------:R-:W-:Y:S01]  /*79d0*/  FMUL.FTZ R4, R4, UR5 ;  /* 0x0000000504047c20 */ /* 0x000fe20008410000 */
[----:B------:R-:W-:Y:S01]  /*79e0*/  FADD.FTZ R40, -R109, R40 ;  /* 0x000000286d287221 */ /* 0x000fe20000010100 */
[----:B------:R-:W-:Y:S01]  /*79f0*/  FFMA.FTZ R7, -R189, R189, 1 ;  /* 0x3f800000bd077423 */ /* 0x000fe200000101bd */
[----:B------:R-:W-:Y:S01]  /*7a00*/  FFMA.FTZ R6, -R203, R203, 1 ;  /* 0x3f800000cb067423 */ /* 0x000fe200000101cb */
[----:B------:R-:W-:Y:S01]  /*7a10*/  F2FP.F16.F32.PACK_AB R19, R13, R12 ;  /* 0x0000000c0d13723e */ /* 0x000fe200000000ff */
[----:B------:R-:W-:Y:S01]  /*7a20*/  FMUL.FTZ R28, R28, R5 ;  /* 0x000000051c1c7220 */ /* 0x000fe20000410000 */
[----:B------:R-:W-:Y:S01]  /*7a30*/  FMUL.FTZ R13, R45, R4 ;  /* 0x000000042d0d7220 */ /* 0x000fe20000410000 */
[----:B------:R-:W-:Y:S01]  /*7a40*/  FMUL.FTZ R40, R217, R40 ;  /* 0x00000028d9287220 */ /* 0x000fe20000410000 */
[----:B------:R-:W-:Y:S01]  /*7a50*/  FMUL.FTZ R7, R7, UR5 ;  /* 0x0000000507077c20 */ /* 0x000fe20008410000 */
[----:B------:R-:W-:Y:S01]  /*7a60*/  FMUL.FTZ R6, R6, UR5 ;  /* 0x0000000506067c20 */ /* 0x000fe20008410000 */
[----:B------:R-:W-:Y:S01]  /*7a70*/  FADD.FTZ R44, -R109, R44 ;  /* 0x0000002c6d2c7221 */ /* 0x000fe20000010100 */
[----:B------:R-:W-:Y:S01]  /*7a80*/  FFMA.FTZ R5, -R180, R180, 1 ;  /* 0x3f800000b4057423 */ /* 0x000fe200000101b4 */
[----:B------:R-:W-:Y:S01]  /*7a90*/  FFMA.FTZ R4, -R175, R175, 1 ;  /* 0x3f800000af047423 */ /* 0x000fe200000101af */
[----:B------:R-:W-:Y:S01]  /*7aa0*/  FMUL.FTZ R40, R40, R7 ;  /* 0x0000000728287220 */ /* 0x000fe20000410000 */
[----:B------:R-:W-:Y:S01]  /*7ab0*/  FMUL.FTZ R18, R25, R6 ;  /* 0x0000000619127220 */ /* 0x000fe20000410000 */
[----:B------:R-:W-:Y:S01]  /*7ac0*/  FMUL.FTZ R44, R206, R44 ;  /* 0x0000002cce2c7220 */ /* 0x000fe20000410000 */
[----:B------:R-:W-:Y:S01]  /*7ad0*/  FMUL.FTZ R5, R5, UR5 ;  /* 0x0000000505057c20 */ /* 0x000fe20008410000 */
[----:B------:R-:W-:Y:S01]  /*7ae0*/  FMUL.FTZ R7, R4, UR5 ;  /* 0x0000000504077c20 */ /* 0x000fe20008410000 */
[C---:B------:R-:W-:Y:S01]  /*7af0*/  FADD.FTZ R41, -R109.reuse, R41 ;  /* 0x000000296d297221 */ /* 0x040fe20000010100 */
        /* <DEDUP_REMOVED lines=8> */
[----:B------:R-:W-:Y:S01]  /*7b80*/  FADD.FTZ R60, -R109, R60 ;  /* 0x0000003c6d3c7221 */ /* 0x000fe20000010100 */
[----:B------:R-:W-:Y:S01]  /*7b90*/  FFMA.FTZ R5, -R168, R168, 1 ;  /* 0x3f800000a8057423 */ /* 0x000fe200000101a8 */
[----:B------:R-:W-:Y:S01]  /*7ba0*/  FMUL.FTZ R16, R41, R6 ;  /* 0x0000000629107220 */ /* 0x000fe20000410000 */
[----:B------:R-:W-:Y:S01]  /*7bb0*/  FMUL.FTZ R61, R61, R4 ;  /* 0x000000043d3d7220 */ /* 0x000fe20000410000 */
[----:B------:R-:W-:Y:S01]  /*7bc0*/  FMUL.FTZ R60, R194, R60 ;  /* 0x0000003cc23c7220 */ /* 0x000fe20000410000 */
[----:B------:R-:W-:Y:S01]  /*7bd0*/  FMUL.FTZ R5, R5, UR5 ;  /* 0x0000000505057c20 */ /* 0x000fe20008410000 */
[----:B------:R-:W-:Y:S01]  /*7be0*/  FADD.FTZ R4, -R108, R11 ;  /* 0x0000000b6c047221 */ /* 0x000fe20000010100 */
[C---:B------:R-:W-:Y:S01]  /*7bf0*/  FADD.FTZ R56, -R109.reuse, R56 ;  /* 0x000000386d387221 */ /* 0x040fe20000010100 */
[----:B------:R-:W-:Y:S01]  /*7c00*/  FADD.FTZ R57, -R109, R57 ;  /* 0x000000396d397221 */ /* 0x000fe20000010100 */
[----:B------:R-:W-:Y:S01]  /*7c10*/  FFMA.FTZ R6, -R176, R176, 1 ;  /* 0x3f800000b0067423 */ /* 0x000fe200000101b0 */
[----:B------:R-:W-:Y:S01]  /*7c20*/  FMUL.FTZ R60, R60, R5 ;  /* 0x000000053c3c7220 */ /* 0x000fe20000410000 */
[----:B------:R-:W-:Y:S01]  /*7c30*/  FMUL.FTZ R56, R198, R56 ;  /* 0x00000038c6387220 */ /* 0x000fe20000410000 */
[----:B------:R-:W-:Y:S01]  /*7c40*/  FMUL.FTZ R57, R197, R57 ;  /* 0x00000039c5397220 */ /* 0x000fe20000410000 */
[----:B------:R-:W-:Y:S01]  /*7c50*/  FMUL.FTZ R6, R6, UR5 ;  /* 0x0000000506067c20 */ /* 0x000fe20008410000 */
[----:B-1----:R-:W-:Y:S01]  /*7c60*/  FFMA.FTZ R0, -R231, R231, 1 ;  /* 0x3f800000e7007423 */ /* 0x002fe200000101e7 */
[----:B------:R-:W-:Y:S01]  /*7c70*/  FADD.FTZ R10, -R108, R10 ;  /* 0x0000000a6c0a7221 */ /* 0x000fe20000010100 */
[----:B------:R-:W-:Y:S01]  /*7c80*/  FMUL.FTZ R56, R56, R7 ;  /* 0x0000000738387220 */ /* 0x000fe20000410000 */
[----:B------:R-:W-:Y:S01]  /*7c90*/  FMUL.FTZ R12, R57, R6 ;  /* 0x00000006390c7220 */ /* 0x000fe20000410000 */
[----:B------:R-:W-:Y:S01]  /*7ca0*/  FMUL.FTZ R6, R0, UR5 ;  /* 0x0000000500067c20 */ /* 0x000fe20008410000 */
[----:B------:R-:W-:Y:S01]  /*7cb0*/  FFMA.FTZ R0, -R229, R229, 1 ;  /* 0x3f800000e5007423 */ /* 0x000fe200000101e5 */
[C---:B------:R-:W-:Y:S01]  /*7cc0*/  FADD.FTZ R42, -R108.reuse, R42 ;  /* 0x0000002a6c2a7221 */ /* 0x040fe20000010100 */
[C---:B------:R-:W-:Y:S01]  /*7cd0*/  FADD.FTZ R30, -R108.reuse, R30 ;  /* 0x0000001e6c1e7221 */ /* 0x040fe20000010100 */
[----:B------:R-:W-:Y:S01]  /*7ce0*/  FADD.FTZ R31, -R108, R31 ;  /* 0x0000001f6c1f7221 */ /* 0x000fe20000010100 */
[----:B------:R-:W-:Y:S01]  /*7cf0*/  FMUL.FTZ R0, R0, UR5 ;  /* 0x0000000500007c20 */ /* 0x000fe20008410000 */
[----:B------:R-:W-:Y:S01]  /*7d00*/  FMUL.FTZ R42, R238, R42 ;  /* 0x0000002aee2a7220 */ /* 0x000fe20000410000 */
[----:B------:R-:W-:Y:S01]  /*7d10*/  FMUL.FTZ R30, R250, R30 ;  /* 0x0000001efa1e7220 */ /* 0x000fe20000410000 */
[----:B------:R-:W-:Y:S01]  /*7d20*/  FMUL.FTZ R31, R249, R31 ;  /* 0x0000001ff91f7220 */ /* 0x000fe20000410000 */
[----:B------:R-:W-:Y:S01]  /*7d30*/  FADD.FTZ R58, -R108, R58 ;  /* 0x0000003a6c3a7221 */ /* 0x000fe20000010100 */
[----:B------:R-:W-:Y:S01]  /*7d40*/  F2FP.F16.F32.PACK_AB R32, R32, R34 ;  /* 0x000000222020723e */ /* 0x000fe200000000ff */
[----:B------:R-:W-:Y:S01]  /*7d50*/  FADD.FTZ R43, -R108, R43 ;  /* 0x0000002b6c2b7221 */ /* 0x000fe20000010100 */
[----:B------:R-:W3:Y:S01]  /*7d60*/  LDL R34, [R1+0x64] ;  /* 0x0000640001227983 */ /* 0x000ee20000100800 */
[----:B------:R-:W-:Y:S01]  /*7d70*/  FMUL.FTZ R58, R226, R58 ;  /* 0x0000003ae23a7220 */ /* 0x000fe20000410000 */
[----:B------:R-:W-:Y:S01]  /*7d80*/  F2FP.F16.F32.PACK_AB R18, R18, R24 ;  /* 0x000000181212723e */ /* 0x000fe200000000ff */
[C---:B------:R-:W-:Y:S01]  /*7d90*/  FADD.FTZ R47, -R108.reuse, R47 ;  /* 0x0000002f6c2f7221 */ /* 0x040fe20000010100 */
[----:B------:R-:W3:Y:S01]  /*7da0*/  LDL.LU R29, [R1+0x28] ;  /* 0x00002800011d7983 */ /* 0x000ee20000300800 */
[----:B------:R-:W-:Y:S01]  /*7db0*/  FMUL.FTZ R43, R237, R43 ;  /* 0x0000002bed2b7220 */ /* 0x000fe20000410000 */
[----:B------:R-:W-:Y:S01]  /*7dc0*/  FADD.FTZ R46, -R108, R46 ;  /* 0x0000002e6c2e7221 */ /* 0x000fe20000010100 */
[----:B------:R-:W-:Y:S01]  /*7dd0*/  F2FP.F16.F32.PACK_AB R17, R17, R28 ;  /* 0x0000001c1111723e */ /* 0x000fe200000000ff */
[----:B------:R-:W-:Y:S01]  /*7de0*/  FMUL.FTZ R47, R233, R47 ;  /* 0x0000002fe92f7220 */ /* 0x000fe20000410000 */
[----:B------:R-:W3:Y:S01]  /*7df0*/  LDL.LU R28, [R1+0x2c] ;  /* 0x00002c00011c7983 */ /* 0x000ee20000300800 */
[----:B------:R-:W-:Y:S01]  /*7e00*/  FMUL.FTZ R46, R234, R46 ;  /* 0x0000002eea2e7220 */ /* 0x000fe20000410000 */
[C---:B------:R-:W-:Y:S01]  /*7e10*/  FADD.FTZ R59, -R108.reuse, R59 ;  /* 0x0000003b6c3b7221 */ /* 0x040fe20000010100 */
[----:B------:R-:W-:Y:S01]  /*7e20*/  F2FP.F16.F32.PACK_AB R23, R23, R38 ;  /* 0x000000261717723e */ /* 0x000fe200000000ff */
[----:B------:R-:W-:Y:S01]  /*7e30*/  FADD.FTZ R62, -R108, R62 ;  /* 0x0000003e6c3e7221 */ /* 0x000fe20000010100 */
[----:B------:R-:W-:Y:S01]  /*7e40*/  F2FP.F16.F32.PACK_AB R22, R22, R50 ;  /* 0x000000321616723e */ /* 0x000fe200000000ff */
[----:B------:R-:W-:Y:S01]  /*7e50*/  FMUL.FTZ R59, R225, R59 ;  /* 0x0000003be13b7220 */ /* 0x000fe20000410000 */
[----:B------:R-:W-:Y:S01]  /*7e60*/  F2FP.F16.F32.PACK_AB R16, R16, R40 ;  /* 0x000000281010723e */ /* 0x000fe200000000ff */
[----:B------:R-:W-:Y:S01]  /*7e70*/  FMUL.FTZ R62, R221, R62 ;  /* 0x0000003edd3e7220 */ /* 0x000fe20000410000 */
[----:B------:R-:W-:Y:S01]  /*7e80*/  F2FP.F16.F32.PACK_AB R13, R13, R44 ;  /* 0x0000002c0d0d723e */ /* 0x000fe200000000ff */
[----:B------:R-:W-:Y:S01]  /*7e90*/  FADD.FTZ R63, -R108, R63 ;  /* 0x0000003f6c3f7221 */ /* 0x000fe20000010100 */
[----:B------:R-:W-:Y:S02]  /*7ea0*/  F2FP.F16.F32.PACK_AB R21, R21, R54 ;  /* 0x000000361515723e */ /* 0x000fe400000000ff */
[----:B------:R-:W-:Y:S01]  /*7eb0*/  F2FP.F16.F32.PACK_AB R20, R20, R66 ;  /* 0x000000421414723e */ /* 0x000fe200000000ff */
[----:B------:R-:W-:Y:S01]  /*7ec0*/  FMUL.FTZ R63, R213, R63 ;  /* 0x0000003fd53f7220 */ /* 0x000fe20000410000 */
[----:B------:R-:W-:Y:S02]  /*7ed0*/  F2FP.F16.F32.PACK_AB R12, R12, R56 ;  /* 0x000000380c0c723e */ /* 0x000fe400000000ff */
[----:B------:R-:W-:Y:S01]  /*7ee0*/  F2FP.F16.F32.PACK_AB R11, R61, R60 ;  /* 0x0000003c3d0b723e */ /* 0x000fe200000000ff */
[----:B--2---:R-:W-:Y:S01]  /*7ef0*/  FMUL.FTZ R10, R105, R10 ;  /* 0x0000000a690a7220 */ /* 0x004fe20000410000 */
[----:B----4-:R-:W-:Y:S01]  /*7f00*/  FMUL.FTZ R5, R104, R4 ;  /* 0x0000000468057220 */ /* 0x010fe20000410000 */
[----:B------:R-:W-:Y:S01]  /*7f10*/  FFMA.FTZ R4, -R232, R232, 1 ;  /* 0x3f800000e8047423 */ /* 0x000fe200000101e8 */
[----:B------:R-:W-:Y:S03]  /*7f20*/  FMUL.FTZ R14, R103, R14 ;  /* 0x0000000e670e7220 */ /* 0x000fe60000410000 */
[----:B------:R-:W-:Y:S01]  /*7f30*/  FMUL.FTZ R7, R4, UR5 ;  /* 0x0000000504077c20 */ /* 0x000fe20008410000 */
[----:B------:R-:W-:Y:S01]  /*7f40*/  FFMA.FTZ R4, -R230, R230, 1 ;  /* 0x3f800000e6047423 */ /* 0x000fe200000101e6 */
[----:B------:R-:W-:Y:S01]  /*7f50*/  FMUL.FTZ R6, R5, R6 ;  /* 0x0000000605067220 */ /* 0x000fe20000410000 */
[----:B---3--:R-:W-:Y:S01]  /*7f60*/  FMUL.FTZ R15, R102, R15 ;  /* 0x0000000f660f7220 */ /* 0x008fe20000410000 */
[----:B------:R-:W-:Y:S01]  /*7f70*/  FMUL.FTZ R10, R10, R7 ;  /* 0x000000070a0a7220 */ /* 0x000fe20000410000 */
[----:B------:R-:W-:Y:S02]  /*7f80*/  FMUL.FTZ R4, R4, UR5 ;  /* 0x0000000504047c20 */ /* 0x000fe40008410000 */
[----:B------:R-:W-:Y:S01]  /*7f90*/  FMUL.FTZ R9, R15, R0 ;  /* 0x000000000f097220 */ /* 0x000fe20000410000 */
[----:B------:R-:W-:Y:S01]  /*7fa0*/  FFMA.FTZ R0, -R223, R223, 1 ;  /* 0x3f800000df007423 */ /* 0x000fe200000101df */
[----:B------:R-:W-:Y:S01]  /*7fb0*/  FMUL.FTZ R14, R14, R4 ;  /* 0x000000040e0e7220 */ /* 0x000fe20000410000 */
[----:B------:R-:W-:Y:S01]  /*7fc0*/  F2FP.F16.F32.PACK_AB R10, R6, R10 ;  /* 0x0000000a060a723e */ /* 0x000fe200000000ff */
[----:B------:R-:W-:Y:S01]  /*7fd0*/  FFMA.FTZ R4, -R224, R224, 1 ;  /* 0x3f800000e0047423 */ /* 0x000fe200000101e0 */
[----:B------:R-:W-:Y:S01]  /*7fe0*/  FFMA.FTZ R6, -R208, R208, 1 ;  /* 0x3f800000d0067423 */ /* 0x000fe200000101d0 */
[----:B------:R-:W-:Y:S01]  /*7ff0*/  FMUL.FTZ R27, R52, R27 ;  /* 0x0000001b341b7220 */ /* 0x000fe20000410000 */
[----:B------:R-:W-:Y:S01]  /*8000*/  F2FP.F16.F32.PACK_AB R9, R9, R14 ;  /* 0x0000000e0909723e */ /* 0x000fe200000000ff */
[----:B------:R-:W-:Y:S01]  /*8010*/  STS [R244+0xa400], R10 ;  /* 0x00a4000af4007388 */ /* 0x000fe20000000800 */
[----:B------:R-:W-:Y:S01]  /*8020*/  FMUL.FTZ R5, R4, UR5 ;  /* 0x0000000504057c20 */ /* 0x000fe20008410000 */
[----:B------:R-:W-:Y:S01]  /*8030*/  FMUL.FTZ R8, R0, UR5 ;  /* 0x0000000500087c20 */ /* 0x000fe20008410000 */
[----:B------:R-:W-:Y:S01]  /*8040*/  FMUL.FTZ R6, R6, UR5 ;  /* 0x0000000506067c20 */ /* 0x000fe20008410000 */
[----:B------:R-:W-:Y:S01]  /*8050*/  STS [R245+0xa000], R19 ;  /* 0x00a00013f5007388 */ /* 0x000fe20000000800 */
[----:B------:R-:W-:Y:S01]  /*8060*/  FMUL.FTZ R26, R53, R26 ;  /* 0x0000001a351a7220 */ /* 0x000fe20000410000 */
[----:B------:R-:W-:Y:S01]  /*8070*/  FFMA.FTZ R4, -R222, R222, 1 ;  /* 0x3f800000de047423 */ /* 0x000fe200000101de */
[----:B------:R-:W-:Y:S01]  /*8080*/  FFMA.FTZ R0, -R220, R220, 1 ;  /* 0x3f800000dc007423 */ /* 0x000fe200000101dc */
[----:B------:R-:W-:Y:S01]  /*8090*/  STS [R245+0xa400], R9 ;  /* 0x00a40009f5007388 */ /* 0x000fe20000000800 */
[----:B------:R-:W-:Y:S01]  /*80a0*/  FMUL.FTZ R42, R42, R6 ;  /* 0x000000062a2a7220 */ /* 0x000fe20000410000 */
[----:B------:R-:W-:Y:S01]  /*80b0*/  FMUL.FTZ R26, R26, R5 ;  /* 0x000000051a1a7220 */ /* 0x000fe20000410000 */
[----:B------:R-:W-:Y:S01]  /*80c0*/  FMUL.FTZ R8, R27, R8 ;  /* 0x000000081b087220 */ /* 0x000fe20000410000 */
[----:B------:R-:W-:Y:S01]  /*80d0*/  STS [R246+0x8000], R101 ;  /* 0x00800065f6007388 */ /* 0x000fe20000000800 */
[----:B------:R-:W-:Y:S01]  /*80e0*/  FMUL.FTZ R4, R4, UR5 ;  /* 0x0000000504047c20 */ /* 0x000fe20008410000 */
[----:B------:R-:W-:Y:S01]  /*80f0*/  FMUL.FTZ R0, R0, UR5 ;  /* 0x0000000500007c20 */ /* 0x000fe20008410000 */
[----:B------:R-:W-:Y:S01]  /*8100*/  FFMA.FTZ R6, -R193, R193, 1 ;  /* 0x3f800000c1067423 */ /* 0x000fe200000101c1 */
[----:B------:R-:W-:Y:S01]  /*8110*/  STS [R246+0x8400], R33 ;  /* 0x00840021f6007388 */ /* 0x000fe20000000800 */
[----:B------:R-:W-:Y:S01]  /*8120*/  FFMA.FTZ R5, -R207, R207, 1 ;  /* 0x3f800000cf057423 */ /* 0x000fe200000101cf */
[----:B------:R-:W-:Y:S01]  /*8130*/  FMUL.FTZ R30, R30, R4 ;  /* 0x000000041e1e7220 */ /* 0x000fe20000410000 */
[----:B------:R-:W-:Y:S01]  /*8140*/  FMUL.FTZ R31, R31, R0 ;  /* 0x000000001f1f7220 */ /* 0x000fe20000410000 */
[----:B------:R-:W-:Y:S01]  /*8150*/  STS [R243+0x8000], R100 ;  /* 0x00800064f3007388 */ /* 0x000fe20000000800 */
[----:B------:R-:W-:Y:S01]  /*8160*/  FMUL.FTZ R6, R6, UR5 ;  /* 0x0000000506067c20 */ /* 0x000fe20008410000 */
[----:B------:R-:W-:Y:S01]  /*8170*/  F2FP.F16.F32.PACK_AB R8, R8, R26 ;  /* 0x0000001a0808723e */ /* 0x000fe200000000ff */
[----:B------:R-:W-:Y:S01]  /*8180*/  FMUL.FTZ R5, R5, UR5 ;  /* 0x0000000505057c20 */ /* 0x000fe20008410000 */
[----:B------:R-:W-:Y:S01]  /*8190*/  STS [R243+0x8400], R32 ;  /* 0x00840020f3007388 */ /* 0x000fe20000000800 */
[----:B------:R-:W-:Y:S01]  /*81a0*/  FFMA.FTZ R0, -R201, R201, 1 ;  /* 0x3f800000c9007423 */ /* 0x000fe200000101c9 */
[----:B------:R-:W-:Y:S01]  /*81b0*/  FFMA.FTZ R4, -R202, R202, 1 ;  /* 0x3f800000ca047423 */ /* 0x000fe200000101ca */
[----:B------:R-:W-:Y:S01]  /*81c0*/  FMUL.FTZ R58, R58, R6 ;  /* 0x000000063a3a7220 */ /* 0x000fe20000410000 */
[----:B------:R-:W-:Y:S01]  /*81d0*/  F2FP.F16.F32.PACK_AB R6, R31, R30 ;  /* 0x0000001e1f06723e */ /* 0x000fe200000000ff */
[----:B------:R-:W-:Y:S01]  /*81e0*/  STS [R246+0xa000], R18 ;  /* 0x00a00012f6007388 */ /* 0x000fe20000000800 */
[----:B------:R-:W-:Y:S01]  /*81f0*/  FMUL.FTZ R0, R0, UR5 ;  /* 0x0000000500007c20 */ /* 0x000fe20008410000 */
[----:B------:R-:W-:Y:S01]  /*8200*/  FMUL.FTZ R43, R43, R5 ;  /* 0x000000052b2b7220 */ /* 0x000fe20000410000 */
[----:B------:R-:W-:Y:S01]  /*8210*/  FMUL.FTZ R4, R4, UR5 ;  /* 0x0000000504047c20 */ /* 0x000fe20008410000 */
[----:B------:R-:W-:Y:S01]  /*8220*/  STS [R246+0xa400], R8 ;  /* 0x00a40008f6007388 */ /* 0x000fe20000000800 */
[----:B------:R-:W-:Y:S01]  /*8230*/  FFMA.FTZ R5, -R192, R192, 1 ;  /* 0x3f800000c0057423 */ /* 0x000fe200000101c0 */
[----:B------:R-:W-:Y:S01]  /*8240*/  FMUL.FTZ R47, R47, R0 ;  /* 0x000000002f2f7220 */ /* 0x000fe20000410000 */
[----:B------:R-:W-:Y:S01]  /*8250*/  FMUL.FTZ R46, R46, R4 ;  /* 0x000000042e2e7220 */ /* 0x000fe20000410000 */
[----:B------:R-:W-:Y:S01]  /*8260*/  STS [R243+0xa000], R17 ;  /* 0x00a00011f3007388 */ /* 0x000fe20000000800 */
[----:B------:R-:W-:Y:S01]  /*8270*/  FFMA.FTZ R0, -R183, R183, 1 ;  /* 0x3f800000b7007423 */ /* 0x000fe200000101b7 */
[----:B------:R-:W-:Y:S01]  /*8280*/  FMUL.FTZ R5, R5, UR5 ;  /* 0x0000000505057c20 */ /* 0x000fe20008410000 */
[----:B------:R-:W-:Y:S01]  /*8290*/  FFMA.FTZ R4, -R184, R184, 1 ;  /* 0x3f800000b8047423 */ /* 0x000fe200000101b8 */
[----:B------:R-:W-:Y:S01]  /*82a0*/  STS [R243+0xa400], R6 ;  /* 0x00a40006f3007388 */ /* 0x000fe20000000800 */
[----:B------:R-:W-:Y:S01]  /*82b0*/  FMUL.FTZ R7, R0, UR5 ;  /* 0x0000000500077c20 */ /* 0x000fe20008410000 */
[----:B------:R-:W-:Y:S01]  /*82c0*/  FMUL.FTZ R0, R59, R5 ;  /* 0x000000053b007220 */ /* 0x000fe20000410000 */
[----:B------:R-:W-:Y:S01]  /*82d0*/  FMUL.FTZ R4, R4, UR5 ;  /* 0x0000000504047c20 */ /* 0x000fe20008410000 */
[----:B------:R-:W-:Y:S01]  /*82e0*/  STS [R239+0x8000], R49 ;  /* 0x00800031ef007388 */ /* 0x000fe20000000800 */
[----:B------:R-:W-:Y:S01]  /*82f0*/  F2FP.F16.F32.PACK_AB R5, R43, R42 ;  /* 0x0000002a2b05723e */ /* 0x000fe200000000ff */
[----:B------:R-:W-:Y:S01]  /*8300*/  FMUL.FTZ R7, R63, R7 ;  /* 0x000000073f077220 */ /* 0x000fe20000410000 */
[----:B------:R-:W-:Y:S01]  /*8310*/  FMUL.FTZ R62, R62, R4 ;  /* 0x000000043e3e7220 */ /* 0x000fe20000410000 */
[----:B------:R-:W-:Y:S01]  /*8320*/  STS [R239+0x8400], R23 ;  /* 0x00840017ef007388 */ /* 0x000fe20000000800 */
[----:B------:R-:W-:Y:S02]  /*8330*/  F2FP.F16.F32.PACK_AB R4, R47, R46 ;  /* 0x0000002e2f04723e */ /* 0x000fe400000000ff */
[----:B------:R-:W-:Y:S01]  /*8340*/  F2FP.F16.F32.PACK_AB R0, R0, R58 ;  /* 0x0000003a0000723e */ /* 0x000fe200000000ff */
[----:B------:R-:W-:Y:S01]  /*8350*/  STS [R240+0x8000], R48 ;  /* 0x00800030f0007388 */ /* 0x000fe20000000800 */
[----:B------:R-:W-:Y:S03]  /*8360*/  F2FP.F16.F32.PACK_AB R7, R7, R62 ;  /* 0x0000003e0707723e */ /* 0x000fe600000000ff */
        /* <DEDUP_REMOVED lines=21> */
[----:B------:R-:W-:Y:S02]  /*84c0*/  LEA R59, R34, UR4, 0x1 ;  /* 0x00000004223b7c11 */ /* 0x000fe4000f8e08ff */
[----:B------:R-:W-:Y:S02]  /*84d0*/  MOV R53, R29 ;  /* 0x0000001d00357202 */ /* 0x000fe40000000f00 */
[----:B------:R-:W-:Y:S01]  /*84e0*/  MOV R52, R28 ;  /* 0x0000001c00347202 */ /* 0x000fe20000000f00 */
        /* <DEDUP_REMOVED lines=54> */
[----:B------:R-:W2:Y:S01]  /*8850*/  LDL.LU.64 R28, [R1+0x8] ;  /* 0x00000800011c7983 */ /* 0x000ea20000300a00 */
[----:B------:R-:W1:Y:S01]  /*8860*/  LDC R7, c[0x0][0x420] ;  /* 0x00010800ff077b82 */ /* 0x000e620000000800 */
[----:B------:R-:W-:Y:S11]  /*8870*/  ISETP.GE.AND P2, PT, R64, UR37, PT ;  /* 0x0000002540007c0c */ /* 0x000ff6000bf46270 */
[----:B------:R-:W-:Y:S02]  /*8880*/  @!UPT UIADD3 URZ, URZ, URZ, URZ ;  /* 0x0000003f3f3ff290 */ /* 0x000fe4000fffe03f */
[----:B------:R3:W-:Y:S01]  /*8890*/  @P2 STS [R59+0x4000], RZ ;  /* 0x004000ff3b002388 */ /* 0x0007e20000000800 */
[----:B------:R-:W4:Y:S03]  /*88a0*/  @!P2 LDC R6, c[0x0][0x424] ;  /* 0x00010900ff06ab82 */ /* 0x000f260000000800 */
[----:B------:R3:W-:Y:S04]  /*88b0*/  @P2 STS [R59+0x4004], RZ ;  /* 0x004004ff3b002388 */ /* 0x0007e80000000800 */
[----:B------:R3:W-:Y:S01]  /*88c0*/  @P2 STS.64 [R59+0x4008], RZ ;  /* 0x004008ff3b002388 */ /* 0x0007e20000000a00 */
[C---:B-1----:R-:W-:Y:S05]  /*88d0*/  IMAD.U32 R4, R7.reuse, -0x80, RZ ;  /* 0xffffff8007047824 */ /* 0x042fea00078e00ff */
[C---:B--2---:R-:W-:Y:S04]  /*88e0*/  LEA R5, P0, R4.reuse, R28, 0x1 ;  /* 0x0000001c04057211 */ /* 0x044fe800078008ff */
        /* <DEDUP_REMOVED lines=8> */
[----:B----4-:R-:W-:Y:S03]  /*8970*/  @!P2 LEA.HI.X R5, R7, R9, R6, 0x7, P0 ;  /* 0x000000090705a211 */ /* 0x010fe600000f3c06 */
[----:B------:R3:W-:Y:S04]  /*8980*/  @P2 STS.128 [R59+0x5000], RZ ;  /* 0x005000ff3b002388 */ /* 0x0007e80000000c00 */
[----:B------:R-:W-:Y:S01]  /*8990*/  @!PT LDS RZ, [RZ] ;  /* 0x00000000fffff984 */ /* 0x000fe20000000800 */
[----:B------:R-:W-:Y:S01]  /*89a0*/  @!PT LDS RZ, [RZ] ;  /* 0x00000000fffff984 */ /* 0x000fe20000000800 */
[----:B------:R-:W-:Y:S01]  /*89b0*/  @!PT LDS RZ, [RZ] ;  /* 0x00000000fffff984 */ /* 0x000fe20000000800 */
[----:B------:R3:W-:Y:S04]  /*89c0*/  @!P2 LDGSTS.E.BYPASS.LTC128B.128 [R59+0x5000], desc[UR8][R4.64] ;  /* 0x05000000043bafae */ /* 0x0007e8000b901d48 */
[----:B------:R3:W-:Y:S04]  /*89d0*/  STL.64 [R1+0x8], R8 ;  /* 0x0000080801007387 */ /* 0x0007e80000100a00 */
[----:B------:R-:W0:Y:S02]  /*89e0*/  LDGDEPBAR ;  /* 0x00000000000079af */ /* 0x000e240000000000 */
.L_x_218:
[----:B------:R-:W2:Y:S01]  /*89f0*/  LDL R60, [R1+0x50] ;  /* 0x00005000013c7983 */ /* 0x000ea20000100800 */
        /* <DEDUP_REMOVED lines=10> */
[----:B------:R-:W3:Y:S04]  /*8aa0*/  LDSM.16.MT88.4 R20, [R0+0x6000] ;  /* 0x006000000014783b */ /* 0x000ee80000004200 */
        /* <DEDUP_REMOVED lines=8> */
[-C--:B---3--:R-:W-:Y:S06]  /*8b30*/  HMMA.16816.F32 R4, R16, R20.reuse, RZ ;  /* 0x000000141004723c */ /* 0x088fec00000018ff */
[C---:B-1----:R-:W-:Y:S06]  /*8b40*/  HMMA.16816.F32 R8, R12.reuse, R20, RZ ;  /* 0x000000140c08723c */ /* 0x042fec00000018ff */
[-C--:B------:R-:W-:Y:S06]  /*8b50*/  HMMA.16816.F32 R12, R12, R22.reuse, RZ ;  /* 0x000000160c0c723c */ /* 0x080fec00000018ff */
[----:B------:R-:W-:Y:S01]  /*8b60*/  HMMA.16816.F32 R16, R16, R22, RZ ;  /* 0x000000161010723c */ /* 0x000fe200000018ff */
[----:B------:R-:W1:Y:S05]  /*8b70*/  LDSM.16.M88.4 R20, [R152] ;  /* 0x000000009814783b */ /* 0x000e6a0000000200 */
[-C--:B------:R-:W-:Y:S06]  /*8b80*/  HMMA.16816.F32 R4, R24, R28.reuse, R4 ;  /* 0x0000001c1804723c */ /* 0x080fec0000001804 */
[C---:B------:R-:W-:Y:S06]  /*8b90*/  HMMA.16816.F32 R8, R32.reuse, R28, R8 ;  /* 0x0000001c2008723c */ /* 0x040fec0000001808 */
[-C--:B------:R-:W-:Y:S01]  /*8ba0*/  HMMA.16816.F32 R12, R32, R30.reuse, R12 ;  /* 0x0000001e200c723c */ /* 0x080fe2000000180c */
[----:B------:R-:W3:Y:S05]  /*8bb0*/  LDSM.16.M88.4 R32, [R152+0x2000] ;  /* 0x002000009820783b */ /* 0x000eea0000000200 */
[----:B------:R-:W-:Y:S01]  /*8bc0*/  HMMA.16816.F32 R16, R24, R30, R16 ;  /* 0x0000001e1810723c */ /* 0x000fe20000001810 */
[----:B------:R-:W-:Y:S04]  /*8bd0*/  LDSM.16.M88.4 R24, [R151+0x4000] ;  /* 0x004000009718783b */ /* 0x000fe80000000200 */
[----:B------:R-:W3:Y:S01]  /*8be0*/  LDSM.16.MT88.4 R28, [R0+0x7000] ;  /* 0x00700000001c783b */ /* 0x000ee20000004200 */
[-C--:B------:R-:W-:Y:S06]  /*8bf0*/  HMMA.16816.F32 R4, R36, R40.reuse, R4 ;  /* 0x000000282404723c */ /* 0x080fec0000001804 */
[C---:B------:R-:W-:Y:S06]  /*8c00*/  HMMA.16816.F32 R8, R44.reuse, R40, R8 ;  /* 0x000000282c08723c */ /* 0x040fec0000001808 */
[-C--:B------:R-:W-:Y:S01]  /*8c10*/  HMMA.16816.F32 R12, R44, R42.reuse, R12 ;  /* 0x0000002a2c0c723c */ /* 0x080fe2000000180c */
[----:B------:R-:W3:Y:S05]  /*8c20*/  LDSM.16.M88.4 R44, [R151+0x6000] ;  /* 0x00600000972c783b */ /* 0x000eea0000000200 */
[----:B------:R-:W-:Y:S01]  /*8c30*/  HMMA.16816.F32 R16, R36, R42, R16 ;  /* 0x0000002a2410723c */ /* 0x000fe20000001810 */
[----:B------:R-:W-:Y:S04]  /*8c40*/  LDSM.16.M88.4 R36, [R159] ;  /* 0x000000009f24783b */ /* 0x000fe80000000200 */
[----:B------:R-:W3:Y:S01]  /*8c50*/  LDSM.16.MT88.4 R40, [R0+0x7400] ;  /* 0x007400000028783b */ /* 0x000ee20000004200 */
[-C--:B-1----:R-:W-:Y:S06]  /*8c60*/  HMMA.16816.F32 R4, R20, R48.reuse, R4 ;  /* 0x000000301404723c */ /* 0x082fec0000001804 */
[C---:B---3--:R-:W-:Y:S06]  /*8c70*/  HMMA.16816.F32 R8, R32.reuse, R48, R8 ;  /* 0x000000302008723c */ /* 0x048fec0000001808 */
[-C--:B------:R-:W-:Y:S01]  /*8c80*/  HMMA.16816.F32 R12, R32, R50.reuse, R12 ;  /* 0x00000032200c723c */ /* 0x080fe2000000180c */
[----:B------:R-:W1:Y:S05]  /*8c90*/  LDSM.16.M88.4 R32, [R158] ;  /* 0x000000009e20783b */ /* 0x000e6a0000000200 */
        /* <DEDUP_REMOVED lines=16> */
[----:B---3--:R-:W-:Y:S05]  /*8da0*/  IMAD.U32 R0, RZ, RZ, UR18 ;  /* 0x00000012ff007e24 */ /* 0x008fea000f8e00ff */
        /* <DEDUP_REMOVED lines=18> */
[----:B------:R-:W-:Y:S02]  /*8ed0*/  IMAD.U32 R23, RZ, RZ, UR31 ;  /* 0x0000001fff177e24 */ /* 0x000fe4000f8e00ff */
[----:B------:R1:W-:Y:S01]  /*8ee0*/  STL [R1+0x2c], R37 ;  /* 0x00002c2501007387 */ /* 0x0003e20000100800 */
[----:B------:R-:W-:Y:S01]  /*8ef0*/  LEA.HI.X.SX32 R39, R0, R53, 0x2, P0 ;  /* 0x0000003500277211 */ /* 0x000fe200000f16ff */
[----:B------:R-:W-:Y:S01]  /*8f00*/  HMMA.16816.F32 R16, R24, R30, R16 ;  /* 0x0000001e1810723c */ /* 0x000fe20000001810 */
[----:B------:R-:W-:Y:S03]  /*8f10*/  IMAD.U32 R0, RZ, RZ, UR33 ;  /* 0x00000021ff007e24 */ /* 0x000fe6000f8e00ff */
[----:B------:R3:W-:Y:S01]  /*8f20*/  STL [R1+0x28], R39 ;  /* 0x0000282701007387 */ /* 0x0007e20000100800 */
        /* <DEDUP_REMOVED lines=13> */
[----:B--2---:R-:W-:Y:S01]  /*9000*/  @P1 IADD3 R20, P2, R60, UR13, RZ ;  /* 0x0000000d3c141c10 */ /* 0x004fe2000ff5e0ff */
[----:B------:R-:W-:Y:S03]  /*9010*/  @UP3 UIADD3 UR13, UP1, UR13, -0x200, URZ ;  /* 0xfffffe000d0d3890 */ /* 0x000fe6000ff3e03f */
[----:B----4-:R-:W-:Y:S01]  /*9020*/  @P1 IADD3.X R21, R58, UR12, RZ, P2, !PT ;  /* 0x0000000c3a151c10 */ /* 0x010fe200097fe4ff */
[----:B------:R-:W-:Y:S01]  /*9030*/  IMAD.U32 R58, RZ, RZ, UR25 ;  /* 0x00000019ff3a7e24 */ /* 0x000fe2000f8e00ff */
[----:B------:R-:W-:Y:S03]  /*9040*/  @UP3 UIADD3.X UR12, UR12, -0x1, URZ, UP1, !UPT ;  /* 0xffffffff0c0c3890 */ /* 0x000fe60008ffe43f */
[----:B-----5:R-:W2:Y:S04]  /*9050*/  @P1 LDG.E R57, desc[UR8][R20.64] ;  /* 0x0000000814391981 */ /* 0x020ea8000c1e1900 */
[----:B------:R-:W4:Y:S04]  /*9060*/  @P1 LDG.E R56, desc[UR8][R20.64+0x20] ;  /* 0x0000200814381981 */ /* 0x000f28000c1e1900 */
[----:B------:R-:W5:Y:S04]  /*9070*/  @P1 LDG.E R55, desc[UR8][R20.64+0x100] ;  /* 0x0001000814371981 */ /* 0x000f68000c1e1900 */
[----:B------:R1:W3:Y:S02]  /*9080*/  @P1 LDG.E R54, desc[UR8][R20.64+0x120] ;  /* 0x0001200814361981 */ /* 0x0002e4000c1e1900 */
        /* <DEDUP_REMOVED lines=35> */
[----:B----4-:R2:W-:Y:S04]  /*92c0*/  @P1 STL [R1+0x4c], R56 ;  /* 0x00004c3801001387 */ /* 0x0105e80000100800 */
[----:B-----5:R4:W-:Y:S04]  /*92d0*/  @P1 STL [R1+0x40], R55 ;  /* 0x0000403701001387 */ /* 0x0209e80000100800 */
[----:B---3--:R3:W-:Y:S01]  /*92e0*/  @P1 STL [R1+0x44], R54 ;  /* 0x0000443601001387 */ /* 0x0087e20000100800 */
        /* <DEDUP_REMOVED lines=13> */
[----:B----4-:R-:W-:Y:S02]  /*93c0*/  MOV R55, UR22 ;  /* 0x0000001600377c02 */ /* 0x010fe40008000f00 */
[-C--:B------:R-:W-:Y:S01]  /*93d0*/  LEA.HI.X.SX32 R31, R56, R21.reuse, 0x2, P4 ;  /* 0x00000015381f7211 */ /* 0x080fe200020f16ff */
[----:B------:R-:W-:Y:S01]  /*93e0*/  REDG.E.ADD.F32.FTZ.RN.STRONG.GPU desc[UR8][R32.64], R18 ;  /* 0x00000012200079a6 */ /* 0x000fe2000c10f388 */
[----:B---3--:R-:W-:Y:S01]  /*93f0*/  IMAD.U32 R54, RZ, RZ, UR21 ;  /* 0x00000015ff367e24 */ /* 0x008fe2000f8e00ff */
        /* <DEDUP_REMOVED lines=112> */
[----:B--2---:R-:W-:Y:S04]  /*9b00*/  STS [R61], R9 ;  /* 0x000000093d007388 */ /* 0x004fe80000000800 */
[----:B------:R-:W-:Y:S04]  /*9b10*/  STS [R61+0x200], R8 ;  /* 0x000200083d007388 */ /* 0x000fe80000000800 */
[----:B---3--:R-:W-:Y:S04]  /*9b20*/  STS [R60], R5 ;  /* 0x000000053c007388 */ /* 0x008fe80000000800 */
        /* <DEDUP_REMOVED lines=28> */
.L_x_220:
        /* <DEDUP_REMOVED lines=19> */
.L_x_221:
        /* <DEDUP_REMOVED lines=32> */
[----:B------:R-:W5:Y:S01]  /*a020*/  LDS.128 R16, [R59+0x6000] ;  /* 0x006000003b107984 */ /* 0x000f620000000c00 */
        /* <DEDUP_REMOVED lines=9> */
[----:B-----5:R1:W-:Y:S04]  /*a0c0*/  STG.E.128 desc[UR8][R10.64], R16 ;  /* 0x000000100a007986 */ /* 0x0203e8000c101d08 */
.L_x_223:
[----:B------:R-:W-:Y:S05]  /*a0d0*/  BSYNC B0 ;  /* 0x0000000000007941 */ /* 0x000fea0003800000 */
.L_x_222:
        /* <DEDUP_REMOVED lines=12> */
[----:B---3--:R1:W-:Y:S02]  /*a1a0*/  STG.E.128 desc[UR8][R6.64], R20 ;  /* 0x0000001406007986 */ /* 0x0083e4000c101d08 */
.L_x_225:
[----:B------:R-:W-:Y:S05]  /*a1b0*/  BSYNC B0 ;  /* 0x0000000000007941 */ /* 0x000fea0003800000 */
.L_x_224:
        /* <DEDUP_REMOVED lines=17> */
[----:B-1----:R-:W-:Y:S01]  /*a2d0*/  MOV R6, R4 ;  /* 0x0000000400067202 */ /* 0x002fe20000000f00 */
        /* <DEDUP_REMOVED lines=8> */
[----:B------:R1:W-:Y:S04]  /*a360*/  STG.E.128 desc[UR8][R8.64], R12 ;  /* 0x0000000c08007986 */ /* 0x0003e8000c101d08 */
.L_x_227:
[----:B------:R-:W-:Y:S05]  /*a370*/  BSYNC B0 ;  /* 0x0000000000007941 */ /* 0x000fea0003800000 */
.L_x_226:
[----:B------:R-:W-:Y:S05]  /*a380*/  @P1 BRA `(.L_x_200) ;  /* 0x0000000000301947 */ /* 0x000fea0003800000 */
[----:B------:R-:W-:Y:S01]  /*a390*/  IADD3 R0, P0, R0, 0x40, RZ ;  /* 0x0000004000007810 */ /* 0x000fe20007f1e0ff */
[----:B-1----:R-:W-:Y:S01]  /*a3a0*/  IMAD.MOV.U32 R6, RZ, RZ, R4 ;  /* 0x000000ffff067224 */ /* 0x002fe200078e0004 */
        /* <DEDUP_REMOVED lines=10> */
.L_x_200:
[----:B------:R-:W-:Y:S05]  /*a450*/  BSYNC B1 ;  /* 0x0000000000017941 */ /* 0x000fea0003800000 */
.L_x_186:
        /* <DEDUP_REMOVED lines=11> */
.L_x_228:
[----:B------:R-:W-:Y:S05]  /*a510*/  EXIT ;  /* 0x000000000000794d */ /* 0x000fea0003800000 */
.L_x_230:
        /* <DEDUP_REMOVED lines=14> */
.L_x_694:


//--------------------- .text._ZN5flash44flash_bwd_dq_dk_dv_loop_seqk_parallel_kernelI23Flash_bwd_kernel_traitsILi32ELi128ELi128ELi8ELi4ELi4ELi4ELb1ELb0EN7cutlass6half_tE19Flash_kernel_traitsILi32ELi128ELi128ELi8ES3_EELb1ELb1ELb0ELb0ELb1ELb1ELb0EEEvNS_16Flash_bwd_paramsE --------------------------
	.section	.text._ZN5flash44flash_bwd_dq_dk_dv_loop_seqk_parallel_kernelI23Flash_bwd_kernel_traitsILi32ELi128ELi128ELi8ELi4ELi4ELi4ELb1ELb0EN7cutlass6half_tE19Flash_kernel_traitsILi32ELi128ELi128ELi8ES3_EELb1ELb1ELb0ELb0ELb1ELb1ELb0EEEvNS_16Flash_bwd_paramsE,"ax",@progbits
	.align	128
        .global         _ZN5flash44flash_bwd_dq_dk_dv_loop_seqk_parallel_kernelI23Flash_bwd_kernel_traitsILi32ELi128ELi128ELi8ELi4ELi4ELi4ELb1ELb0EN7cutlass6half_tE19Flash_kernel_traitsILi32ELi128ELi128ELi8ES3_EELb1ELb1ELb0ELb0ELb1ELb1ELb0EEEvNS_16Flash_bwd_paramsE
        .type           _ZN5flash44flash_bwd_dq_dk_dv_loop_seqk_parallel_kernelI23Flash_bwd_kernel_traitsILi32ELi128ELi128ELi8ELi4ELi4ELi4ELb1ELb0EN7cutlass6half_tE19Flash_kernel_traitsILi32ELi128ELi128ELi8ES3_EELb1ELb1ELb0ELb0ELb1ELb1ELb0EEEvNS_16Flash_bwd_paramsE,@function
        .size           _ZN5flash44flash_bwd_dq_dk_dv_loop_seqk_parallel_kernelI23Flash_bwd_kernel_traitsILi32ELi128ELi128ELi8ELi4ELi4ELi4ELb1ELb0EN7cutlass6half_tE19Flash_kernel_traitsILi32ELi128ELi128ELi8ES3_EELb1ELb1ELb0ELb0ELb1ELb1ELb0EEEvNS_16Flash_bwd_paramsE,(.L_x_695 - _ZN5flash44flash_bwd_dq_dk_dv_loop_seqk_parallel_kernelI23Flash_bwd_kernel_traitsILi32ELi128ELi128ELi8ELi4ELi4ELi4ELb1ELb0EN7cutlass6half_tE19Flash_kernel_traitsILi32ELi128ELi128ELi8ES3_EELb1ELb1ELb0ELb0ELb1ELb1ELb0EEEvNS_16Flash_bwd_paramsE)
        .other          _ZN5flash44flash_bwd_dq_dk_dv_loop_seqk_parallel_kernelI23Flash_bwd_kernel_traitsILi32ELi128ELi128ELi8ELi4ELi4ELi4ELb1ELb0EN7cutlass6half_tE19Flash_kernel_traitsILi32ELi128ELi128ELi8ES3_EELb1ELb1ELb0ELb0ELb1ELb1ELb0EEEvNS_16Flash_bwd_paramsE,@"STO_CUDA_ENTRY STV_DEFAULT"
_ZN5flash44flash_bwd_dq_dk_dv_loop_seqk_parallel_kernelI23Flash_bwd_kernel_traitsILi32ELi128ELi128ELi8ELi4ELi4ELi4ELb1ELb0EN7cutlass6half_tE19Flash_kernel_traitsILi32ELi128ELi128ELi8ES3_EELb1ELb1ELb0ELb0ELb1ELb1ELb0EEEvNS_16Flash_bwd_paramsE:
.text._ZN5flash44flash_bwd_dq_dk_dv_loop_seqk_parallel_kernelI23Flash_bwd_kernel_traitsILi32ELi128ELi128ELi8ELi4ELi4ELi4ELb1ELb0EN7cutlass6half_tE19Flash_kernel_traitsILi32ELi128ELi128ELi8ES3_EELb1ELb1ELb0ELb0ELb1ELb1ELb0EEEvNS_16Flash_bwd_paramsE:
        /* <DEDUP_REMOVED lines=12> */
[----:B------:R-:W-:Y:S01]  /*00c0*/  IMAD.MOV.U32 R157, RZ, RZ, 0x20 ;  /* 0x00000020ff9d7424 */ /* 0x000fe200078e00ff */
[----:B------:R-:W-:Y:S01]  /*00d0*/  UMOV UR4, 0x400 ;  /* 0x0000040000047882 */ /* 0x000fe20000000000 */
[----:B------:R-:W-:Y:S01]  /*00e0*/  IMAD.MOV.U32 R173, RZ, RZ, -0x10 ;  /* 0xfffffff0ffad7424 */ /* 0x000fe200078e00ff */
[----:B------:R-:W-:Y:S01]  /*00f0*/  ULDC.64 UR58, c[0x0][0x208] ;  /* 0x00008200003a7ab9 */ /* 0x000fe20000000a00 */
[----:B------:R-:W-:-:S03]  /*0100*/  UMOV UR21, 0xffffe000 ;  /* 0xffffe00000157882 */ /* 0x000fc60000000000 */
[----:B------:R-:W3:Y:S08]  /*0110*/  S2UR UR8, SR_CTAID.Y ;  /* 0x00000000000879c3 */ /* 0x000ef00000002600 */
[----:B------:R-:W4:Y:S08]  /*0120*/  S2UR UR9, SR_CTAID.Z ;  /* 0x00000000000979c3 */ /* 0x000f300000002700 */
[----:B------:R-:W5:Y:S01]  /*0130*/  S2UR UR7, SR_CTAID.Z ;  /* 0x00000000000779c3 */ /* 0x000f620000002700 */
[----:B--2---:R-:W-:-:S04]  /*0140*/  ULEA UR5, UR5, UR4, 0x18 ;  /* 0x0000000405057291 */ /* 0x004fc8000f8ec03f */
[----:B------:R-:W-:Y:S01]  /*0150*/  UIADD3 UR4, UR5, 0x8000, URZ ;  /* 0x0000800005047890 */ /* 0x000fe2000fffe03f */
[----:B-1----:R-:W-:Y:S02]  /*0160*/  SHF.R.S32.HI R162, RZ, 0x1f, R166 ;  /* 0x0000001fffa27819 */ /* 0x002fe400000114a6 */
[----:B------:R-:W1:Y:S01]  /*0170*/  S2UR UR6, SR_CTAID.Y ;  /* 0x00000000000679c3 */ /* 0x000e620000002600 */
[----:B------:R-:W-:Y:S01]  /*0180*/  UIADD3 UR15, UR5, 0x6000, URZ ;  /* 0x00006000050f7890 */ /* 0x000fe2000fffe03f */
[CC--:B------:R-:W-:Y:S01]  /*0190*/  LEA.HI R158, R162.reuse, R166.reuse, RZ, 0x4 ;  /* 0x000000a6a29e7211 */ /* 0x0c0fe200078f20ff */
[----:B---3--:R-:W-:Y:S01]  /*01a0*/  USHF.R.S32.HI UR14, URZ, 0x1f, UR8 ;  /* 0x0000001f3f0e7899 */ /* 0x008fe20008011408 */
[----:B------:R-:W-:Y:S01]  /*01b0*/  LEA.HI R10, R162, R166, RZ, 0x3 ;  /* 0x000000a6a20a7211 */ /* 0x000fe200078f18ff */
[----:B------:R-:W-:Y:S01]  /*01c0*/  UIMAD.WIDE UR56, UR8, 0x80, URZ ;  /* 0x00000080083878a5 */ /* 0x000fe2000f8e023f */
[----:B------:R-:W-:Y:S01]  /*01d0*/  SHF.R.S32.HI R0, RZ, 0x4, R158 ;  /* 0x00000004ff007819 */ /* 0x000fe2000001149e */
[----:B----4-:R-:W-:Y:S01]  /*01e0*/  USHF.R.S32.HI UR13, URZ, 0x1f, UR9 ;  /* 0x0000001f3f0d7899 */ /* 0x010fe20008011409 */
[----:B------:R-:W-:-:S02]  /*01f0*/  LOP3.LUT R156, R10, 0xfffffff8, RZ, 0xc0, !PT ;  /* 0xfffffff80a9c7812 */ /* 0x000fc400078ec0ff */
[C---:B------:R-:W-:Y:S02]  /*0200*/  LOP3.LUT R8, R158.reuse, 0xfffffff0, RZ, 0xc0, !PT ;  /* 0xfffffff09e087812 */ /* 0x040fe400078ec0ff */
[----:B------:R-:W-:Y:S01]  /*0210*/  LEA.HI R158, R158, R0, RZ, 0x1 ;  /* 0x000000009e9e7211 */ /* 0x000fe200078f08ff */
[----:B------:R-:W-:Y:S01]  /*0220*/  IMAD.IADD R156, R166, 0x1, -R156 ;  /* 0x00000001a69c7824 */ /* 0x000fe200078e0a9c */
[-C--:B------:R-:W-:Y:S01]  /*0230*/  LEA.HI R161, R162, R166.reuse, RZ, 0x7 ;  /* 0x000000a6a2a17211 */ /* 0x080fe200078f38ff */
[----:B------:R-:W-:Y:S01]  /*0240*/  IMAD.IADD R8, R166, 0x1, -R8 ;  /* 0x00000001a6087824 */ /* 0x000fe200078e0a08 */
[----:B------:R-:W-:Y:S01]  /*0250*/  LOP3.LUT R158, R158, 0xfffffffe, RZ, 0xc0, !PT ;  /* 0xfffffffe9e9e7812 */ /* 0x000fe200078ec0ff */
[----:B-----5:R-:W-:Y:S01]  /*0260*/  USHF.R.S32.HI UR12, URZ, 0x1f, UR7 ;  /* 0x0000001f3f0c7899 */ /* 0x020fe20008011407 */
[----:B------:R-:W-:Y:S02]  /*0270*/  LEA.HI R11, R162, R166, RZ, 0x2 ;  /* 0x000000a6a20b7211 */ /* 0x000fe400078f10ff */
[----:B------:R-:W-:Y:S01]  /*0280*/  LEA.HI R4, R156, R156, RZ, 0x1 ;  /* 0x0000009c9c047211 */ /* 0x000fe200078f08ff */
[----:B------:R-:W-:Y:S01]  /*0290*/  IMAD.IADD R158, R0, 0x1, -R158 ;  /* 0x00000001009e7824 */ /* 0x000fe200078e0a9e */
[----:B------:R-:W-:Y:S01]  /*02a0*/  LEA.HI R162, R162, R166, RZ, 0x5 ;  /* 0x000000a6a2a27211 */ /* 0x000fe200078f28ff */
[----:B-1----:R-:W-:Y:S01]  /*02b0*/  USHF.R.S32.HI UR11, URZ, 0x1f, UR6 ;  /* 0x0000001f3f0b7899 */ /* 0x002fe20008011406 */
[----:B------:R-:W-:Y:S01]  /*02c0*/  LOP3.LUT R3, R11, 0xfffffffc, RZ, 0xc0, !PT ;  /* 0xfffffffc0b037812 */ /* 0x000fe200078ec0ff */
[----:B------:R-:W-:Y:S01]  /*02d0*/  IMAD.SHL.U32 R159, R158, 0x8, RZ ;  /* 0x000000089e9f7824 */ /* 0x000fe200078e00ff */
[----:B------:R-:W-:-:S02]  /*02e0*/  LOP3.LUT R0, R4, 0x7fffffe, RZ, 0xc0, !PT ;  /* 0x07fffffe04007812 */ /* 0x000fc400078ec0ff */
[----:B------:R-:W-:Y:S02]  /*02f0*/  SHF.R.S32.HI R161, RZ, 0x7, R161 ;  /* 0x00000007ffa17819 */ /* 0x000fe400000114a1 */
[--C-:B------:R-:W-:Y:S01]  /*0300*/  SHF.R.S32.HI R164, RZ, 0x2, R11.reuse ;  /* 0x00000002ffa47819 */ /* 0x100fe2000001140b */
[----:B------:R-:W-:Y:S01]  /*0310*/  IMAD.IADD R0, R156, 0x1, -R0 ;  /* 0x000000019c007824 */ /* 0x000fe200078e0a00 */
[----:B------:R-:W-:Y:S01]  /*0320*/  SHF.R.S32.HI R11, RZ, 0x1f, R11 ;  /* 0x0000001fff0b7819 */ /* 0x000fe2000001140b */
[----:B------:R-:W-:Y:S01]  /*0330*/  IMAD R150, R161, 0x8, R158 ;  /* 0x00000008a1967824 */ /* 0x000fe200078e029e */
[----:B------:R-:W-:Y:S01]  /*0340*/  LOP3.LUT R2, R162, 0xffffffe0, RZ, 0xc0, !PT ;  /* 0xffffffe0a2027812 */ /* 0x000fe200078ec0ff */
[----:B------:R-:W-:Y:S01]  /*0350*/  IMAD.SHL.U32 R156, R156, 0x40, RZ ;  /* 0x000000409c9c7824 */ /* 0x000fe200078e00ff */
[----:B------:R-:W-:Y:S01]  /*0360*/  LEA.HI R11, R11, R164, RZ, 0x3 ;  /* 0x000000a40b0b7211 */ /* 0x000fe200078f18ff */
[----:B------:R-:W-:Y:S01]  /*0370*/  IMAD R150, R150, 0x8, R0 ;  /* 0x0000000896967824 */ /* 0x000fe200078e0200 */
[----:B------:R-:W-:Y:S01]  /*0380*/  LEA.HI R0, R8, R8, RZ, 0x1 ;  /* 0x0000000808007211 */ /* 0x000fe200078f08ff */
[C---:B------:R-:W-:Y:S01]  /*0390*/  IMAD.IADD R2, R166.reuse, 0x1, -R2 ;  /* 0x00000001a6027824 */ /* 0x040fe200078e0a02 */
[----:B------:R-:W-:Y:S01]  /*03a0*/  LOP3.LUT R11, R11, 0xfffffff8, RZ, 0xc0, !PT ;  /* 0xfffffff80b0b7812 */ /* 0x000fe200078ec0ff */
[----:B------:R-:W-:Y:S01]  /*03b0*/  IMAD.IADD R166, R166, 0x1, -R3 ;  /* 0x00000001a6a67824 */ /* 0x000fe200078e0a03 */
[----:B------:R-:W-:-:S02]  /*03c0*/  SHF.R.S32.HI R163, RZ, 0x5, R162 ;  /* 0x00000005ffa37819 */ /* 0x000fc400000114a2 */
[----:B------:R-:W-:Y:S01]  /*03d0*/  SHF.R.S32.HI R160, RZ, 0x1f, R2 ;  /* 0x0000001fffa07819 */ /* 0x000fe20000011402 */
[----:B------:R-:W-:Y:S01]  /*03e0*/  IMAD.IADD R11, R164, 0x1, -R11 ;  /* 0x00000001a40b7824 */ /* 0x000fe200078e0a0b */
[----:B------:R-:W-:Y:S01]  /*03f0*/  SHF.R.S32.HI R162, RZ, 0x1f, R162 ;  /* 0x0000001fffa27819 */ /* 0x000fe200000114a2 */
[C---:B------:R-:W-:Y:S01]  /*0400*/  IMAD.SHL.U32 R175, R166.reuse, 0x2, RZ ;  /* 0x00000002a6af7824 */ /* 0x040fe200078e00ff */
[--C-:B------:R-:W-:Y:S01]  /*0410*/  SHF.R.S32.HI R7, RZ, 0x1, R0.reuse ;  /* 0x00000001ff077819 */ /* 0x100fe20000011400 */
[----:B------:R-:W-:Y:S01]  /*0420*/  IMAD.SHL.U32 R9, R11, 0x40, RZ ;  /* 0x000000400b097824 */ /* 0x000fe200078e00ff */
[----:B------:R-:W-:Y:S01]  /*0430*/  SHF.R.S32.HI R5, RZ, 0x1f, R0 ;  /* 0x0000001fff057819 */ /* 0x000fe20000011400 */
[----:B------:R-:W-:Y:S01]  /*0440*/  IMAD R165, R161, 0x2000, R175 ;  /* 0x00002000a1a57824 */ /* 0x000fe200078e02af */
[----:B------:R-:W-:Y:S01]  /*0450*/  SHF.R.S32.HI R3, RZ, 0x1f, R8 ;  /* 0x0000001fff037819 */ /* 0x000fe20000011408 */
[----:B------:R-:W-:Y:S01]  /*0460*/  IMAD.SHL.U32 R166, R166, 0x8, RZ ;  /* 0x00000008a6a67824 */ /* 0x000fe200078e00ff */
[----:B------:R-:W-:-:S02]  /*0470*/  LEA.HI R160, R160, R2, RZ, 0x2 ;  /* 0x00000002a0a07211 */ /* 0x000fc400078f10ff */
[----:B------:R-:W-:Y:S02]  /*0480*/  LEA.HI R162, R162, R163, RZ, 0x2 ;  /* 0x000000a3a2a27211 */ /* 0x000fe400078f10ff */
[----:B------:R-:W-:Y:S02]  /*0490*/  LEA.HI R5, R5, R7, RZ, 0x2 ;  /* 0x0000000705057211 */ /* 0x000fe400078f10ff */
[----:B------:R-:W-:Y:S02]  /*04a0*/  LOP3.LUT R2, R11, 0x1, RZ, 0xc0, !PT ;  /* 0x000000010b027812 */ /* 0x000fe400078ec0ff */
[----:B------:R-:W-:Y:S02]  /*04b0*/  LEA.HI R3, R3, R8, RZ, 0x3 ;  /* 0x0000000803037211 */ /* 0x000fe400078f18ff */
[----:B------:R-:W-:Y:S02]  /*04c0*/  LOP3.LUT R5, R5, 0xfffffffc, RZ, 0xc0, !PT ;  /* 0xfffffffc05057812 */ /* 0x000fe400078ec0ff */
[----:B------:R-:W-:-:S02]  /*04d0*/  LOP3.LUT R162, R162, 0xfffffffc, RZ, 0xc0, !PT ;  /* 0xfffffffca2a27812 */ /* 0x000fc400078ec0ff */
[----:B------:R-:W-:Y:S01]  /*04e0*/  ISETP.NE.U32.AND P6, PT, R2, 0x1, PT ;  /* 0x000000010200780c */ /* 0x000fe20003fc5070 */
[----:B------:R-:W-:Y:S01]  /*04f0*/  IMAD.IADD R5, R7, 0x1, -R5 ;  /* 0x0000000107057824 */ /* 0x000fe200078e0a05 */
[----:B------:R-:W-:Y:S01]  /*0500*/  LEA.HI R2, R11, R11, RZ, 0x1 ;  /* 0x0000000b0b027211 */ /* 0x000fe200078f08ff */
[----:B------:R-:W-:Y:S01]  /*0510*/  IMAD.IADD R162, R163, 0x1, -R162 ;  /* 0x00000001a3a27824 */ /* 0x000fe200078e0aa2 */
[----:B------:R-:W-:Y:S02]  /*0520*/  LOP3.LUT R0, R0, 0x7fffffe, RZ, 0xc0, !PT ;  /* 0x07fffffe00007812 */ /* 0x000fe400078ec0ff */
[----:B------:R-:W-:Y:S01]  /*0530*/  LOP3.LUT R6, R3, 0xfffffff8, RZ, 0xc0, !PT ;  /* 0xfffffff803067812 */ /* 0x000fe200078ec0ff */
[----:B------:R-:W-:Y:S01]  /*0540*/  IMAD R175, R162, 0x200, R175 ;  /* 0x00000200a2af7824 */ /* 0x000fe200078e02af */
[----:B------:R-:W-:Y:S01]  /*0550*/  SHF.R.S32.HI R4, RZ, 0x1, R4 ;  /* 0x00000001ff047819 */ /* 0x000fe20000011404 */
[----:B------:R-:W-:Y:S01]  /*0560*/  IMAD.IADD R0, R8, 0x1, -R0 ;  /* 0x0000000108007824 */ /* 0x000fe200078e0a00 */
[----:B------:R-:W-:Y:S01]  /*0570*/  LOP3.LUT R7, R2, 0x3fffffe, RZ, 0xc0, !PT ;  /* 0x03fffffe02077812 */ /* 0x000fe200078ec0ff */
[----:B------:R-:W-:Y:S01]  /*0580*/  IMAD.IADD R6, R8, 0x1, -R6 ;  /* 0x0000000108067824 */ /* 0x000fe200078e0a06 */
[----:B------:R-:W-:Y:S01]  /*0590*/  SHF.R.S32.HI R2, RZ, 0x1, R2 ;  /* 0x00000001ff027819 */ /* 0x000fe20000011402 */
[----:B------:R-:W-:Y:S01]  /*05a0*/  IMAD.SHL.U32 R8, R162, 0x10, RZ ;  /* 0x00000010a2087824 */ /* 0x000fe200078e00ff */
[C---:B------:R-:W-:Y:S01]  /*05b0*/  LOP3.LUT P0, RZ, R4.reuse, 0x2, RZ, 0xc0, !PT ;  /* 0x0000000204ff7812 */ /* 0x040fe2000780c0ff */
[----:B------:R-:W-:Y:S01]  /*05c0*/  IMAD.SHL.U32 R4, R4, 0x40, RZ ;  /* 0x0000004004047824 */ /* 0x000fe200078e00ff */
[----:B------:R-:W-:Y:S01]  /*05d0*/  LOP3.LUT R156, R156, 0x1c0, RZ, 0xc0, !PT ;  /* 0x000001c09c9c7812 */ /* 0x000fe200078ec0ff */
[C---:B------:R-:W-:Y:S01]  /*05e0*/  IMAD.IADD R7, R11.reuse, 0x1, -R7 ;  /* 0x000000010b077824 */ /* 0x040fe200078e0a07 */
[----:B------:R-:W-:-:S02]  /*05f0*/  LOP3.LUT P5, RZ, R11, 0x2, RZ, 0xc0, !PT ;  /* 0x000000020bff7812 */ /* 0x000fc400078ac0ff */
[----:B------:R-:W-:Y:S01]  /*0600*/  LOP3.LUT P4, RZ, R11, 0x4, RZ, 0xc0, !PT ;  /* 0x000000040bff7812 */ /* 0x000fe2000788c0ff */
[----:B------:R-:W-:Y:S01]  /*0610*/  IMAD R175, R7, 0x20, R175 ;  /* 0x0000002007af7824 */ /* 0x000fe200078e02af */
[C---:B------:R-:W-:Y:S01]  /*0620*/  LOP3.LUT P3, RZ, R2.reuse, 0x2, RZ, 0xc0, !PT ;  /* 0x0000000202ff7812 */ /* 0x040fe2000786c0ff */
[----:B------:R-:W-:Y:S01]  /*0630*/  IMAD.SHL.U32 R7, R2, 0x40, RZ ;  /* 0x0000004002077824 */ /* 0x000fe200078e00ff */
[----:B------:R-:W-:Y:S02]  /*0640*/  LEA.HI.SX32 R160, R160, R8, 0x1e ;  /* 0x00000008a0a07211 */ /* 0x000fe400078ff2ff */
[----:B------:R-:W-:Y:S02]  /*0650*/  LOP3.LUT R8, R156, 0x30, R8, 0xf8, !PT ;  /* 0x000000309c087812 */ /* 0x000fe400078ef808 */
[C---:B------:R-:W-:Y:S01]  /*0660*/  R2P PR, R6.reuse, 0x6 ;  /* 0x0000000606007804 */ /* 0x040fe20000000000 */
[----:B------:R-:W-:Y:S01]  /*0670*/  IMAD.SHL.U32 R6, R6, 0x40, RZ ;  /* 0x0000004006067824 */ /* 0x000fe200078e00ff */
[----:B------:R-:W-:-:S02]  /*0680*/  LOP3.LUT R4, R4, 0xc0, RZ, 0xc0, !PT ;  /* 0x000000c004047812 */ /* 0x000fc400078ec0ff */
[----:B------:R-:W-:Y:S02]  /*0690*/  LOP3.LUT R8, R8, 0x8, R10, 0xf8, !PT ;  /* 0x0000000808087812 */ /* 0x000fe400078ef80a */
[----:B------:R-:W-:Y:S02]  /*06a0*/  SHF.R.U32.HI R156, RZ, 0x3, R156 ;  /* 0x00000003ff9c7819 */ /* 0x000fe4000001169c */
[----:B------:R-:W-:Y:S02]  /*06b0*/  LOP3.LUT R10, R4, 0x8, R10, 0xf8, !PT ;  /* 0x00000008040a7812 */ /* 0x000fe400078ef80a */
[----:B------:R-:W-:Y:S02]  /*06c0*/  SHF.R.U32.HI R4, RZ, 0x3, R4 ;  /* 0x00000003ff047819 */ /* 0x000fe40000011604 */
[----:B------:R-:W-:Y:S02]  /*06d0*/  LOP3.LUT R6, R6, 0x1c0, RZ, 0xc0, !PT ;  /* 0x000001c006067812 */ /* 0x000fe400078ec0ff */
[----:B------:R-:W-:-:S02]  /*06e0*/  LOP3.LUT R9, R9, 0x1c0, RZ, 0xc0, !PT ;  /* 0x000001c009097812 */ /* 0x000fc400078ec0ff */
[----:B------:R-:W-:Y:S01]  /*06f0*/  LOP3.LUT R156, R8, R156, RZ, 0x3c, !PT ;  /* 0x0000009c089c7212 */ /* 0x000fe200078e3cff */
[----:B------:R-:W-:Y:S01]  /*0700*/  IMAD.SHL.U32 R8, R161, 0x8, RZ ;  /* 0x00000008a1087824 */ /* 0x000fe200078e00ff */
[----:B------:R-:W-:Y:S02]  /*0710*/  SHF.R.S32.HI R3, RZ, 0x3, R3 ;  /* 0x00000003ff037819 */ /* 0x000fe40000011403 */
[----:B------:R-:W-:Y:S01]  /*0720*/  LOP3.LUT R4, R10, R4, RZ, 0x3c, !PT ;  /* 0x000000040a047212 */ /* 0x000fe200078e3cff */
[----:B------:R-:W-:Y:S01]  /*0730*/  IMAD.SHL.U32 R10, R162, 0x400, RZ ;  /* 0x00000400a20a7824 */ /* 0x000fe200078e00ff */
[----:B------:R-:W-:Y:S01]  /*0740*/  LOP3.LUT R7, R7, 0xc0, RZ, 0xc0, !PT ;  /* 0x000000c007077812 */ /* 0x000fe200078ec0ff */
[----:B------:R-:W-:Y:S01]  /*0750*/  IMAD R0, R3, 0x8, R0 ;  /* 0x0000000803007824 */ /* 0x000fe200078e0200 */
[----:B------:R-:W-:Y:S01]  /*0760*/  LOP3.LUT R159, R159, 0x8, RZ, 0xc0, !PT ;  /* 0x000000089f9f7812 */ /* 0x000fe200078ec0ff */
[----:B------:R-:W-:Y:S01]  /*0770*/  IMAD R3, R3, 0x200, R10 ;  /* 0x0000020003037824 */ /* 0x000fe200078e020a */
[----:B------:R-:W-:Y:S01]  /*0780*/  SHF.R.U32.HI R155, RZ, 0x3, R6 ;  /* 0x00000003ff9b7819 */ /* 0x000fe20000011606 */
[C---:B------:R-:W-:Y:S01]  /*0790*/  IMAD R156, R158.reuse, 0x200, R156 ;  /* 0x000002009e9c7824 */ /* 0x040fe200078e029c */
[----:B------:R-:W-:Y:S01]  /*07a0*/  LEA.HI R9, R9, R9, RZ, 0x1d ;  /* 0x0000000909097211 */ /* 0x000fe200078fe8ff */
[----:B------:R-:W-:Y:S01]  /*07b0*/  IMAD.SHL.U32 R158, R158, 0x10, RZ ;  /* 0x000000109e9e7824 */ /* 0x000fe200078e00ff */
[----:B------:R-:W-:Y:S01]  /*07c0*/  SEL R149, R157, 0xffffffe0, !P0 ;  /* 0xffffffe09d957807 */ /* 0x000fe20004000000 */
[----:B------:R-:W-:Y:S01]  /*07d0*/  IMAD.U32 R150, R150, 0x20, R4 ;  /* 0x0000002096967824 */ /* 0x000fe200078e0004 */
[----:B------:R-:W-:Y:S01]  /*07e0*/  LOP3.LUT R8, R8, 0x8, RZ, 0xc0, !PT ;  /* 0x0000000808087812 */ /* 0x000fe200078ec0ff */
[----:B------:R-:W-:Y:S01]  /*07f0*/  IMAD.SHL.U32 R0, R0, 0x20, RZ ;  /* 0x0000002000007824 */ /* 0x000fe200078e00ff */
[C---:B------:R-:W-:Y:S01]  /*0800*/  LOP3.LUT P0, RZ, R5.reuse, 0x2, RZ, 0xc0, !PT ;  /* 0x0000000205ff7812 */ /* 0x040fe2000780c0ff */
[----:B------:R-:W-:Y:S01]  /*0810*/  IMAD.SHL.U32 R5, R5, 0x40, RZ ;  /* 0x0000004005057824 */ /* 0x000fe200078e00ff */
[----:B------:R-:W-:-:S02]  /*0820*/  SHF.R.U32.HI R2, RZ, 0x3, R7 ;  /* 0x00000003ff027819 */ /* 0x000fc40000011607 */
[----:B------:R-:W-:Y:S02]  /*0830*/  LOP3.LUT R155, R155, R6, R159, 0x1e, !PT ;  /* 0x000000069b9b7212 */ /* 0x000fe400078e1e9f */
[----:B------:R-:W-:Y:S02]  /*0840*/  IADD3 R165, R9, R165, R10 ;  /* 0x000000a509a57210 */ /* 0x000fe40007ffe00a */
[----:B------:R-:W-:Y:S01]  /*0850*/  LOP3.LUT R2, R2, R7, R8, 0x1e, !PT ;  /* 0x0000000702027212 */ /* 0x000fe200078e1e08 */
[----:B------:R-:W-:Y:S01]  /*0860*/  IMAD.IADD R155, R3, 0x1, R155 ;  /* 0x00000001039b7824 */ /* 0x000fe200078e029b */
[----:B------:R-:W-:Y:S01]  /*0870*/  LOP3.LUT R5, R5, 0xc0, RZ, 0xc0, !PT ;  /* 0x000000c005057812 */ /* 0x000fe200078ec0ff */
[----:B------:R-:W-:Y:S01]  /*0880*/  IMAD.MOV.U32 R3, RZ, RZ, 0x40 ;  /* 0x00000040ff037424 */ /* 0x000fe200078e00ff */
[----:B------:R-:W-:Y:S01]  /*0890*/  LEA R165, R165, UR5, 0x1 ;  /* 0x00000005a5a57c11 */ /* 0x000fe2000f8e08ff */
[----:B------:R-:W-:Y:S01]  /*08a0*/  IMAD.IADD R175, R2, 0x1, R175 ;  /* 0x0000000102af7824 */ /* 0x000fe200078e02af */
[----:B------:R-:W-:Y:S01]  /*08b0*/  SHF.R.U32.HI R4, RZ, 0x3, R5 ;  /* 0x00000003ff047819 */ /* 0x000fe20000011605 */
[----:B------:R-:W-:Y:S01]  /*08c0*/  IMAD R2, R162, 0x200, R0 ;  /* 0x00000200a2027824 */ /* 0x000fe200078e0200 */
[----:B------:R-:W-:Y:S01]  /*08d0*/  LOP3.LUT R158, R8, 0x10, R158, 0xf8, !PT ;  /* 0x00000010089e7812 */ /* 0x000fe200078ef89e */
[----:B------:R-:W-:Y:S01]  /*08e0*/  VIADD R168, R165, 0x40 ;  /* 0x00000040a5a87836 */ /* 0x000fe20000000000 */
[----:B------:R-:W-:Y:S01]  /*08f0*/  SEL R173, R173, 0x10, !P6 ;  /* 0x00000010adad7807 */ /* 0x000fe20007000000 */
[----:B------:R-:W-:Y:S01]  /*0900*/  @P4 VIADD R168, R165, 0xffffffc0 ;  /* 0xffffffc0a5a84836 */ /* 0x000fe20000000000 */
[----:B------:R-:W-:-:S02]  /*0910*/  LEA R155, R155, UR4, 0x1 ;  /* 0x000000049b9b7c11 */ /* 0x000fc4000f8e08ff */
        /* <DEDUP_REMOVED lines=12> */
[----:B------:R-:W-:Y:S01]  /*09e0*/  SEL R157, R157, 0xffffffe0, !P0 ;  /* 0xffffffe09d9d7807 */ /* 0x000fe20004000000 */
[--C-:B------:R-:W-:Y:S01]  /*09f0*/  IMAD.IADD R169, R165, 0x1, R171.reuse ;  /* 0x00000001a5a97824 */ /* 0x100fe200078e02ab */
[----:B------:R-:W-:Y:S01]  /*0a00*/  LEA R156, R156, UR5, 0x1 ;  /* 0x000000059c9c7c11 */ /* 0x000fe2000f8e08ff */
[----:B------:R-:W-:-:S02]  /*0a10*/  IMAD.IADD R176, R170, 0x1, R171 ;  /* 0x00000001aab07824 */ /* 0x000fc400078e02ab */
[----:B------:R-:W-:Y:S02]  /*0a20*/  IMAD.IADD R172, R171, 0x1, R168 ;  /* 0x00000001abac7824 */ /* 0x000fe400078e02a8 */
[----:B------:R-:W-:Y:S02]  /*0a30*/  VIADD R174, R175, 0x20 ;  /* 0x00000020afae7836 */ /* 0x000fe40000000000 */
[----:B------:R-:W-:Y:S02]  /*0a40*/  IMAD.IADD R153, R155, 0x1, R3 ;  /* 0x000000019b997824 */ /* 0x000fe400078e0203 */
[----:B------:R-:W-:Y:S02]  /*0a50*/  IMAD.IADD R149, R149, 0x1, R150 ;  /* 0x0000000195957824 */ /* 0x000fe400078e0296 */
[----:B------:R-:W-:Y:S02]  /*0a60*/  IMAD.IADD R171, R171, 0x1, R173 ;  /* 0x00000001abab7824 */ /* 0x000fe400078e02ad */
[----:B------:R-:W-:-:S02]  /*0a70*/  @P3 VIADD R174, R175, 0xffffffe0 ;  /* 0xffffffe0afae3836 */ /* 0x000fc40000000000 */
[----:B------:R-:W-:Y:S02]  /*0a80*/  IMAD.IADD R3, R3, 0x1, R154 ;  /* 0x0000000103037824 */ /* 0x000fe400078e029a */
[C---:B------:R-:W-:Y:S02]  /*0a90*/  VIADD R148, R154.reuse, 0x2000 ;  /* 0x000020009a947836 */ /* 0x040fe40000000000 */
[C---:B------:R-:W-:Y:S02]  /*0aa0*/  VIADD R2, R154.reuse, 0x4000 ;  /* 0x000040009a027836 */ /* 0x040fe40000000000 */
[----:B------:R-:W-:-:S07]  /*0ab0*/  VIADD R0, R154, 0x6000 ;  /* 0x000060009a007836 */ /* 0x000fce0000000000 */
.L_x_239:
        /* <DEDUP_REMOVED lines=8> */
[----:B------:R-:W1:Y:S02]  /*0b40*/  @P0 S2R R4, SR_CTAID.Y ;  /* 0x0000000000040919 */ /* 0x000e640000002600 */
[----:B--2---:R-:W2:Y:S01]  /*0b50*/  @P1 LDC.64 R6, c[0x0][0x300] ;  /* 0x0000c000ff061b82 */ /* 0x004ea20000000a00 */
        /* <DEDUP_REMOVED lines=93> */
.L_x_232:
[----:B------:R-:W-:Y:S01]  /*1130*/  UIMAD UR20, UR8, UR4, UR9 ;  /* 0x00000004081472a4 */ /* 0x000fe2000f8e0209 */
[----:B------:R-:W-:-:S03]  /*1140*/  ULDC UR29, c[0x0][0x2d4] ;  /* 0x0000b500001d7ab9 */ /* 0x000fc60000000800 */
[----:B------:R-:W-:-:S12]  /*1150*/  UIMAD UR20, UR20, UR29, URZ ;  /* 0x0000001d141472a4 */ /* 0x000fd8000f8e023f */
.L_x_233:
[----:B------:R-:W1:Y:S01]  /*1160*/  LDC.64 R4, c[0x0][0x238] ;  /* 0x00008e00ff047b82 */ /* 0x000e620000000a00 */
[----:B------:R-:W2:Y:S01]  /*1170*/  S2R R188, SR_TID.X ;  /* 0x0000000000bc7919 */ /* 0x000ea20000002100 */
[----:B------:R-:W-:Y:S01]  /*1180*/  SHF.R.S32.HI R17, RZ, 0x1f, R164 ;  /* 0x0000001fff117819 */ /* 0x000fe200000114a4 */
[----:B------:R-:W-:Y:S01]  /*1190*/  UIADD3 UR19, UP0, UR27, UR19, URZ ;  /* 0x000000131b137290 */ /* 0x000fe2000ff1e03f */
[----:B------:R-:W-:Y:S01]  /*11a0*/  SHF.R.S32.HI R167, RZ, 0x1f, R166 ;  /* 0x0000001fffa77819 */ /* 0x000fe200000114a6 */
[----:B------:R-:W-:Y:S01]  /*11b0*/  ULDC.64 UR16, c[0x0][0x268] ;  /* 0x00009a0000107ab9 */ /* 0x000fe20000000a00 */
[----:B------:R-:W-:Y:S01]  /*11c0*/  UIADD3 UR54, UR28, -0x1, URZ ;  /* 0xffffffff1c367890 */ /* 0x000fe2000fffe03f */
[----:B------:R-:W-:Y:S01]  /*11d0*/  IMAD R8, R18, UR16, RZ ;  /* 0x0000001012087c24 */ /* 0x000fe2000f8e02ff */
[----:B------:R-:W3:Y:S01]  /*11e0*/  LDC.64 R10, c[0x0][0x250] ;  /* 0x00009400ff0a7b82 */ /* 0x000ee20000000a00 */
[----:B------:R-:W-:Y:S02]  /*11f0*/  UIADD3.X UR18, UR22, UR18, URZ, UP0, !UPT ;  /* 0x0000001216127290 */ /* 0x000fe400087fe43f */
[----:B------:R-:W-:Y:S01]  /*1200*/  IMAD R8, R19, UR17, R8 ;  /* 0x0000001113087c24 */ /* 0x000fe2000f8e0208 */
[----:B------:R-:W-:Y:S01]  /*1210*/  ULDC.64 UR24, c[0x0][0x428] ;  /* 0x00010a0000187ab9 */ /* 0x000fe20000000a00 */
[----:B------:R-:W-:Y:S01]  /*1220*/  ULDC.64 UR22, c[0x0][0x258] ;  /* 0x0000960000167ab9 */ /* 0x000fe20000000a00 */
[----:B------:R-:W-:Y:S01]  /*1230*/  UIADD3 UR26, UR36, UR26, URZ ;  /* 0x0000001a241a7290 */ /* 0x000fe2000fffe03f */
[----:B------:R-:W-:-:S03]  /*1240*/  ULDC.64 UR60, c[0x0][0x2b0] ;  /* 0x0000ac00003c7ab9 */ /* 0x000fc60000000a00 */
[----:B------:R-:W-:Y:S01]  /*1250*/  UIMAD.WIDE UR60, UR26, 0x4, UR60 ;  /* 0x000000041a3c78a5 */ /* 0x000fe2000f8e023c */
[C---:B-1----:R-:W-:Y:S02]  /*1260*/  IMAD R6, R4.reuse, UR14, RZ ;  /* 0x0000000e04067c24 */ /* 0x042fe4000f8e02ff */
[----:B------:R-:W-:-:S04]  /*1270*/  IMAD.WIDE.U32 R20, R4, UR8, R166 ;  /* 0x0000000804147c25 */ /* 0x000fc8000f8e00a6 */
[----:B------:R-:W-:Y:S02]  /*1280*/  IMAD R5, R5, UR8, R6 ;  /* 0x0000000805057c24 */ /* 0x000fe4000f8e0206 */
[-C--:B---3--:R-:W-:Y:S01]  /*1290*/  IMAD R12, R17, R10.reuse, RZ ;  /* 0x0000000a110c7224 */ /* 0x088fe200078e02ff */
[----:B--2---:R-:W-:Y:S01]  /*12a0*/  SHF.R.S32.HI R16, RZ, 0x1f, R188 ;  /* 0x0000001fff107819 */ /* 0x004fe200000114bc */
[----:B------:R-:W-:-:S03]  /*12b0*/  IMAD.WIDE.U32 R6, R164, R10, RZ ;  /* 0x0000000aa4067225 */ /* 0x000fc600078e00ff */
[----:B------:R-:W-:Y:S01]  /*12c0*/  LEA.HI R23, R16, R188, RZ, 0x2 ;  /* 0x000000bc10177211 */ /* 0x000fe200078f10ff */
[C---:B------:R-:W-:Y:S02]  /*12d0*/  IMAD R12, R164.reuse, R11, R12 ;  /* 0x0000000ba40c7224 */ /* 0x040fe400078e020c */
[----:B------:R-:W-:Y:S01]  /*12e0*/  IMAD.IADD R5, R21, 0x1, R5 ;  /* 0x0000000115057824 */ /* 0x000fe200078e0205 */
[----:B------:R-:W-:Y:S01]  /*12f0*/  LEA.HI R23, R23, R164, RZ, 0x1 ;  /* 0x000000a417177211 */ /* 0x000fe200078f08ff */
[----:B------:R-:W-:Y:S01]  /*1300*/  IMAD.IADD R13, R7, 0x1, R12 ;  /* 0x00000001070d7824 */ /* 0x000fe200078e020c */
[----:B------:R-:W-:Y:S01]  /*1310*/  IADD3 R21, P2, R164, UR36, RZ ;  /* 0x00000024a4157c10 */ /* 0x000fe2000ff5e0ff */
[----:B------:R-:W-:Y:S01]  /*1320*/  IMAD.MOV.U32 R4, RZ, RZ, R20 ;  /* 0x000000ffff047224 */ /* 0x000fe200078e0014 */
[----:B------:R-:W-:Y:S01]  /*1330*/  LEA.HI R20, R16, R188, RZ, 0x3 ;  /* 0x000000bc10147211 */ /* 0x000fe200078f18ff */
[----:B------:R-:W-:Y:S01]  /*1340*/  IMAD.MOV.U32 R12, RZ, RZ, R6 ;  /* 0x000000ffff0c7224 */ /* 0x000fe200078e0006 */
[----:B------:R-:W-:Y:S01]  /*1350*/  LOP3.LUT R23, R23, 0x7fffffe, RZ, 0xc0, !PT ;  /* 0x07fffffe17177812 */ /* 0x000fe200078ec0ff */
[----:B------:R-:W-:Y:S01]  /*1360*/  IMAD.WIDE.U32 R4, R19, UR16, R4 ;  /* 0x0000001013047c25 */ /* 0x000fe2000f8e0004 */
[----:B------:R-:W-:Y:S01]  /*1370*/  SHF.R.S32.HI R20, RZ, 0x3, R20 ;  /* 0x00000003ff147819 */ /* 0x000fe20000011414 */
[----:B------:R-:W-:-:S02]  /*1380*/  ULDC.64 UR16, c[0x0][0x220] ;  /* 0x0000880000107ab9 */ /* 0x000fc40000000a00 */
[----:B------:R-:W-:Y:S01]  /*1390*/  IMAD.WIDE.U32 R12, R10, UR19, R12 ;  /* 0x000000130a0c7c25 */ /* 0x000fe2000f8e000c */
[----:B------:R-:W-:-:S03]  /*13a0*/  IADD3 R8, R5, R8, RZ ;  /* 0x0000000805087210 */ /* 0x000fc60007ffe0ff */
[----:B------:R-:W-:Y:S01]  /*13b0*/  IMAD R6, R10, UR18, RZ ;  /* 0x000000120a067c24 */ /* 0x000fe2000f8e02ff */
[----:B------:R-:W-:Y:S01]  /*13c0*/  IADD3 R7, P0, R4, R12, RZ ;  /* 0x0000000c04077210 */ /* 0x000fe20007f1e0ff */
[----:B------:R-:W-:Y:S01]  /*13d0*/  IMAD.SHL.U32 R20, R20, 0x40, RZ ;  /* 0x0000004014147824 */ /* 0x000fe200078e00ff */
[----:B------:R-:W1:Y:S01]  /*13e0*/  LDC.64 R4, c[0x0][0x418] ;  /* 0x00010600ff047b82 */ /* 0x000e620000000a00 */
[----:B------:R-:W-:Y:S02]  /*13f0*/  IMAD R6, R11, UR19, R6 ;  /* 0x000000130b067c24 */ /* 0x000fe4000f8e0206 */
[----:B------:R-:W-:Y:S01]  /*1400*/  IMAD.IADD R23, R164, 0x1, -R23 ;  /* 0x00000001a4177824 */ /* 0x000fe200078e0a17 */
[----:B------:R-:W-:Y:S02]  /*1410*/  LOP3.LUT R20, R20, 0xc0, RZ, 0xc0, !PT ;  /* 0x000000c014147812 */ /* 0x000fe400078ec0ff */
[----:B------:R-:W-:Y:S01]  /*1420*/  IADD3.X R6, R8, R13, R6, P0, !PT ;  /* 0x0000000d08067210 */ /* 0x000fe200007fe406 */
[----:B------:R-:W-:Y:S01]  /*1430*/  IMAD R23, R163, 0x8, R23 ;  /* 0x00000008a3177824 */ /* 0x000fe200078e0217 */
[----:B------:R-:W2:Y:S01]  /*1440*/  LDC.64 R8, c[0x0][0x240] ;  /* 0x00009000ff087b82 */ /* 0x000ea20000000a00 */
[----:B------:R-:W-:-:S02]  /*1450*/  LOP3.LUT R12, R20, 0x18, R166, 0xf8, !PT ;  /* 0x00000018140c7812 */ /* 0x000fc400078ef8a6 */
[C---:B------:R-:W-:Y:S01]  /*1460*/  LEA R24, P0, R7.reuse, UR16, 0x1 ;  /* 0x0000001007187c11 */ /* 0x040fe2000f8008ff */
[----:B------:R-:W-:Y:S01]  /*1470*/  ULEA.HI UR16, UR54, UR54, URZ, 0x1 ;  /* 0x0000003636107291 */ /* 0x000fe2000f8f083f */
[----:B------:R-:W-:Y:S02]  /*1480*/  SHF.R.U32.HI R20, RZ, 0x3, R20 ;  /* 0x00000003ff147819 */ /* 0x000fe40000011614 */
[----:B------:R-:W-:Y:S01]  /*1490*/  LEA.HI.X R25, R7, UR17, R6, 0x1, P0 ;  /* 0x0000001107197c11 */ /* 0x000fe200080f0c06 */
[----:B------:R-:W-:Y:S01]  /*14a0*/  ULOP3.LUT UR16, UR16, 0xfffffffe, URZ, 0xc0, !UPT ;  /* 0xfffffffe10107892 */ /* 0x000fe2000f8ec03f */
[----:B------:R-:W-:Y:S01]  /*14b0*/  LOP3.LUT R20, R12, R20, RZ, 0x3c, !PT ;  /* 0x000000140c147212 */ /* 0x000fe200078e3cff */
[----:B------:R-:W3:Y:S01]  /*14c0*/  LDC.64 R6, c[0x0][0x420] ;  /* 0x00010800ff067b82 */ /* 0x000ee20000000a00 */
[C---:B------:R-:W-:Y:S01]  /*14d0*/  LEA R22, P0, R10.reuse, R24, 0x7 ;  /* 0x000000180a167211 */ /* 0x040fe200078038ff */
[----:B------:R-:W-:Y:S02]  /*14e0*/  UIADD3 UR16, UR54, -UR16, URZ ;  /* 0x8000001036107290 */ /* 0x000fe4000fffe03f */
[----:B------:R-:W-:Y:S01]  /*14f0*/  IMAD.U32 R20, R23, 0x20, R20 ;  /* 0x0000002017147824 */ /* 0x000fe200078e0014 */
[----:B------:R-:W-:Y:S01]  /*1500*/  LEA.HI.X R23, R10, R25, R11, 0x7, P0 ;  /* 0x000000190a177211 */ /* 0x000fe200000f3c0b */
[C---:B-1----:R-:W-:Y:S01]  /*1510*/  IMAD R26, R4.reuse, UR14, RZ ;  /* 0x0000000e041a7c24 */ /* 0x042fe2000f8e02ff */
[----:B------:R-:W-:Y:S01]  /*1520*/  UISETP.NE.AND UP0, UPT, UR16, 0x1, UPT ;  /* 0x000000011000788c */ /* 0x000fe2000bf05270 */
[----:B------:R-:W1:Y:S01]  /*1530*/  LDC.64 R12, c[0x0][0x228] ;  /* 0x00008a00ff0c7b82 */ /* 0x000e620000000a00 */
[----:B------:R-:W-:Y:S01]  /*1540*/  IMAD.WIDE.U32 R28, R4, UR8, R166 ;  /* 0x00000008041c7c25 */ /* 0x000fe2000f8e00a6 */
[----:B------:R-:W-:-:S03]  /*1550*/  ULDC.64 UR16, c[0x0][0x260] ;  /* 0x0000980000107ab9 */ /* 0x000fc60000000a00 */
[----:B------:R-:W-:Y:S01]  /*1560*/  IMAD R5, R5, UR8, R26 ;  /* 0x0000000805057c24 */ /* 0x000fe2000f8e021a */
[----:B------:R-:W-:Y:S01]  /*1570*/  IADD3.X R26, R17, UR37, RZ, P2, !PT ;  /* 0x00000025111a7c10 */ /* 0x000fe200097fe4ff */
[-C--:B--2---:R-:W-:Y:S01]  /*1580*/  IMAD.WIDE.U32 R30, R21, R8.reuse, R166 ;  /* 0x00000008151e7225 */ /* 0x084fe200078e00a6 */
[----:B------:R-:W2:Y:S01]  /*1590*/  LDC.64 R10, c[0x0][0x230] ;  /* 0x00008c00ff0a7b82 */ /* 0x000ea20000000a00 */
[----:B------:R-:W-:Y:S02]  /*15a0*/  PLOP3.LUT P0, PT, PT, PT, UP0, 0x80, 0x0 ;  /* 0x000000000000781c */ /* 0x000fe40003f0f008 */
[----:B------:R-:W-:Y:S01]  /*15b0*/  IMAD R4, R26, R8, RZ ;  /* 0x000000081a047224 */ /* 0x000fe200078e02ff */
[----:B------:R-:W-:Y:S01]  /*15c0*/  IADD3 R29, R29, R5, RZ ;  /* 0x000000051d1d7210 */ /* 0x000fe20007ffe0ff */
[----:B------:R-:W-:Y:S02]  /*15d0*/  VIADD R187, R20, 0x1000 ;  /* 0x0000100014bb7836 */ /* 0x000fe40000000000 */
[----:B------:R-:W-:-:S02]  /*15e0*/  IMAD R4, R21, R9, R4 ;  /* 0x0000000915047224 */ /* 0x000fc400078e0204 */
[----:B---3--:R-:W-:Y:S01]  /*15f0*/  IMAD R26, R26, R6, RZ ;  /* 0x000000061a1a7224 */ /* 0x008fe200078e02ff */
[----:B------:R-:W-:Y:S01]  /*1600*/  SEL R187, R187, R20, !P0 ;  /* 0x00000014bbbb7207 */ /* 0x000fe20004000000 */
[----:B------:R-:W-:Y:S01]  /*1610*/  IMAD.IADD R31, R31, 0x1, R4 ;  /* 0x000000011f1f7824 */ /* 0x000fe200078e0204 */
[----:B------:R-:W-:Y:S01]  /*1620*/  LEA R20, R20, UR5, 0x1 ;  /* 0x0000000514147c11 */ /* 0x000fe2000f8e08ff */
[----:B------:R-:W-:Y:S01]  /*1630*/  @P1 BAR.SYNC.DEFER_BLOCKING 0x0 ;  /* 0x0000000000001b1d */ /* 0x000fe20000010000 */
[----:B------:R-:W-:Y:S01]  /*1640*/  IMAD R26, R21, R7, R26 ;  /* 0x00000007151a7224 */ /* 0x000fe200078e021a */
[----:B------:R-:W-:Y:S01]  /*1650*/  UIMAD UR26, UR4, UR30, URZ ;  /* 0x0000001e041a72a4 */ /* 0x000fe2000f8e023f */
[----:B-1----:R-:W-:Y:S01]  /*1660*/  IMAD.WIDE.U32 R30, R12, UR8, R30 ;  /* 0x000000080c1e7c25 */ /* 0x002fe2000f8e001e */
[----:B------:R-:W-:Y:S01]  /*1670*/  UIMAD.WIDE.U32 UR38, UR30, UR4, URZ ;  /* 0x000000041e2672a5 */ /* 0x000fe2000f8e003f */
[----:B------:R-:W-:-:S03]  /*1680*/  LEA R187, R187, UR5, 0x1 ;  /* 0x00000005bbbb7c11 */ /* 0x000fc6000f8e08ff */
[----:B------:R-:W1:Y:S01]  /*1690*/  LDC.64 R4, c[0x0][0x248] ;  /* 0x00009200ff047b82 */ /* 0x000e620000000a00 */
[----:B------:R-:W-:Y:S01]  /*16a0*/  IMAD.WIDE.U32 R28, R21, R6, R28 ;  /* 0x00000006151c7225 */ /* 0x000fe200078e001c */
[----:B------:R-:W-:Y:S01]  /*16b0*/  @!PT LDS RZ, [RZ] ;  /* 0x00000000fffff984 */ /* 0x000fe20000000800 */
[----:B------:R-:W-:Y:S01]  /*16c0*/  @!PT LDS RZ, [RZ] ;  /* 0x00000000fffff984 */ /* 0x000fe20000000800 */
[----:B------:R-:W-:Y:S01]  /*16d0*/  @!PT LDS RZ, [RZ] ;  /* 0x00000000fffff984 */ /* 0x000fe20000000800 */
[----:B------:R3:W-:Y:S04]  /*16e0*/  LDGSTS.E.BYPASS.LTC128B.128 [R20+0x8000], desc[UR58][R24.64] ;  /* 0x0800000018147fae */ /* 0x0007e8000b901d7a */
[----:B------:R4:W-:Y:S01]  /*16f0*/  LDGSTS.E.BYPASS.LTC128B.128 [R20+0x9000], desc[UR58][R22.64] ;  /* 0x0900000016147fae */ /* 0x0009e2000b901d7a */
[----:B-1----:R-:W-:-:S03]  /*1700*/  IMAD R17, R17, R4, RZ ;  /* 0x0000000411117224 */ /* 0x002fc600078e02ff */
[----:B------:R-:W0:Y:S01]  /*1710*/  LDGDEPBAR ;  /* 0x00000000000079af */ /* 0x000e220000000000 */
[----:B------:R-:W-:Y:S02]  /*1720*/  IMAD R17, R164, R5, R17 ;  /* 0x00000005a4117224 */ /* 0x000fe400078e0211 */
[----:B---3--:R-:W-:Y:S01]  /*1730*/  IMAD.IADD R25, R29, 0x1, R26 ;  /* 0x000000011d197824 */ /* 0x008fe200078e021a */
[----:B------:R-:W-:Y:S01]  /*1740*/  MOV R24, R28 ;  /* 0x0000001c00187202 */ /* 0x000fe20000000f00 */
[----:B------:R-:W-:Y:S02]  /*1750*/  IMAD.MOV.U32 R26, RZ, RZ, R30 ;  /* 0x000000ffff1a7224 */ /* 0x000fe400078e001e */
[----:B----4-:R-:W-:Y:S02]  /*1760*/  IMAD R22, R12, UR14, RZ ;  /* 0x0000000e0c167c24 */ /* 0x010fe4000f8e02ff */
[----:B--2---:R-:W-:Y:S02]  /*1770*/  IMAD R12, R10, UR14, RZ ;  /* 0x0000000e0a0c7c24 */ /* 0x004fe4000f8e02ff */
[----:B------:R-:W-:-:S02]  /*1780*/  IMAD R13, R13, UR8, R22 ;  /* 0x000000080d0d7c24 */ /* 0x000fc4000f8e0216 */
[----:B------:R-:W-:-:S04]  /*1790*/  IMAD.WIDE.U32 R22, R10, UR8, R166 ;  /* 0x000000080a167c25 */ /* 0x000fc8000f8e00a6 */
[----:B------:R-:W-:Y:S01]  /*17a0*/  IMAD.U32 R10, RZ, RZ, UR24 ;  /* 0x00000018ff0a7e24 */ /* 0x000fe2000f8e00ff */
[----:B------:R-:W-:Y:S01]  /*17b0*/  UIMAD UR24, UR13, UR24, URZ ;  /* 0x000000180d1872a4 */ /* 0x000fe2000f8e023f */
[----:B------:R-:W-:Y:S02]  /*17c0*/  IMAD R11, R11, UR8, R12 ;  /* 0x000000080b0b7c24 */ /* 0x000fe4000f8e020c */
[----:B------:R-:W-:Y:S01]  /*17d0*/  IMAD.IADD R27, R31, 0x1, R13 ;  /* 0x000000011f1b7824 */ /* 0x000fe200078e020d */
[----:B------:R-:W-:Y:S01]  /*17e0*/  UIMAD UR25, UR9, UR25, UR24 ;  /* 0x00000019091972a4 */ /* 0x000fe2000f8e0218 */
[----:B------:R-:W-:Y:S01]  /*17f0*/  IMAD.U32 R12, RZ, RZ, UR22 ;  /* 0x00000016ff0c7e24 */ /* 0x000fe2000f8e00ff */
[----:B------:R-:W-:Y:S01]  /*1800*/  UIMAD UR24, UR13, UR22, URZ ;  /* 0x000000160d1872a4 */ /* 0x000fe2000f8e023f */
[----:B------:R-:W-:Y:S02]  /*1810*/  IMAD.IADD R13, R23, 0x1, R11 ;  /* 0x00000001170d7824 */ /* 0x000fe400078e020b */
[----:B------:R-:W-:Y:S01]  /*1820*/  IMAD.WIDE.U32 R26, R12, UR9, R26 ;  /* 0x000000090c1a7c25 */ /* 0x000fe2000f8e001a */
[----:B------:R-:W-:-:S03]  /*1830*/  UIMAD UR24, UR9, UR23, UR24 ;  /* 0x00000017091872a4 */ /* 0x000fc6000f8e0218 */
[----:B------:R-:W-:Y:S01]  /*1840*/  IMAD.MOV.U32 R12, RZ, RZ, R22 ;  /* 0x000000ffff0c7224 */ /* 0x000fe200078e0016 */
[----:B------:R-:W-:Y:S01]  /*1850*/  ULDC.64 UR22, c[0x0][0x210] ;  /* 0x0000840000167ab9 */ /* 0x000fe20000000a00 */
[----:B------:R-:W-:Y:S01]  /*1860*/  IMAD.WIDE.U32 R22, R164, R4, RZ ;  /* 0x00000004a4167225 */ /* 0x000fe200078e00ff */
[----:B------:R-:W-:-:S03]  /*1870*/  LEA R194, P2, R26, UR22, 0x1 ;  /* 0x000000161ac27c11 */ /* 0x000fc6000f8408ff */
[----:B------:R-:W-:Y:S01]  /*1880*/  IMAD.WIDE.U32 R24, R10, UR9, R24 ;  /* 0x000000090a187c25 */ /* 0x000fe2000f8e0018 */
[----:B------:R-:W-:-:S03]  /*1890*/  IADD3 R23, R23, R17, RZ ;  /* 0x0000001117177210 */ /* 0x000fc60007ffe0ff */
[----:B------:R-:W-:Y:S02]  /*18a0*/  IMAD R10, R18, UR16, RZ ;  /* 0x00000010120a7c24 */ /* 0x000fe4000f8e02ff */
[----:B------:R-:W-:Y:S02]  /*18b0*/  VIADD R11, R27, UR24 ;  /* 0x000000181b0b7c36 */ /* 0x000fe40008000000 */
[C---:B------:R-:W-:Y:S02]  /*18c0*/  IMAD R10, R19.reuse, UR17, R10 ;  /* 0x00000011130a7c24 */ /* 0x040fe4000f8e020a */
[----:B------:R-:W-:Y:S01]  /*18d0*/  IMAD.WIDE.U32 R18, R19, UR16, R12 ;  /* 0x0000001013127c25 */ /* 0x000fe2000f8e000c */
[----:B------:R-:W-:Y:S01]  /*18e0*/  ULDC.64 UR16, c[0x0][0x3e0] ;  /* 0x0000f80000107ab9 */ /* 0x000fe20000000a00 */
[----:B------:R-:W-:Y:S02]  /*18f0*/  LEA.HI.X R195, R26, UR23, R11, 0x1, P2 ;  /* 0x000000171ac37c11 */ /* 0x000fe400090f0c0b */
[----:B------:R-:W-:Y:S01]  /*1900*/  VIADD R12, R25, UR25 ;  /* 0x00000019190c7c36 */ /* 0x000fe20008000000 */
[----:B------:R-:W-:Y:S01]  /*1910*/  LEA R192, P1, R24, UR16, 0x1 ;  /* 0x0000001018c07c11 */ /* 0x000fe2000f8208ff */
[----:B------:R-:W-:-:S03]  /*1920*/  IMAD.WIDE.U32 R22, R4, UR19, R22 ;  /* 0x0000001304167c25 */ /* 0x000fc6000f8e0016 */
[----:B------:R-:W-:Y:S01]  /*1930*/  LEA.HI.X R193, R24, UR17, R12, 0x1, P1 ;  /* 0x0000001118c17c11 */ /* 0x000fe200088f0c0c */
[----:B------:R-:W-:Y:S01]  /*1940*/  IMAD R11, R4, UR18, RZ ;  /* 0x00000012040b7c24 */ /* 0x000fe2000f8e02ff */
[----:B------:R-:W-:Y:S01]  /*1950*/  IADD3 R18, P1, R18, R22, RZ ;  /* 0x0000001612127210 */ /* 0x000fe20007f3e0ff */
[----:B------:R-:W-:Y:S01]  /*1960*/  IMAD.IADD R10, R19, 0x1, R10 ;  /* 0x00000001130a7824 */ /* 0x000fe200078e020a */
[----:B------:R-:W-:Y:S01]  /*1970*/  ULDC.64 UR16, c[0x0][0x218] ;  /* 0x0000860000107ab9 */ /* 0x000fe20000000a00 */
[----:B------:R-:W-:Y:S01]  /*1980*/  IMAD R11, R5, UR19, R11 ;  /* 0x00000013050b7c24 */ /* 0x000fe2000f8e020b */
[----:B------:R-:W-:Y:S01]  /*1990*/  LEA R12, P2, R8, R194, 0x7 ;  /* 0x000000c2080c7211 */ /* 0x000fe200078438ff */
[----:B------:R-:W-:Y:S01]  /*19a0*/  UIMAD.WIDE UR24, UR8, UR29, UR36 ;  /* 0x0000001d081872a5 */ /* 0x000fe2000f8e0224 */
[----:B------:R-:W-:Y:S01]  /*19b0*/  LEA R22, P3, R6, R192, 0x7 ;  /* 0x000000c006167211 */ /* 0x000fe200078638ff */
[----:B------:R-:W-:Y:S01]  /*19c0*/  LDGSTS.E.BYPASS.LTC128B.128 [R20+0x4000], desc[UR58][R192.64] ;  /* 0x04000000c0147fae */ /* 0x000fe2000b901d7a */
[----:B------:R-:W-:-:S02]  /*19d0*/  IADD3.X R10, R10, R23, R11, P1, !PT ;  /* 0x000000170a0a7210 */ /* 0x000fc40000ffe40b */
[----:B------:R-:W-:Y:S02]  /*19e0*/  LEA R24, P1, R18, UR16, 0x1 ;  /* 0x0000001012187c11 */ /* 0x000fe4000f8208ff */
[----:B------:R-:W-:Y:S02]  /*19f0*/  LEA.HI.X R13, R8, R195, R9, 0x7, P2 ;  /* 0x000000c3080d7211 */ /* 0x000fe400010f3c09 */
[----:B------:R-:W-:Y:S02]  /*1a00*/  LEA.HI.X R25, R18, UR17, R10, 0x1, P1 ;  /* 0x0000001112197c11 */ /* 0x000fe400088f0c0a */
[----:B------:R-:W-:Y:S02]  /*1a10*/  LEA R8, P1, R4, R24, 0x7 ;  /* 0x0000001804087211 */ /* 0x000fe400078238ff */
[----:B------:R-:W-:Y:S01]  /*1a20*/  LEA.HI.X R23, R6, R193, R7, 0x7, P3 ;  /* 0x000000c106177211 */ /* 0x000fe200018f3c07 */
[----:B------:R-:W-:Y:S01]  /*1a30*/  IMAD.MOV.U32 R6, RZ, RZ, 0x4 ;  /* 0x00000004ff067424 */ /* 0x000fe200078e00ff */
[----:B------:R-:W-:-:S02]  /*1a40*/  LEA.HI.X R9, R4, R25, R5, 0x7, P1 ;  /* 0x0000001904097211 */ /* 0x000fc400008f3c05 */
[----:B------:R-:W-:Y:S01]  /*1a50*/  LEA.HI R4, R16, R188, RZ, 0x5 ;  /* 0x000000bc10047211 */ /* 0x000fe200078f28ff */
[----:B------:R-:W-:Y:S01]  /*1a60*/  IMAD.WIDE R6, R160, R6, UR60 ;  /* 0x0000003ca0067e25 */ /* 0x000fe2000f8e0206 */
[----:B------:R-:W-:Y:S01]  /*1a70*/  USHF.L.U32 UR17, UR26, 0x7, URZ ;  /* 0x000000071a117899 */ /* 0x000fe2000800063f */
[----:B------:R-:W-:Y:S03]  /*1a80*/  LDGSTS.E.BYPASS.LTC128B.128 [R20+0x5000], desc[UR58][R22.64] ;  /* 0x0500000016147fae */ /* 0x000fe6000b901d7a */
[----:B------:R-:W-:Y:S01]  /*1a90*/  USHF.R.S32.HI UR22, URZ, 0x1f, UR17 ;  /* 0x0000001f3f167899 */ /* 0x000fe20008011411 */
[----:B------:R-:W-:Y:S04]  /*1aa0*/  LDGSTS.E.BYPASS.LTC128B.128 [R187], desc[UR58][R194.64] ;  /* 0x00000000c2bb7fae */ /* 0x000fe8000b901d7a */
[----:B------:R-:W-:Y:S04]  /*1ab0*/  LDGSTS.E.BYPASS.LTC128B.128 [R187+0x1000], desc[UR58][R12.64] ;  /* 0x010000000cbb7fae */ /* 0x000fe8000b901d7a */
[----:B------:R-:W-:Y:S04]  /*1ac0*/  LDGSTS.E.BYPASS.LTC128B.128 [R20+0x6000], desc[UR58][R24.64] ;  /* 0x0600000018147fae */ /* 0x000fe8000b901d7a */
[----:B------:R-:W-:Y:S04]  /*1ad0*/  LDGSTS.E.BYPASS.LTC128B.128 [R20+0x7000], desc[UR58][R8.64] ;  /* 0x0700000008147fae */ /* 0x000fe8000b901d7a */
[----:B------:R-:W0:Y:S01]  /*1ae0*/  LDGDEPBAR ;  /* 0x00000000000079af */ /* 0x000e220000000000 */
[----:B------:R-:W-:Y:S01]  /*1af0*/  LOP3.LUT R4, R4, 0xffffffe0, RZ, 0xc0, !PT ;  /* 0xffffffe004047812 */ /* 0x000fe200078ec0ff */
[----:B------:R-:W-:Y:S01]  /*1b00*/  USHF.R.S32.HI UR16, URZ, 0x1f, UR30 ;  /* 0x0000001f3f107899 */ /* 0x000fe2000801141e */
[----:B------:R-:W-:Y:S01]  /*1b10*/  IMAD.U32 R5, RZ, RZ, UR35 ;  /* 0x00000023ff057e24 */ /* 0x000fe2000f8e00ff */
[----:B------:R-:W5:Y:S01]  /*1b20*/  LDG.E R186, desc[UR58][R6.64] ;  /* 0x0000003a06ba7981 */ /* 0x000f62000c1e1900 */
[----:B------:R-:W-:-:S03]  /*1b30*/  IADD3 R188, -R4, R188, RZ ;  /* 0x000000bc04bc7210 */ /* 0x000fc60007ffe1ff */
[----:B------:R-:W5:Y:S04]  /*1b40*/  LDG.E R185, desc[UR58][R6.64+0x20] ;  /* 0x0000203a06b97981 */ /* 0x000f68000c1e1900 */
[----:B------:R-:W5:Y:S04]  /*1b50*/  LDG.E R184, desc[UR58][R6.64+0x100] ;  /* 0x0001003a06b87981 */ /* 0x000f68000c1e1900 */
[----:B------:R1:W5:Y:S01]  /*1b60*/  LDG.E R183, desc[UR58][R6.64+0x120] ;  /* 0x0001203a06b77981 */ /* 0x000362000c1e1900 */
[----:B------:R-:W-:Y:S01]  /*1b70*/  UIMAD UR16, UR16, UR4, URZ ;  /* 0x00000004101072a4 */ /* 0x000fe2000f8e023f */
[----:B------:R-:W-:Y:S01]  /*1b80*/  IMAD.U32 R4, RZ, RZ, UR33 ;  /* 0x00000021ff047e24 */ /* 0x000fe2000f8e00ff */
[----:B------:R-:W-:Y:S01]  /*1b90*/  UIADD3 UR32, UP0, UR24, UR32, URZ ;  /* 0x0000002018207290 */ /* 0x000fe2000ff1e03f */
[----:B------:R-:W-:Y:S01]  /*1ba0*/  CS2R R94, SRZ ;  /* 0x00000000005e7805 */ /* 0x000fe2000001ff00 */
[----:B------:R-:W-:Y:S01]  /*1bb0*/  UIMAD UR16, UR34, UR30, UR16 ;  /* 0x0000001e221072a4 */ /* 0x000fe2000f8e0210 */
[----:B------:R-:W-:Y:S01]  /*1bc0*/  CS2R R92, SRZ ;  /* 0x00000000005c7805 */ /* 0x000fe2000001ff00 */
[----:B------:R-:W-:Y:S01]  /*1bd0*/  UIADD3.X UR31, UR25, UR31, URZ, UP0, !UPT ;  /* 0x0000001f191f7290 */ /* 0x000fe200087fe43f */
[----:B------:R-:W-:-:S04]  /*1be0*/  DEPBAR.LE SB0, 0x1 ;  /* 0x000080400000791a */ /* 0x000fc80000000000 */
[----:B------:R-:W-:Y:S01]  /*1bf0*/  UIADD3 UR16, UR39, UR16, URZ ;  /* 0x0000001027107290 */ /* 0x000fe2000fffe03f */
[----:B------:R-:W-:Y:S01]  /*1c00*/  BAR.SYNC.DEFER_BLOCKING 0x0 ;  /* 0x0000000000007b1d */ /* 0x000fe20000010000 */
[----:B------:R-:W-:Y:S01]  /*1c10*/  UIADD3 UR36, UR36, UR20, URZ ;  /* 0x0000001424247290 */ /* 0x000fe2000fffe03f */
[----:B------:R-:W-:Y:S01]  /*1c20*/  CS2R R98, SRZ ;  /* 0x0000000000627805 */ /* 0x000fe2000001ff00 */
[----:B------:R-:W-:Y:S01]  /*1c30*/  UIMAD UR16, UR16, UR32, URZ ;  /* 0x00000020101072a4 */ /* 0x000fe2000f8e023f */
[----:B------:R-:W-:Y:S02]  /*1c40*/  CS2R R96, SRZ ;  /* 0x0000000000607805 */ /* 0x000fe4000001ff00 */
[----:B------:R-:W-:Y:S02]  /*1c50*/  CS2R R90, SRZ ;  /* 0x00000000005a7805 */ /* 0x000fe4000001ff00 */
[----:B------:R-:W-:Y:S01]  /*1c60*/  CS2R R88, SRZ ;  /* 0x0000000000587805 */ /* 0x000fe2000001ff00 */
[----:B------:R-:W-:Y:S01]  /*1c70*/  UIMAD UR31, UR31, UR38, UR16 ;  /* 0x000000261f1f72a4 */ /* 0x000fe2000f8e0210 */
[----:B------:R-:W-:-:S02]  /*1c80*/  CS2R R86, SRZ ;  /* 0x0000000000567805 */ /* 0x000fc4000001ff00 */
[----:B------:R-:W-:Y:S02]  /*1c90*/  CS2R R84, SRZ ;  /* 0x0000000000547805 */ /* 0x000fe4000001ff00 */
[----:B------:R-:W-:Y:S02]  /*1ca0*/  CS2R R78, SRZ ;  /* 0x00000000004e7805 */ /* 0x000fe4000001ff00 */
[----:B------:R-:W-:Y:S01]  /*1cb0*/  CS2R R76, SRZ ;  /* 0x00000000004c7805 */ /* 0x000fe2000001ff00 */
[----:B-1----:R-:W-:Y:S01]  /*1cc0*/  IMAD R6, R163, UR26, R188 ;  /* 0x0000001aa3067c24 */ /* 0x002fe2000f8e02bc */
[----:B------:R-:W-:Y:S02]  /*1cd0*/  CS2R R82, SRZ ;  /* 0x0000000000527805 */ /* 0x000fe4000001ff00 */
[----:B------:R-:W-:Y:S02]  /*1ce0*/  CS2R R80, SRZ ;  /* 0x0000000000507805 */ /* 0x000fe4000001ff00 */
[----:B------:R-:W-:-:S02]  /*1cf0*/  CS2R R74, SRZ ;  /* 0x00000000004a7805 */ /* 0x000fc4000001ff00 */
[----:B------:R-:W-:Y:S02]  /*1d00*/  CS2R R72, SRZ ;  /* 0x0000000000487805 */ /* 0x000fe4000001ff00 */
[----:B------:R-:W-:Y:S01]  /*1d10*/  IADD3 R5, P2, P1, R6, UR17, R5 ;  /* 0x0000001106057c10 */ /* 0x000fe2000f95e005 */
[----:B------:R-:W-:Y:S01]  /*1d20*/  ULDC.64 UR16, c[0x0][0x400] ;  /* 0x0001000000107ab9 */ /* 0x000fe20000000a00 */
[----:B------:R-:W-:Y:S02]  /*1d30*/  SHF.R.S32.HI R6, RZ, 0x1f, R6 ;  /* 0x0000001fff067819 */ /* 0x000fe40000011406 */
[----:B------:R-:W-:Y:S02]  /*1d40*/  CS2R R70, SRZ ;  /* 0x0000000000467805 */ /* 0x000fe4000001ff00 */
[----:B------:R-:W-:Y:S02]  /*1d50*/  CS2R R68, SRZ ;  /* 0x0000000000447805 */ /* 0x000fe4000001ff00 */
[----:B------:R-:W-:Y:S01]  /*1d60*/  IADD3.X R4, R6, UR22, R4, P2, P1 ;  /* 0x0000001606047c10 */ /* 0x000fe200097e2404 */
[----:B------:R-:W-:Y:S01]  /*1d70*/  ULDC.64 UR22, c[0x0][0x478] ;  /* 0x00011e0000167ab9 */ /* 0x000fe20000000a00 */
[----:B------:R-:W-:Y:S01]  /*1d80*/  IADD3 R6, P1, R5, R15, RZ ;  /* 0x0000000f05067210 */ /* 0x000fe20007f3e0ff */
[----:B------:R-:W-:Y:S01]  /*1d90*/  IMAD.U32 R5, RZ, RZ, UR39 ;  /* 0x00000027ff057e24 */ /* 0x000fe2000f8e00ff */
[----:B------:R1:W2:Y:S01]  /*1da0*/  LDSM.16.M88.4 R116, [R150+0x8000] ;  /* 0x008000009674783b */ /* 0x0002a20000000200 */
[----:B------:R-:W-:-:S02]  /*1db0*/  UIMAD.WIDE UR24, UR36, 0x4, UR22 ;  /* 0x00000004241878a5 */ /* 0x000fc4000f8e0216 */
[----:B------:R-:W-:Y:S01]  /*1dc0*/  IMAD.X R7, R4, 0x1, R14, P1 ;  /* 0x0000000104077824 */ /* 0x000fe200008e060e */
[----:B------:R-:W-:Y:S01]  /*1dd0*/  MOV R4, UR38 ;  /* 0x0000002600047c02 */ /* 0x000fe20008000f00 */
[----:B------:R1:W3:Y:S04]  /*1de0*/  LDSM.16.M88.4 R120, [R150+0x8400] ;  /* 0x008400009678783b */ /* 0x0002e80000000200 */
[----:B------:R-:W-:Y:S01]  /*1df0*/  IMAD.WIDE.U32 R6, R4, UR32, R6 ;  /* 0x0000002004067c25 */ /* 0x000fe2000f8e0006 */
[----:B------:R1:W4:Y:S03]  /*1e00*/  LDSM.16.M88.4 R124, [R150+0x8800] ;  /* 0x00880000967c783b */ /* 0x0003260000000200 */
[----:B------:R-:W-:Y:S01]  /*1e10*/  VIADD R4, R7, UR31 ;  /* 0x0000001f07047c36 */ /* 0x000fe20008000000 */
[C---:B------:R-:W-:Y:S01]  /*1e20*/  LEA R190, P1, R6.reuse, UR16, 0x2 ;  /* 0x0000001006be7c11 */ /* 0x040fe2000f8210ff */
[----:B------:R-:W-:Y:S01]  /*1e30*/  UIADD3 UR16, -UR55, UR15, UR27 ;  /* 0x0000000f37107290 */ /* 0x000fe2000fffe11b */
[----:B------:R1:W1:Y:S02]  /*1e40*/  LDSM.16.M88.4 R128, [R150+0x8c00] ;  /* 0x008c00009680783b */ /* 0x0002640000000200 */
[----:B------:R-:W-:Y:S01]  /*1e50*/  LEA.HI.X R191, R6, UR17, R4, 0x2, P1 ;  /* 0x0000001106bf7c11 */ /* 0x000fe200088f1404 */
[----:B------:R-:W-:Y:S01]  /*1e60*/  ULDC UR17, c[0x0][0x398] ;  /* 0x0000e60000117ab9 */ /* 0x000fe20000000800 */
[----:B------:R1:W1:Y:S01]  /*1e70*/  LDSM.16.M88.4 R132, [R149+0x8000] ;  /* 0x008000009584783b */ /* 0x0002620000000200 */
[----:B------:R-:W-:-:S03]  /*1e80*/  UIADD3 UR17, UR16, -UR17, URZ ;  /* 0x8000001110117290 */ /* 0x000fc6000fffe03f */
[----:B------:R1:W1:Y:S01]  /*1e90*/  LDSM.16.M88.4 R136, [R149+0x8400] ;  /* 0x008400009588783b */ /* 0x0002620000000200 */
[----:B------:R-:W-:-:S03]  /*1ea0*/  USHF.R.S32.HI UR16, URZ, 0x1f, UR17 ;  /* 0x0000001f3f107899 */ /* 0x000fc60008011411 */
[----:B------:R1:W1:Y:S01]  /*1eb0*/  LDSM.16.M88.4 R140, [R149+0x8800] ;  /* 0x00880000958c783b */ /* 0x0002620000000200 */
[----:B------:R-:W-:-:S03]  /*1ec0*/  ULEA.HI UR16, UR16, UR17, URZ, 0x7 ;  /* 0x0000001110107291 */ /* 0x000fc6000f8f383f */
[----:B------:R1:W1:Y:S01]  /*1ed0*/  LDSM.16.M88.4 R144, [R149+0x8c00] ;  /* 0x008c00009590783b */ /* 0x0002620000000200 */
[----:B------:R-:W-:-:S04]  /*1ee0*/  USHF.R.S32.HI UR20, URZ, 0x7, UR16 ;  /* 0x000000073f147899 */ /* 0x000fc80008011410 */
[----:B------:R-:W-:-:S04]  /*1ef0*/  UISETP.LT.AND UP0, UPT, URZ, UR20, UPT ;  /* 0x000000143f00728c */ /* 0x000fc8000bf01270 */
[----:B------:R-:W-:-:S04]  /*1f00*/  USEL UR20, URZ, UR20, !UP0 ;  /* 0x000000143f147287 */ /* 0x000fc8000c000000 */
[----:B------:R-:W-:-:S06]  /*1f10*/  UISETP.GT.AND UP0, UPT, UR28, UR20, UPT ;  /* 0x000000141c00728c */ /* 0x000fcc000bf04270 */
[----:B------:R-:W-:-:S13]  /*1f20*/  PLOP3.LUT P1, PT, PT, PT, UP0, 0x80, 0x0 ;  /* 0x000000000000781c */ /* 0x000fda0003f2f008 */
[----:B--234-:R-:W-:Y:S05]  /*1f30*/  @!P1 BRA `(.L_x_234) ;  /* 0x0000005c00749947 */ /* 0x01cfea0003800000 */
[----:B------:R-:W2:Y:S01]  /*1f40*/  LDC.64 R6, c[0x0][0x3b8] ;  /* 0x0000ee00ff067b82 */ /* 0x000ea20000000a00 */
[----:B------:R-:W-:Y:S02]  /*1f50*/  UIMAD UR4, UR8, UR4, UR9 ;  /* 0x00000004080472a4 */ /* 0x000fe4000f8e0209 */
[----:B------:R-:W-:-:S05]  /*1f60*/  UIADD3 UR17, UR27, UR15, URZ ;  /* 0x0000000f1b117290 */ /* 0x000fca000fffe03f */
[----:B------:R-:W3:Y:S01]  /*1f70*/  LDC R181, c[0x0][0x2dc] ;  /* 0x0000b700ffb57b82 */ /* 0x000ee20000000800 */
[----:B--2---:R-:W2:Y:S04]  /*1f80*/  LDG.E.64 R4, desc[UR58][R6.64] ;  /* 0x0000003a06047981 */ /* 0x004ea8000c1e1b00 */
[----:B------:R-:W4:Y:S01]  /*1f90*/  LDG.E.64 R6, desc[UR58][R6.64+0x8] ;  /* 0x0000083a06067981 */ /* 0x000f22000c1e1b00 */
[----:B------:R-:W-:Y:S01]  /*1fa0*/  USHF.L.U32 UR15, UR4, 0x5, URZ ;  /* 0x00000005040f7899 */ /* 0x000fe2000800063f */
[----:B------:R-:W-:Y:S01]  /*1fb0*/  SHF.R.S32.HI R182, RZ, 0x1f, R188 ;  /* 0x0000001fffb67819 */ /* 0x000fe200000114bc */
[----:B------:R-:W-:Y:S01]  /*1fc0*/  VIADD R152, R158, 0x1000 ;  /* 0x000010009e987836 */ /* 0x000fe20000000000 */
[----:B------:R-:W-:Y:S01]  /*1fd0*/  USHF.L.U32 UR40, UR26, 0x3, URZ ;  /* 0x000000031a287899 */ /* 0x000fe2000800063f */
[----:B------:R-:W-:Y:S01]  /*1fe0*/  VIADD R151, R159, 0x1000 ;  /* 0x000010009f977836 */ /* 0x000fe20000000000 */
[----:B------:R-:W-:Y:S01]  /*1ff0*/  USHF.R.S32.HI UR4, URZ, 0x1f, UR15 ;  /* 0x0000001f3f047899 */ /* 0x000fe2000801140f */
[----:B------:R-:W-:Y:S01]  /*2000*/  IMAD.MOV.U32 R180, RZ, RZ, 0x8 ;  /* 0x00000008ffb47424 */ /* 0x000fe200078e00ff */
[----:B------:R-:W-:Y:S01]  /*2010*/  SEL R152, R152, R158, !P0 ;  /* 0x0000009e98987207 */ /* 0x000fe20004000000 */
[----:B------:R-:W-:Y:S01]  /*2020*/  IMAD.MOV.U32 R179, RZ, RZ, 0x40 ;  /* 0x00000040ffb37424 */ /* 0x000fe200078e00ff */
[----:B------:R-:W-:Y:S01]  /*2030*/  SEL R151, R151, R159, !P0 ;  /* 0x0000009f97977207 */ /* 0x000fe20004000000 */
[----:B------:R-:W-:Y:S01]  /*2040*/  IMAD.MOV.U32 R178, RZ, RZ, 0x48 ;  /* 0x00000048ffb27424 */ /* 0x000fe200078e00ff */
[----:B------:R-:W-:Y:S01]  /*2050*/  USHF.L.U32 UR39, UR26, 0x4, URZ ;  /* 0x000000041a277899 */ /* 0x000fe2000800063f */
[----:B------:R-:W-:Y:S01]  /*2060*/  IMAD.MOV.U32 R177, RZ, RZ, 0x4 ;  /* 0x00000004ffb17424 */ /* 0x000fe200078e00ff */
[----:B------:R-:W-:Y:S01]  /*2070*/  UIMAD UR38, UR26, 0x18, URZ ;  /* 0x000000181a2678a4 */ /* 0x000fe2000f8e023f */
[----:B------:R-:W-:Y:S01]  /*2080*/  IMAD.MOV.U32 R95, RZ, RZ, RZ ;  /* 0x000000ffff5f7224 */ /* 0x000fe200078e00ff */
[----:B------:R-:W-:-:S02]  /*2090*/  USHF.L.U32 UR37, UR26, 0x5, URZ ;  /* 0x000000051a257899 */ /* 0x000fc4000800063f */
[----:B------:R-:W-:Y:S02]  /*20a0*/  UIMAD UR36, UR26, 0x28, URZ ;  /* 0x000000281a2478a4 */ /* 0x000fe4000f8e023f */
[----:B------:R-:W-:Y:S02]  /*20b0*/  UIMAD UR35, UR26, 0x30, URZ ;  /* 0x000000301a2378a4 */ /* 0x000fe4000f8e023f */
[----:B------:R-:W-:Y:S02]  /*20c0*/  UIMAD UR34, UR26, 0x38, URZ ;  /* 0x000000381a2278a4 */ /* 0x000fe4000f8e023f */
[----:B------:R-:W-:Y:S02]  /*20d0*/  USHF.L.U32 UR33, UR26, 0x6, URZ ;  /* 0x000000061a217899 */ /* 0x000fe4000800063f */
[----:B------:R-:W-:Y:S02]  /*20e0*/  UIMAD UR32, UR26, 0x48, URZ ;  /* 0x000000481a2078a4 */ /* 0x000fe4000f8e023f */
[----:B------:R-:W-:-:S02]  /*20f0*/  UIMAD UR31, UR26, 0x50, URZ ;  /* 0x000000501a1f78a4 */ /* 0x000fc4000f8e023f */
[----:B------:R-:W-:Y:S02]  /*2100*/  UIMAD UR30, UR26, 0x58, URZ ;  /* 0x000000581a1e78a4 */ /* 0x000fe4000f8e023f */
[----:B------:R-:W-:Y:S02]  /*2110*/  UIMAD UR29, UR26, 0x60, URZ ;  /* 0x000000601a1d78a4 */ /* 0x000fe4000f8e023f */
[----:B------:R-:W-:Y:S02]  /*2120*/  UIMAD UR28, UR26, 0x68, URZ ;  /* 0x000000681a1c78a4 */ /* 0x000fe4000f8e023f */
[----:B------:R-:W-:Y:S02]  /*2130*/  UIMAD UR27, UR26, 0x70, URZ ;  /* 0x000000701a1b78a4 */ /* 0x000fe4000f8e023f */
[----:B------:R-:W-:Y:S02]  /*2140*/  UIMAD UR26, UR26, 0x78, URZ ;  /* 0x000000781a1a78a4 */ /* 0x000fe4000f8e023f */
[----:B------:R-:W-:Y:S01]  /*2150*/  UIADD3 UR17, -UR55, 0x80, UR17 ;  /* 0x0000008037117890 */ /* 0x000fe2000fffe111 */
[----:B--2---:R-:W-:-:S13]  /*2160*/  R2UR UR53, R5 ;  /* 0x00000000053572ca */ /* 0x004fda00000e0000 */
[----:B------:R-:W-:Y:S02]  /*2170*/  UIADD3 UR51, UR53, -0x4498517b, URZ ;  /* 0xbb67ae8535337890 */ /* 0x000fe4000fffe03f */
[----:B------:R-:W-:Y:S02]  /*2180*/  UIADD3 UR49, UR53, 0x76cf5d0a, URZ ;  /* 0x76cf5d0a35317890 */ /* 0x000fe4000fffe03f */
[----:B------:R-:W-:Y:S02]  /*2190*/  UIADD3 UR47, UR53, 0x32370b8f, URZ ;  /* 0x32370b8f352f7890 */ /* 0x000fe4000fffe03f */
[----:B------:R-:W-:Y:S02]  /*21a0*/  UIADD3 UR45, UR53, -0x126145ec, URZ ;  /* 0xed9eba14352d7890 */ /* 0x000fe4000fffe03f */
[----:B------:R-:W-:Y:S02]  /*21b0*/  UIADD3 UR43, UR53, -0x56f99767, URZ ;  /* 0xa9066899352b7890 */ /* 0x000fe4000fffe03f */
[----:B------:R-:W-:Y:S01]  /*21c0*/  UIADD3 UR41, UR53, 0x646e171e, URZ ;  /* 0x646e171e35297890 */ /* 0x000fe2000fffe03f */
[----:B----4-:R-:W-:-:S02]  /*21d0*/  IADD3 R188, P2, P1, R6, UR15, R188 ;  /* 0x0000000f06bc7c10 */ /* 0x010fc4000f95e0bc */
[----:B------:R-:W-:Y:S02]  /*21e0*/  R2UR UR15, R4 ;  /* 0x00000000040f72ca */ /* 0x000fe400000e0000 */
[----:B------:R-:W-:Y:S01]  /*21f0*/  IADD3.X R182, R7, UR4, R182, P2, P1 ;  /* 0x0000000407b67c10 */ /* 0x000fe200097e24b6 */
[----:B------:R-:W-:-:S10]  /*2200*/  ULDC UR4, c[0x0][0x270] ;  /* 0x00009c0000047ab9 */ /* 0x000fd40000000800 */
[----:B------:R-:W-:Y:S02]  /*2210*/  UIADD3 UR52, UR15, -0x61c88647, URZ ;  /* 0x9e3779b90f347890 */ /* 0x000fe4000fffe03f */
[----:B------:R-:W-:Y:S02]  /*2220*/  UIADD3 UR50, UR15, 0x3c6ef372, URZ ;  /* 0x3c6ef3720f327890 */ /* 0x000fe4000fffe03f */
[----:B------:R-:W-:Y:S02]  /*2230*/  UIADD3 UR48, UR15, -0x255992d5, URZ ;  /* 0xdaa66d2b0f307890 */ /* 0x000fe4000fffe03f */
[----:B------:R-:W-:Y:S02]  /*2240*/  UIADD3 UR46, UR15, 0x78dde6e4, URZ ;  /* 0x78dde6e40f2e7890 */ /* 0x000fe4000fffe03f */
[----:B------:R-:W-:Y:S02]  /*2250*/  UIADD3 UR44, UR15, 0x1715609d, URZ ;  /* 0x1715609d0f2c7890 */ /* 0x000fe4000fffe03f */
[----:B------:R-:W-:Y:S01]  /*2260*/  UIADD3 UR42, UR15, -0x4ab325aa, URZ ;  /* 0xb54cda560f2a7890 */ /* 0x000fe2000fffe03f */
[----:B------:R-:W-:Y:S01]  /*2270*/  LEA R152, R152, UR5, 0x1 ;  /* 0x0000000598987c11 */ /* 0x000fe2000f8e08ff */
[----:B------:R-:W-:Y:S01]  /*2280*/  IMAD.WIDE.U32 R188, R188, -0x2daee0ad, RZ ;  /* 0xd2511f53bcbc7825 */ /* 0x000fe200078e00ff */
[----:B------:R-:W-:Y:S01]  /*2290*/  LEA R151, R151, UR5, 0x1 ;  /* 0x0000000597977c11 */ /* 0x000fe2000f8e08ff */
[----:B------:R-:W-:Y:S01]  /*22a0*/  ULDC.U8 UR23, c[0x0][0x388] ;  /* 0x0000e20000177ab9 */ /* 0x000fe20000000000 */
[----:B------:R-:W-:Y:S01]  /*22b0*/  LOP3.LUT R182, R182, UR15, RZ, 0x3c, !PT ;  /* 0x0000000fb6b67c12 */ /* 0x000fe2000f8e3cff */
[----:B---3--:R-:W-:-:S06]  /*22c0*/  ULDC UR22, c[0x0][0x2ec] ;  /* 0x0000bb0000167ab9 */ /* 0x008fcc0000000800 */
.L_x_237:
[----:B------:R-:W-:Y:S01]  /*22d0*/  LOP3.LUT R200, R188, UR51, RZ, 0x3c, !PT ;  /* 0x00000033bcc87c12 */ /* 0x000fe2000f8e3cff */
[----:B------:R-:W0:Y:S01]  /*22e0*/  LDGDEPBAR ;  /* 0x00000000000079af */ /* 0x000e220000000000 */
[C---:B-----5:R-:W-:Y:S01]  /*22f0*/  FSETP.NEU.FTZ.AND P3, PT, R186.reuse, -INF , PT ;  /* 0xff800000ba00780b */ /* 0x060fe20003f7d000 */
[----:B------:R-:W-:Y:S01]  /*2300*/  USHF.L.U32 UR16, UR54, 0x7, URZ ;  /* 0x0000000736107899 */ /* 0x000fe2000800063f */
[----:B------:R-:W-:Y:S01]  /*2310*/  FSETP.NEU.FTZ.AND P0, PT, R185, -INF , PT ;  /* 0xff800000b900780b */ /* 0x000fe20003f1d000 */
[----:B------:R-:W-:Y:S02]  /*2320*/  IMAD.IADD R112, R157, 0x1, R151 ;  /* 0x000000019d707824 */ /* 0x000fe400078e0297 */
[----:B------:R-:W-:Y:S01]  /*2330*/  FMUL.FTZ R242, R186, 1.4426950216293334961 ;  /* 0x3fb8aa3bbaf27820 */ /* 0x000fe20000410000 */
[----:B------:R-:W-:Y:S01]  /*2340*/  UISETP.GE.AND UP0, UPT, UR16, UR17, UPT ;  /* 0x000000111000728c */ /* 0x000fe2000bf06270 */
[----:B------:R-:W-:Y:S02]  /*2350*/  IMAD.U32 R196, RZ, RZ, UR10 ;  /* 0x0000000affc47e24 */ /* 0x000fe4000f8e00ff */
[----:B------:R-:W-:Y:S01]  /*2360*/  FMUL.FTZ R244, R185, 1.4426950216293334961 ;  /* 0x3fb8aa3bb9f47820 */ /* 0x000fe20000410000 */
[----:B------:R-:W-:Y:S01]  /*2370*/  FMUL.FTZ R249, R184, 1.4426950216293334961 ;  /* 0x3fb8aa3bb8f97820 */ /* 0x000fe20000410000 */
[----:B------:R-:W-:Y:S01]  /*2380*/  FSEL R242, R242, RZ, P3 ;  /* 0x000000fff2f27208 */ /* 0x000fe20001800000 */
[----:B------:R-:W-:Y:S01]  /*2390*/  FMUL.FTZ R250, R183, 1.4426950216293334961 ;  /* 0x3fb8aa3bb7fa7820 */ /* 0x000fe20000410000 */
[----:B------:R-:W-:Y:S01]  /*23a0*/  PLOP3.LUT P2, PT, PT, PT, UP0, 0x80, 0x0 ;  /* 0x000000000000781c */ /* 0x000fe20003f4f008 */
[----:B------:R-:W-:Y:S01]  /*23b0*/  IMAD.U32 R211, RZ, RZ, UR16 ;  /* 0x00000010ffd37e24 */ /* 0x000fe2000f8e00ff */
[----:B------:R-:W-:Y:S01]  /*23c0*/  FSETP.NEU.FTZ.AND P3, PT, R184, -INF , PT ;  /* 0xff800000b800780b */ /* 0x000fe20003f7d000 */
[----:B------:R-:W-:Y:S01]  /*23d0*/  IMAD.U32 R206, RZ, RZ, UR54 ;  /* 0x00000036ffce7e24 */ /* 0x000fe2000f8e00ff */
[----:B------:R-:W-:Y:S01]  /*23e0*/  FSEL R244, R244, RZ, P0 ;  /* 0x000000fff4f47208 */ /* 0x000fe20000000000 */
[----:B------:R-:W-:Y:S01]  /*23f0*/  @!UP0 ULDC UR15, c[0x0][0x2c4] ;  /* 0x0000b100000f8ab9 */ /* 0x000fe20000000800 */
[----:B------:R-:W-:Y:S01]  /*2400*/  FSEL R249, R249, RZ, P3 ;  /* 0x000000fff9f97208 */ /* 0x000fe20001800000 */
[----:B------:R-:W-:Y:S01]  /*2410*/  IMAD.U32 R198, RZ, RZ, UR10 ;  /* 0x0000000affc67e24 */ /* 0x000fe2000f8e00ff */
[----:B------:R-:W-:Y:S01]  /*2420*/  FSETP.NEU.FTZ.AND P0, PT, R183, -INF , PT ;  /* 0xff800000b700780b */ /* 0x000fe20003f1d000 */
[----:B------:R-:W-:Y:S01]  /*2430*/  IMAD R206, R206, 0x8, R162 ;  /* 0x00000008cece7824 */ /* 0x000fe200078e02a2 */
[----:B------:R-:W-:Y:S01]  /*2440*/  UISETP.GT.AND UP3, UPT, UR54, UR20, UPT ;  /* 0x000000143600728c */ /* 0x000fe2000bf64270 */
[----:B------:R-:W-:Y:S01]  /*2450*/  IMAD R198, R198, 0x2, R161 ;  /* 0x00000002c6c67824 */ /* 0x000fe200078e02a1 */
[----:B------:R-:W-:Y:S01]  /*2460*/  FSEL R250, R250, RZ, P0 ;  /* 0x000000fffafa7208 */ /* 0x000fe20000000000 */
[----:B------:R-:W-:Y:S04]  /*2470*/  DEPBAR.LE SB0, 0x0 ;  /* 0x000080000000791a */ /* 0x000fe80000000000 */
[----:B------:R-:W-:Y:S01]  /*2480*/  BAR.SYNC.DEFER_BLOCKING 0x0 ;  /* 0x0000000000007b1d */ /* 0x000fe20000010000 */
[----:B------:R-:W-:Y:S02]  /*2490*/  VIADD R212, R206, 0x4 ;  /* 0x00000004ced47836 */ /* 0x000fe40000000000 */
[----:B------:R-:W-:Y:S02]  /*24a0*/  IMAD.SHL.U32 R198, R198, 0x2, RZ ;  /* 0x00000002c6c67824 */ /* 0x000fe400078e00ff */
[----:B------:R-:W-:Y:S04]  /*24b0*/  IMAD.WIDE.U32 R206, R206, -0x326172a9, RZ ;  /* 0xcd9e8d57cece7825 */ /* 0x000fe800078e00ff */
[----:B------:R-:W-:Y:S01]  /*24c0*/  IMAD.WIDE.U32 R212, R212, -0x326172a9, RZ ;  /* 0xcd9e8d57d4d47825 */ /* 0x000fe200078e00ff */
[-C--:B------:R-:W-:Y:S03]  /*24d0*/  LOP3.LUT R218, R207, R182.reuse, RZ, 0x3c, !PT ;  /* 0x000000b6cfda7212 */ /* 0x080fe600078e3cff */
[----:B------:R-:W-:Y:S01]  /*24e0*/  VIADD R202, R198, 0x1 ;  /* 0x00000001c6ca7836 */ /* 0x000fe20000000000 */
[----:B------:R-:W-:Y:S01]  /*24f0*/  LOP3.LUT R198, R189, UR53, R198, 0x96, !PT ;  /* 0x00000035bdc67c12 */ /* 0x000fe2000f8e96c6 */
[----:B------:R-:W-:Y:S01]  /*2500*/  IMAD.WIDE.U32 R218, R218, -0x2daee0ad, RZ ;  /* 0xd2511f53dada7825 */ /* 0x000fe200078e00ff */
[----:B------:R-:W-:Y:S02]  /*2510*/  LOP3.LUT R216, R213, R182, RZ, 0x3c, !PT ;  /* 0x000000b6d5d87212 */ /* 0x000fe400078e3cff */
[----:B------:R-:W-:Y:S01]  /*2520*/  LOP3.LUT R202, R189, UR53, R202, 0x96, !PT ;  /* 0x00000035bdca7c12 */ /* 0x000fe2000f8e96ca */
[----:B------:R-:W-:Y:S01]  /*2530*/  IMAD.WIDE.U32 R198, R198, -0x326172a9, RZ ;  /* 0xcd9e8d57c6c67825 */ /* 0x000fe200078e00ff */
[----:B------:R-:W-:Y:S03]  /*2540*/  LOP3.LUT R204, R200, R219, RZ, 0x3c, !PT ;  /* 0x000000dbc8cc7212 */ /* 0x000fe600078e3cff */
[----:B------:R-:W-:Y:S01]  /*2550*/  IMAD.WIDE.U32 R216, R216, -0x2daee0ad, RZ ;  /* 0xd2511f53d8d87825 */ /* 0x000fe200078e00ff */
[C---:B------:R-:W-:Y:S01]  /*2560*/  LOP3.LUT R208, R199.reuse, UR52, R206, 0x96, !PT ;  /* 0x00000034c7d07c12 */ /* 0x040fe2000f8e96ce */
[----:B------:R-:W-:Y:S01]  /*2570*/  LDSM.16.M88.4 R64, [R151] ;  /* 0x000000009740783b */ /* 0x000fe20000000200 */
[----:B------:R-:W-:Y:S01]  /*2580*/  LOP3.LUT R214, R199, UR52, R212, 0x96, !PT ;  /* 0x00000034c7d67c12 */ /* 0x000fe2000f8e96d4 */
[----:B------:R-:W-:Y:S01]  /*2590*/  IMAD.WIDE.U32 R202, R202, -0x326172a9, RZ ;  /* 0xcd9e8d57caca7825 */ /* 0x000fe200078e00ff */
[----:B------:R-:W-:Y:S03]  /*25a0*/  LOP3.LUT R200, R200, R217, RZ, 0x3c, !PT ;  /* 0x000000d9c8c87212 */ /* 0x000fe600078e3cff */
[----:B------:R-:W-:Y:S01]  /*25b0*/  IMAD.WIDE.U32 R208, R208, -0x2daee0ad, RZ ;  /* 0xd2511f53d0d07825 */ /* 0x000fe200078e00ff */
[C---:B------:R-:W-:Y:S01]  /*25c0*/  LOP3.LUT R206, R203.reuse, UR52, R206, 0x96, !PT ;  /* 0x00000034cbce7c12 */ /* 0x040fe2000f8e96ce */
[----:B------:R-:W2:Y:S01]  /*25d0*/  LDSM.16.M88.4 R16, [R150+0x6000] ;  /* 0x006000009610783b */ /* 0x000ea20000000200 */
[----:B------:R-:W-:Y:S01]  /*25e0*/  LOP3.LUT R212, R203, UR52, R212, 0x96, !PT ;  /* 0x00000034cbd47c12 */ /* 0x000fe2000f8e96d4 */
[----:B------:R-:W-:Y:S04]  /*25f0*/  IMAD.WIDE.U32 R200, R200, -0x326172a9, RZ ;  /* 0xcd9e8d57c8c87825 */ /* 0x000fe800078e00ff */
[----:B------:R-:W-:Y:S01]  /*2600*/  IMAD.WIDE.U32 R204, R204, -0x326172a9, RZ ;  /* 0xcd9e8d57cccc7825 */ /* 0x000fe200078e00ff */
[C---:B------:R-:W-:Y:S01]  /*2610*/  LOP3.LUT R197, R201.reuse, UR50, R198, 0x96, !PT ;  /* 0x00000032c9c57c12 */ /* 0x040fe2000f8e96c6 */
[----:B------:R-:W3:Y:S01]  /*2620*/  LDSM.16.M88.4 R60, [R151+0x1000] ;  /* 0x00100000973c783b */ /* 0x000ee20000000200 */
[----:B------:R-:W-:Y:S01]  /*2630*/  LOP3.LUT R203, R201, UR50, R202, 0x96, !PT ;  /* 0x00000032c9cb7c12 */ /* 0x000fe2000f8e96ca */
[----:B------:R-:W-:Y:S01]  /*2640*/  IMAD.WIDE.U32 R206, R206, -0x2daee0ad, RZ ;  /* 0xd2511f53cece7825 */ /* 0x000fe200078e00ff */
[C---:B------:R-:W-:Y:S02]  /*2650*/  LOP3.LUT R199, R205.reuse, UR50, R198, 0x96, !PT ;  /* 0x00000032cdc77c12 */ /* 0x040fe4000f8e96c6 */
[----:B------:R-:W-:Y:S01]  /*2660*/  LOP3.LUT R198, R205, UR50, R202, 0x96, !PT ;  /* 0x00000032cdc67c12 */ /* 0x000fe2000f8e96ca */
[----:B------:R-:W-:Y:S01]  /*2670*/  IMAD.WIDE.U32 R214, R214, -0x2daee0ad, RZ ;  /* 0xd2511f53d6d67825 */ /* 0x000fe200078e00ff */
[--C-:B------:R-:W-:Y:S01]  /*2680*/  LOP3.LUT R201, R207, UR49, R218.reuse, 0x96, !PT ;  /* 0x00000031cfc97c12 */ /* 0x100fe2000f8e96da */
[----:B------:R-:W4:Y:S01]  /*2690*/  LDSM.16.M88.4 R32, [R150+0x6400] ;  /* 0x006400009620783b */ /* 0x000f220000000200 */
[----:B------:R-:W-:Y:S01]  /*26a0*/  LOP3.LUT R202, R209, UR49, R218, 0x96, !PT ;  /* 0x00000031d1ca7c12 */ /* 0x000fe2000f8e96da */
[----:B------:R-:W-:Y:S01]  /*26b0*/  IMAD.WIDE.U32 R212, R212, -0x2daee0ad, RZ ;  /* 0xd2511f53d4d47825 */ /* 0x000fe200078e00ff */
[--C-:B------:R-:W-:Y:S03]  /*26c0*/  LOP3.LUT R207, R215, UR49, R216.reuse, 0x96, !PT ;  /* 0x00000031d7cf7c12 */ /* 0x100fe6000f8e96d8 */
[----:B------:R-:W-:Y:S01]  /*26d0*/  IMAD.WIDE.U32 R224, R197, -0x2daee0ad, RZ ;  /* 0xd2511f53c5e07825 */ /* 0x000fe200078e00ff */
[----:B------:R-:W-:Y:S01]  /*26e0*/  LOP3.LUT R205, R213, UR49, R216, 0x96, !PT ;  /* 0x00000031d5cd7c12 */ /* 0x000fe2000f8e96d8 */
[----:B------:R-:W1:Y:S02]  /*26f0*/  LDSM.16.M88.4 R48, [R150+0x6800] ;  /* 0x006800009630783b */ /* 0x000e640000000200 */
[----:B------:R-:W-:Y:S01]  /*2700*/  IMAD.WIDE.U32 R222, R199, -0x2daee0ad, RZ ;  /* 0xd2511f53c7de7825 */ /* 0x000fe200078e00ff */
[----:B------:R-:W-:Y:S03]  /*2710*/  LOP3.LUT R214, R225, UR47, R214, 0x96, !PT ;  /* 0x0000002fe1d67c12 */ /* 0x000fe6000f8e96d6 */
[----:B------:R-:W-:Y:S01]  /*2720*/  IMAD.WIDE.U32 R216, R202, -0x326172a9, RZ ;  /* 0xcd9e8d57cad87825 */ /* 0x000fe200078e00ff */
[----:B------:R-:W4:Y:S03]  /*2730*/  @!P2 S2R R56, SR_TID.X ;  /* 0x000000000038a919 */ /* 0x000f260000002100 */
[----:B------:R-:W-:Y:S01]  /*2740*/  IMAD.WIDE.U32 R220, R214, -0x326172a9, RZ ;  /* 0xcd9e8d57d6dc7825 */ /* 0x000fe200078e00ff */
[----:B------:R-:W1:Y:S01]  /*2750*/  LDSM.16.M88.4 R100, [R150+0x6c00] ;  /* 0x006c00009664783b */ /* 0x000e620000000200 */
[-C--:B--2---:R-:W-:Y:S07]  /*2760*/  HMMA.16816.F32 R4, R64, R16.reuse, RZ ;  /* 0x000000104004723c */ /* 0x084fee00000018ff */
[----:B------:R-:W-:Y:S01]  /*2770*/  LDSM.16.M88.4 R104, [R112] ;  /* 0x000000007068783b */ /* 0x000fe20000000200 */
[C---:B---3--:R-:W-:Y:S07]  /*2780*/  HMMA.16816.F32 R8, R60.reuse, R16, RZ ;  /* 0x000000103c08723c */ /* 0x048fee00000018ff */
[----:B------:R-:W2:Y:S01]  /*2790*/  LDSM.16.M88.4 R108, [R149+0x6000] ;  /* 0x00600000956c783b */ /* 0x000ea20000000200 */
[-C--:B------:R-:W-:Y:S06]  /*27a0*/  HMMA.16816.F32 R12, R60, R18.reuse, RZ ;  /* 0x000000123c0c723c */ /* 0x080fec00000018ff */
[C---:B------:R-:W-:Y:S01]  /*27b0*/  HMMA.16816.F32 R16, R64.reuse, R18, RZ ;  /* 0x000000124010723c */ /* 0x040fe200000018ff */
[----:B------:R-:W3:Y:S01]  /*27c0*/  LDSM.16.M88.4 R112, [R112+0x1000] ;  /* 0x001000007070783b */ /* 0x000ee20000000200 */
[----:B----4-:R-:W-:Y:S04]  /*27d0*/  @!P2 IMAD.SHL.U32 R56, R56, 0x2, RZ ;  /* 0x000000023838a824 */ /* 0x010fe800078e00ff */
[-C--:B------:R-:W-:Y:S01]  /*27e0*/  HMMA.16816.F32 R20, R64, R32.reuse, RZ ;  /* 0x000000204014723c */ /* 0x080fe200000018ff */
[----:B------:R-:W-:Y:S05]  /*27f0*/  @!P2 LOP3.LUT R56, R56, 0x6, RZ, 0xc0, !PT ;  /* 0x000000063838a812 */ /* 0x000fea00078ec0ff */
[C---:B------:R-:W-:Y:S02]  /*2800*/  HMMA.16816.F32 R24, R60.reuse, R32, RZ ;  /* 0x000000203c18723c */ /* 0x040fe400000018ff */
[----:B------:R-:W-:Y:S04]  /*2810*/  @!P2 IMAD R56, R161, 0x40, R56 ;  /* 0x00000040a138a824 */ /* 0x000fe800078e0238 */
[-C--:B------:R-:W-:Y:S01]  /*2820*/  HMMA.16816.F32 R28, R60, R34.reuse, RZ ;  /* 0x000000223c1c723c */ /* 0x080fe200000018ff */
[----:B------:R-:W-:Y:S04]  /*2830*/  IMAD.U32 R32, RZ, RZ, UR15 ;  /* 0x0000000fff207e24 */ /* 0x000fe8000f8e00ff */
[----:B------:R-:W-:Y:S01]  /*2840*/  @!P2 IMAD R196, R196, 0x80, R56 ;  /* 0x00000080c4c4a824 */ /* 0x000fe200078e0238 */
[----:B------:R-:W-:Y:S05]  /*2850*/  @!P2 IADD3 R32, R160, 0x1, -R32 ;  /* 0x00000001a020a810 */ /* 0x000fea0007ffe820 */
[----:B------:R-:W-:Y:S01]  /*2860*/  @!P2 IADD3 R211, R211, UR55, R32 ;  /* 0x00000037d3d3ac10 */ /* 0x000fe2000fffe020 */
[C---:B------:R-:W-:Y:S01]  /*2870*/  @!P2 VIADD R215, R196.reuse, 0x1 ;  /* 0x00000001c4d7a836 */ /* 0x040fe20000000000 */
[C---:B------:R-:W-:Y:S02]  /*2880*/  HMMA.16816.F32 R32, R64.reuse, R34, RZ ;  /* 0x000000224020723c */ /* 0x040fe400000018ff */
[C---:B------:R-:W-:Y:S02]  /*2890*/  @!P2 VIMNMX R210, R211.reuse, UR55, PT ;  /* 0x00000037d3d2ac48 */ /* 0x040fe4000bfe0100 */
[C---:B------:R-:W-:Y:S02]  /*28a0*/  @!P2 VIADDMNMX R209, R211.reuse, R180, UR55, PT ;  /* 0x00000037d3d1ae46 */ /* 0x040fe4000b8001b4 */
[CC--:B------:R-:W-:Y:S01]  /*28b0*/  @!P2 ISETP.GE.AND P3, PT, R196.reuse, R210.reuse, PT ;  /* 0x000000d2c400a20c */ /* 0x0c0fe20003f66270 */
[-C--:B-1----:R-:W-:Y:S01]  /*28c0*/  HMMA.16816.F32 R36, R64, R48.reuse, RZ ;  /* 0x000000304024723c */ /* 0x082fe200000018ff */
[----:B------:R-:W-:Y:S02]  /*28d0*/  @!P2 VIADDMNMX R213, R211, R179, UR55, PT ;  /* 0x00000037d3d5ae46 */ /* 0x000fe4000b8001b3 */
[C---:B------:R-:W-:Y:S02]  /*28e0*/  @!P2 ISETP.GE.AND P1, PT, R215.reuse, R209, PT ;  /* 0x000000d1d700a20c */ /* 0x040fe40003f26270 */
[C---:B------:R-:W-:Y:S01]  /*28f0*/  @!P2 ISETP.GE.AND P5, PT, R215.reuse, R213, PT ;  /* 0x000000d5d700a20c */ /* 0x040fe20003fa6270 */
[C---:B------:R-:W-:Y:S02]  /*2900*/  HMMA.16816.F32 R40, R60.reuse, R48, RZ ;  /* 0x000000303c28723c */ /* 0x040fe400000018ff */
[C---:B------:R-:W-:Y:S02]  /*2910*/  @!P2 ISETP.GE.AND P0, PT, R196.reuse, R209, PT ;  /* 0x000000d1c400a20c */ /* 0x040fe40003f06270 */
[----:B------:R-:W-:Y:S02]  /*2920*/  @!P2 ISETP.GE.AND P4, PT, R215, R210, PT ;  /* 0x000000d2d700a20c */ /* 0x000fe40003f86270 */
[----:B------:R-:W-:Y:S01]  /*2930*/  @!P2 VIADDMNMX R211, R211, R178, UR55, PT ;  /* 0x00000037d3d3ae46 */ /* 0x000fe2000b8001b2 */
[-C--:B------:R-:W-:Y:S03]  /*2940*/  HMMA.16816.F32 R44, R60, R50.reuse, RZ ;  /* 0x000000323c2c723c */ /* 0x080fe600000018ff */
[----:B------:R-:W-:Y:S01]  /*2950*/  @!P2 ISETP.GE.AND P6, PT, R215, R211, PT ;  /* 0x000000d3d700a20c */ /* 0x000fe20003fc6270 */
[C---:B------:R-:W-:Y:S02]  /*2960*/  @!P2 VIADD R215, R196.reuse, 0x9 ;  /* 0x00000009c4d7a836 */ /* 0x040fe40000000000 */
[C---:B------:R-:W-:Y:S06]  /*2970*/  HMMA.16816.F32 R48, R64.reuse, R50, RZ ;  /* 0x000000324030723c */ /* 0x040fec00000018ff */
[-C--:B------:R-:W-:Y:S06]  /*2980*/  HMMA.16816.F32 R52, R64, R100.reuse, RZ ;  /* 0x000000644034723c */ /* 0x080fec00000018ff */
[C---:B------:R-:W-:Y:S06]  /*2990*/  HMMA.16816.F32 R56, R60.reuse, R100, RZ ;  /* 0x000000643c38723c */ /* 0x040fec00000018ff */
[-C--:B------:R-:W-:Y:S06]  /*29a0*/  HMMA.16816.F32 R60, R60, R102.reuse, RZ ;  /* 0x000000663c3c723c */ /* 0x080fec00000018ff */
[----:B------:R-:W-:Y:S01]  /*29b0*/  HMMA.16816.F32 R64, R64, R102, RZ ;  /* 0x000000664040723c */ /* 0x000fe200000018ff */
[----:B------:R-:W1:Y:S05]  /*29c0*/  LDSM.16.M88.4 R100, [R149+0x6400] ;  /* 0x006400009564783b */ /* 0x000e6a0000000200 */
[-C--:B--2---:R-:W-:Y:S06]  /*29d0*/  HMMA.16816.F32 R4, R104, R108.reuse, R4 ;  /* 0x0000006c6804723c */ /* 0x084fec0000001804 */
[C---:B---3--:R-:W-:Y:S06]  /*29e0*/  HMMA.16816.F32 R8, R112.reuse, R108, R8 ;  /* 0x0000006c7008723c */ /* 0x048fec0000001808 */
[-C--:B------:R-:W-:Y:S05]  /*29f0*/  HMMA.16816.F32 R12, R112, R110.reuse, R12 ;  /* 0x0000006e700c723c */ /* 0x080fea000000180c */
[----:B------:R-:W-:Y:S01]  /*2a00*/  @!P2 VIADD R108, R196, 0x8 ;  /* 0x00000008c46ca836 */ /* 0x000fe20000000000 */
[C---:B------:R-:W-:Y:S06]  /*2a10*/  HMMA.16816.F32 R16, R104.reuse, R110, R16 ;  /* 0x0000006e6810723c */ /* 0x040fec0000001810 */
[----:B------:R-:W-:Y:S02]  /*2a20*/  @!P2 FSEL R4, R4, -INF , !P3 ;  /* 0xff8000000404a808 */ /* 0x000fe40005800000 */
[-C--:B------:R-:W-:Y:S03]  /*2a30*/  @!P2 ISETP.GE.AND P3, PT, R196, R213.reuse, PT ;  /* 0x000000d5c400a20c */ /* 0x080fe60003f66270 */
[----:B------:R-:W-:Y:S01]  /*2a40*/  @!P2 FSEL R6, R6, -INF , !P0 ;  /* 0xff8000000606a808 */ /* 0x000fe20004000000 */
[----:B------:R-:W-:Y:S01]  /*2a50*/  FFMA.FTZ R4, R4, UR22, -R242 ;  /* 0x0000001604047c23 */ /* 0x000fe200080108f2 */
[----:B------:R-:W-:Y:S02]  /*2a60*/  @!P2 FSEL R7, R7, -INF , !P1 ;  /* 0xff8000000707a808 */ /* 0x000fe40004800000 */
[----:B------:R-:W-:Y:S01]  /*2a70*/  @!P2 FSEL R8, R8, -INF , !P3 ;  /* 0xff8000000808a808 */ /* 0x000fe20005800000 */
[--C-:B------:R-:W-:Y:S01]  /*2a80*/  FFMA.FTZ R6, R6, UR22, -R244.reuse ;  /* 0x0000001606067c23 */ /* 0x100fe200080108f4 */
[----:B------:R-:W-:Y:S01]  /*2a90*/  @!P2 FSEL R9, R9, -INF , !P5 ;  /* 0xff8000000909a808 */ /* 0x000fe20006800000 */
[-C--:B-1----:R-:W-:Y:S03]  /*2aa0*/  HMMA.16816.F32 R20, R104, R100.reuse, R20 ;  /* 0x000000646814723c */ /* 0x082fe60000001814 */
[----:B------:R-:W-:Y:S01]  /*2ab0*/  @!P2 ISETP.GE.AND P0, PT, R108, R213, PT ;  /* 0x000000d56c00a20c */ /* 0x000fe20003f06270 */
[--C-:B------:R-:W-:Y:S01]  /*2ac0*/  FFMA.FTZ R8, R8, UR22, -R249.reuse ;  /* 0x0000001608087c23 */ /* 0x100fe200080108f9 */
[C---:B------:R-:W-:Y:S01]  /*2ad0*/  @!P2 ISETP.GE.AND P1, PT, R108.reuse, R211, PT ;  /* 0x000000d36c00a20c */ /* 0x040fe20003f26270 */
[C---:B------:R-:W-:Y:S04]  /*2ae0*/  HMMA.16816.F32 R24, R112.reuse, R100, R24 ;  /* 0x000000647018723c */ /* 0x040fe80000001818 */
[CC--:B------:R-:W-:Y:S01]  /*2af0*/  @!P2 ISETP.GE.AND P3, PT, R108.reuse, R210.reuse, PT ;  /* 0x000000d26c00a20c */ /* 0x0c0fe20003f66270 */
[----:B------:R-:W-:Y:S01]  /*2b00*/  FFMA.FTZ R7, R7, UR22, -R244 ;  /* 0x0000001607077c23 */ /* 0x000fe200080108f4 */
[----:B------:R-:W-:Y:S01]  /*2b10*/  @!P2 ISETP.GE.AND P5, PT, R108, R209, PT ;  /* 0x000000d16c00a20c */ /* 0x000fe20003fa6270 */
[-C--:B------:R-:W-:Y:S01]  /*2b20*/  HMMA.16816.F32 R28, R112, R102.reuse, R28 ;  /* 0x00000066701c723c */ /* 0x080fe2000000181c */
[----:B------:R-:W1:Y:S03]  /*2b30*/  LDSM.16.M88.4 R108, [R149+0x6800] ;  /* 0x00680000956c783b */ /* 0x000e660000000200 */
[----:B------:R-:W-:Y:S01]  /*2b40*/  @!P2 FSEL R5, R5, -INF , !P4 ;  /* 0xff8000000505a808 */ /* 0x000fe20006000000 */
[C---:B------:R-:W-:Y:S01]  /*2b50*/  @!P2 VIADD R101, R196.reuse, 0x19 ;  /* 0x00000019c465a836 */ /* 0x040fe20000000000 */
[----:B------:R-:W-:Y:S01]  /*2b60*/  @!P2 ISETP.GE.AND P4, PT, R196, R211, PT ;  /* 0x000000d3c400a20c */ /* 0x000fe20003f86270 */
[C---:B------:R-:W-:Y:S04]  /*2b70*/  HMMA.16816.F32 R32, R104.reuse, R102, R32 ;  /* 0x000000666820723c */ /* 0x040fe80000001820 */
[----:B------:R-:W-:Y:S01]  /*2b80*/  @!P2 FSEL R10, R10, -INF , !P4 ;  /* 0xff8000000a0aa808 */ /* 0x000fe20006000000 */
[----:B------:R-:W-:Y:S01]  /*2b90*/  @!P2 VIADD R100, R196, 0x11 ;  /* 0x00000011c464a836 */ /* 0x000fe20000000000 */
[----:B------:R-:W-:Y:S01]  /*2ba0*/  @!P2 ISETP.GE.AND P4, PT, R215, R213, PT ;  /* 0x000000d5d700a20c */ /* 0x000fe20003f86270 */
[----:B------:R-:W-:Y:S01]  /*2bb0*/  FFMA.FTZ R5, R5, UR22, -R242 ;  /* 0x0000001605057c23 */ /* 0x000fe200080108f2 */
[----:B------:R-:W-:Y:S02]  /*2bc0*/  @!P2 FSEL R11, R11, -INF , !P6 ;  /* 0xff8000000b0ba808 */ /* 0x000fe40007000000 */
[----:B------:R-:W-:Y:S01]  /*2bd0*/  @!P2 ISETP.GE.AND P6, PT, R215, R211, PT ;  /* 0x000000d3d700a20c */ /* 0x000fe20003fc6270 */
[--C-:B------:R-:W-:Y:S01]  /*2be0*/  FFMA.FTZ R10, R10, UR22, -R250.reuse ;  /* 0x000000160a0a7c23 */ /* 0x100fe200080108fa */
[----:B------:R-:W-:Y:S01]  /*2bf0*/  @!P2 FSEL R12, R12, -INF , !P0 ;  /* 0xff8000000c0ca808 */ /* 0x000fe20004000000 */
[--C-:B------:R-:W-:Y:S01]  /*2c00*/  FFMA.FTZ R11, R11, UR22, -R250.reuse ;  /* 0x000000160b0b7c23 */ /* 0x100fe200080108fa */
[----:B------:R-:W-:Y:S01]  /*2c10*/  @!P2 FSEL R13, R13, -INF , !P4 ;  /* 0xff8000000d0da808 */ /* 0x000fe20006000000 */
[--C-:B------:R-:W-:Y:S01]  /*2c20*/  FFMA.FTZ R9, R9, UR22, -R249.reuse ;  /* 0x0000001609097c23 */ /* 0x100fe200080108f9 */
[CC--:B------:R-:W-:Y:S01]  /*2c30*/  @!P2 ISETP.GE.AND P0, PT, R215.reuse, R210.reuse, PT ;  /* 0x000000d2d700a20c */ /* 0x0c0fe20003f06270 */
[--C-:B------:R-:W-:Y:S01]  /*2c40*/  FFMA.FTZ R12, R12, UR22, -R249.reuse ;  /* 0x000000160c0c7c23 */ /* 0x100fe200080108f9 */
[-C--:B------:R-:W-:Y:S01]  /*2c50*/  @!P2 ISETP.GE.AND P4, PT, R215, R209.reuse, PT ;  /* 0x000000d1d700a20c */ /* 0x080fe20003f86270 */
[----:B------:R-:W-:Y:S01]  /*2c60*/  @!P2 VIADD R215, R196, 0x10 ;  /* 0x00000010c4d7a836 */ /* 0x000fe20000000000 */
[----:B------:R-:W-:Y:S01]  /*2c70*/  @!P2 FSEL R14, R14, -INF , !P1 ;  /* 0xff8000000e0ea808 */ /* 0x000fe20004800000 */
[--C-:B------:R-:W-:Y:S01]  /*2c80*/  FFMA.FTZ R13, R13, UR22, -R249.reuse ;  /* 0x000000160d0d7c23 */ /* 0x100fe200080108f9 */
[----:B------:R-:W-:Y:S02]  /*2c90*/  @!P2 FSEL R18, R18, -INF , !P5 ;  /* 0xff8000001212a808 */ /* 0x000fe40006800000 */
[-C--:B------:R-:W-:Y:S01]  /*2ca0*/  @!P2 ISETP.GE.AND P1, PT, R215, R210.reuse, PT ;  /* 0x000000d2d700a20c */ /* 0x080fe20003f26270 */
[----:B------:R-:W-:Y:S01]  /*2cb0*/  FFMA.FTZ R14, R14, UR22, -R250 ;  /* 0x000000160e0e7c23 */ /* 0x000fe200080108fa */
[-C--:B------:R-:W-:Y:S01]  /*2cc0*/  @!P2 ISETP.GE.AND P5, PT, R100, R210.reuse, PT ;  /* 0x000000d26400a20c */ /* 0x080fe20003fa6270 */
[--C-:B------:R-:W-:Y:S01]  /*2cd0*/  FFMA.FTZ R18, R18, UR22, -R244.reuse ;  /* 0x0000001612127c23 */ /* 0x100fe200080108f4 */
[----:B------:R-:W-:Y:S01]  /*2ce0*/  @!P2 FSEL R19, R19, -INF , !P4 ;  /* 0xff8000001313a808 */ /* 0x000fe20006000000 */
[----:B------:R-:W-:Y:S01]  /*2cf0*/  MUFU.EX2 R197, R13 ;  /* 0x0000000d00c57308 */ /* 0x000fe20000000800 */
[----:B------:R-:W-:Y:S02]  /*2d00*/  @!P2 FSEL R20, R20, -INF , !P1 ;  /* 0xff8000001414a808 */ /* 0x000fe40004800000 */
[----:B------:R-:W-:Y:S01]  /*2d10*/  @!P2 FSEL R21, R21, -INF , !P5 ;  /* 0xff8000001515a808 */ /* 0x000fe20006800000 */
[----:B------:R-:W-:Y:S01]  /*2d20*/  FFMA.FTZ R19, R19, UR22, -R244 ;  /* 0x0000001613137c23 */ /* 0x000fe200080108f4 */
[----:B------:R-:W-:Y:S01]  /*2d30*/  @!P2 FSEL R15, R15, -INF , !P6 ;  /* 0xff8000000f0fa808 */ /* 0x000fe20007000000 */
[-C--:B-1----:R-:W-:Y:S03]  /*2d40*/  HMMA.16816.F32 R36, R104, R108.reuse, R36 ;  /* 0x0000006c6824723c */ /* 0x082fe60000001824 */
[----:B------:R-:W-:Y:S01]  /*2d50*/  @!P2 FSEL R17, R17, -INF , !P0 ;  /* 0xff8000001111a808 */ /* 0x000fe20004000000 */
[----:B------:R-:W-:Y:S01]  /*2d60*/  FFMA.FTZ R15, R15, UR22, -R250 ;  /* 0x000000160f0f7c23 */ /* 0x000fe200080108fa */
[C---:B------:R-:W-:Y:S01]  /*2d70*/  @!P2 ISETP.GE.AND P4, PT, R100.reuse, R209, PT ;  /* 0x000000d16400a20c */ /* 0x040fe20003f86270 */
[--C-:B------:R-:W-:Y:S01]  /*2d80*/  FFMA.FTZ R21, R21, UR22, -R242.reuse ;  /* 0x0000001615157c23 */ /* 0x100fe200080108f2 */
[C---:B------:R-:W-:Y:S01]  /*2d90*/  @!P2 ISETP.GE.AND P1, PT, R100.reuse, R213, PT ;  /* 0x000000d56400a20c */ /* 0x040fe20003f26270 */
[--C-:B------:R-:W-:Y:S01]  /*2da0*/  FFMA.FTZ R17, R17, UR22, -R242.reuse ;  /* 0x0000001611117c23 */ /* 0x100fe200080108f2 */
[----:B------:R-:W-:Y:S01]  /*2db0*/  @!P2 ISETP.GE.AND P5, PT, R100, R211, PT ;  /* 0x000000d36400a20c */ /* 0x000fe20003fa6270 */
[----:B------:R-:W-:Y:S01]  /*2dc0*/  MUFU.EX2 R199, R15 ;  /* 0x0000000f00c77308 */ /* 0x000fe20000000800 */
[C---:B------:R-:W-:Y:S01]  /*2dd0*/  @!P2 ISETP.GE.AND P6, PT, R215.reuse, R209, PT ;  /* 0x000000d1d700a20c */ /* 0x040fe20003fc6270 */
[----:B------:R-:W-:Y:S01]  /*2de0*/  @!P2 VIADD R100, R196, 0x18 ;  /* 0x00000018c464a836 */ /* 0x000fe20000000000 */
[C---:B------:R-:W-:Y:S01]  /*2df0*/  @!P2 ISETP.GE.AND P0, PT, R215.reuse, R211, PT ;  /* 0x000000d3d700a20c */ /* 0x040fe20003f06270 */
[----:B------:R-:W-:Y:S01]  /*2e00*/  FFMA.FTZ R20, R20, UR22, -R242 ;  /* 0x0000001614147c23 */ /* 0x000fe200080108f2 */
[----:B------:R-:W-:Y:S01]  /*2e10*/  @!P2 FSEL R16, R16, -INF , !P3 ;  /* 0xff8000001010a808 */ /* 0x000fe20005800000 */
[C---:B------:R-:W-:Y:S04]  /*2e20*/  HMMA.16816.F32 R40, R112.reuse, R108, R40 ;  /* 0x0000006c7028723c */ /* 0x040fe80000001828 */
[----:B------:R-:W-:Y:S02]  /*2e30*/  @!P2 FSEL R22, R22, -INF , !P6 ;  /* 0xff8000001616a808 */ /* 0x000fe40007000000 */
[----:B------:R-:W-:Y:S01]  /*2e40*/  @!P2 FSEL R26, R26, -INF , !P0 ;  /* 0xff8000001a1aa808 */ /* 0x000fe20004000000 */
[----:B------:R-:W-:Y:S01]  /*2e50*/  @!P2 VIADD R109, R196, 0x20 ;  /* 0x00000020c46da836 */ /* 0x000fe20000000000 */
[-C--:B------:R-:W-:Y:S01]  /*2e60*/  @!P2 ISETP.GE.AND P3, PT, R215, R213.reuse, PT ;  /* 0x000000d5d700a20c */ /* 0x080fe20003f66270 */
[-C--:B------:R-:W-:Y:S03]  /*2e70*/  HMMA.16816.F32 R44, R112, R110.reuse, R44 ;  /* 0x0000006e702c723c */ /* 0x080fe6000000182c */
[-C--:B------:R-:W-:Y:S01]  /*2e80*/  @!P2 ISETP.GE.AND P6, PT, R100, R213.reuse, PT ;  /* 0x000000d56400a20c */ /* 0x080fe20003fc6270 */
[--C-:B------:R-:W-:Y:S01]  /*2e90*/  FFMA.FTZ R22, R22, UR22, -R244.reuse ;  /* 0x0000001616167c23 */ /* 0x100fe200080108f4 */
[----:B------:R-:W-:Y:S01]  /*2ea0*/  @!P2 ISETP.GE.AND P0, PT, R101, R213, PT ;  /* 0x000000d56500a20c */ /* 0x000fe20003f06270 */
[C---:B------:R-:W-:Y:S01]  /*2eb0*/  HMMA.16816.F32 R48, R104.reuse, R110, R48 ;  /* 0x0000006e6830723c */ /* 0x040fe20000001830 */
[----:B------:R-:W-:Y:S04]  /*2ec0*/  MUFU.EX2 R111, R7 ;  /* 0x00000007006f7308 */ /* 0x000fe80000000800 */
[----:B------:R-:W-:Y:S01]  /*2ed0*/  @!P2 FSEL R23, R23, -INF , !P4 ;  /* 0xff8000001717a808 */ /* 0x000fe20006000000 */
[----:B------:R-:W-:Y:S01]  /*2ee0*/  @!P2 VIADD R108, R196, 0x21 ;  /* 0x00000021c46ca836 */ /* 0x000fe20000000000 */
[----:B------:R-:W-:Y:S01]  /*2ef0*/  @!P2 FSEL R24, R24, -INF , !P3 ;  /* 0xff8000001818a808 */ /* 0x000fe20005800000 */
[----:B------:R-:W-:Y:S01]  /*2f00*/  @!P2 VIADD R110, R196, 0x29 ;  /* 0x00000029c46ea836 */ /* 0x000fe20000000000 */
[----:B------:R-:W-:Y:S02]  /*2f10*/  @!P2 ISETP.GE.AND P4, PT, R100, R211, PT ;  /* 0x000000d36400a20c */ /* 0x000fe40003f86270 */
[----:B------:R-:W-:Y:S01]  /*2f20*/  @!P2 FSEL R25, R25, -INF , !P1 ;  /* 0xff8000001919a808 */ /* 0x000fe20004800000 */
[--C-:B------:R-:W-:Y:S01]  /*2f30*/  FFMA.FTZ R24, R24, UR22, -R249.reuse ;  /* 0x0000001618187c23 */ /* 0x100fe200080108f9 */
[----:B------:R-:W-:Y:S01]  /*2f40*/  @!P2 FSEL R27, R27, -INF , !P5 ;  /* 0xff8000001b1ba808 */ /* 0x000fe20006800000 */
[----:B------:R-:W-:Y:S01]  /*2f50*/  FFMA.FTZ R23, R23, UR22, -R244 ;  /* 0x0000001617177c23 */ /* 0x000fe200080108f4 */
[----:B------:R-:W-:Y:S02]  /*2f60*/  @!P2 FSEL R28, R28, -INF , !P6 ;  /* 0xff8000001c1ca808 */ /* 0x000fe40007000000 */
[----:B------:R-:W-:Y:S02]  /*2f70*/  @!P2 FSEL R29, R29, -INF , !P0 ;  /* 0xff8000001d1da808 */ /* 0x000fe40004000000 */
[-C--:B------:R-:W-:Y:S01]  /*2f80*/  @!P2 ISETP.GE.AND P3, PT, R100, R210.reuse, PT ;  /* 0x000000d26400a20c */ /* 0x080fe20003f66270 */
[--C-:B------:R-:W-:Y:S01]  /*2f90*/  FFMA.FTZ R28, R28, UR22, -R249.reuse ;  /* 0x000000161c1c7c23 */ /* 0x100fe200080108f9 */
[----:B------:R-:W-:Y:S01]  /*2fa0*/  @!P2 ISETP.GE.AND P1, PT, R100, R209, PT ;  /* 0x000000d16400a20c */ /* 0x000fe20003f26270 */
[--C-:B------:R-:W-:Y:S01]  /*2fb0*/  FFMA.FTZ R29, R29, UR22, -R249.reuse ;  /* 0x000000161d1d7c23 */ /* 0x100fe200080108f9 */
[C---:B------:R-:W-:Y:S02]  /*2fc0*/  @!P2 ISETP.GE.AND P5, PT, R101.reuse, R211, PT ;  /* 0x000000d36500a20c */ /* 0x040fe40003fa6270 */
[CC--:B------:R-:W-:Y:S02]  /*2fd0*/  @!P2 ISETP.GE.AND P6, PT, R101.reuse, R210.reuse, PT ;  /* 0x000000d26500a20c */ /* 0x0c0fe40003fc6270 */
[-C--:B------:R-:W-:Y:S02]  /*2fe0*/  @!P2 ISETP.GE.AND P0, PT, R101, R209.reuse, PT ;  /* 0x000000d16500a20c */ /* 0x080fe40003f06270 */
[----:B------:R-:W-:Y:S01]  /*2ff0*/  @!P2 FSEL R30, R30, -INF , !P4 ;  /* 0xff8000001e1ea808 */ /* 0x000fe20006000000 */
[----:B------:R-:W1:Y:S01]  /*3000*/  LDSM.16.M88.4 R100, [R149+0x6c00] ;  /* 0x006c00009564783b */ /* 0x000e620000000200 */
[----:B------:R-:W-:Y:S02]  /*3010*/  @!P2 FSEL R34, R34, -INF , !P1 ;  /* 0xff8000002222a808 */ /* 0x000fe40004800000 */
[-C--:B------:R-:W-:Y:S01]  /*3020*/  @!P2 ISETP.GE.AND P4, PT, R109, R210.reuse, PT ;  /* 0x000000d26d00a20c */ /* 0x080fe20003f86270 */
[----:B------:R-:W-:Y:S01]  /*3030*/  FFMA.FTZ R30, R30, UR22, -R250 ;  /* 0x000000161e1e7c23 */ /* 0x000fe200080108fa */
[-C--:B------:R-:W-:Y:S01]  /*3040*/  @!P2 ISETP.GE.AND P1, PT, R108, R210.reuse, PT ;  /* 0x000000d26c00a20c */ /* 0x080fe20003f26270 */
[--C-:B------:R-:W-:Y:S01]  /*3050*/  FFMA.FTZ R34, R34, UR22, -R244.reuse ;  /* 0x0000001622227c23 */ /* 0x100fe200080108f4 */
[----:B------:R-:W-:Y:S02]  /*3060*/  @!P2 FSEL R35, R35, -INF , !P0 ;  /* 0xff8000002323a808 */ /* 0x000fe40004000000 */
[----:B------:R-:W-:Y:S02]  /*3070*/  @!P2 FSEL R36, R36, -INF , !P4 ;  /* 0xff8000002424a808 */ /* 0x000fe40006000000 */
[----:B------:R-:W-:Y:S01]  /*3080*/  @!P2 FSEL R37, R37, -INF , !P1 ;  /* 0xff8000002525a808 */ /* 0x000fe20004800000 */
[----:B------:R-:W-:Y:S01]  /*3090*/  FFMA.FTZ R35, R35, UR22, -R244 ;  /* 0x0000001623237c23 */ /* 0x000fe200080108f4 */
[----:B------:R-:W-:Y:S01]  /*30a0*/  @!P2 ISETP.GE.AND P0, PT, R108, R209, PT ;  /* 0x000000d16c00a20c */ /* 0x000fe20003f06270 */
[--C-:B------:R-:W-:Y:S01]  /*30b0*/  FFMA.FTZ R36, R36, UR22, -R242.reuse ;  /* 0x0000001624247c23 */ /* 0x100fe200080108f2 */
[C---:B------:R-:W-:Y:S01]  /*30c0*/  @!P2 ISETP.GE.AND P4, PT, R108.reuse, R213, PT ;  /* 0x000000d56c00a20c */ /* 0x040fe20003f86270 */
[----:B------:R-:W-:Y:S01]  /*30d0*/  FFMA.FTZ R37, R37, UR22, -R242 ;  /* 0x0000001625257c23 */ /* 0x000fe200080108f2 */
[----:B------:R-:W-:Y:S02]  /*30e0*/  @!P2 ISETP.GE.AND P1, PT, R108, R211, PT ;  /* 0x000000d36c00a20c */ /* 0x000fe40003f26270 */
[----:B------:R-:W-:Y:S01]  /*30f0*/  @!P2 FSEL R31, R31, -INF , !P5 ;  /* 0xff8000001f1fa808 */ /* 0x000fe20006800000 */
[----:B------:R2:W3:Y:S01]  /*3100*/  MUFU.EX2 R108, R4 ;  /* 0x00000004006c7308 */ /* 0x0004e20000000800 */
[----:B------:R-:W-:Y:S02]  /*3110*/  @!P2 FSEL R32, R32, -INF , !P3 ;  /* 0xff8000002020a808 */ /* 0x000fe40005800000 */
[----:B------:R-:W-:Y:S01]  /*3120*/  @!P2 FSEL R33, R33, -INF , !P6 ;  /* 0xff8000002121a808 */ /* 0x000fe20007000000 */
[----:B------:R-:W-:Y:S01]  /*3130*/  FFMA.FTZ R31, R31, UR22, -R250 ;  /* 0x000000161f1f7c23 */ /* 0x000fe200080108fa */
[C---:B------:R-:W-:Y:S01]  /*3140*/  @!P2 ISETP.GE.AND P5, PT, R109.reuse, R209, PT ;  /* 0x000000d16d00a20c */ /* 0x040fe20003fa6270 */
[--C-:B------:R-:W-:Y:S01]  /*3150*/  FFMA.FTZ R32, R32, UR22, -R242.reuse ;  /* 0x0000001620207c23 */ /* 0x100fe200080108f2 */
[----:B------:R-:W-:Y:S01]  /*3160*/  @!P2 ISETP.GE.AND P3, PT, R109, R213, PT ;  /* 0x000000d56d00a20c */ /* 0x000fe20003f66270 */
[----:B------:R-:W-:Y:S01]  /*3170*/  FFMA.FTZ R33, R33, UR22, -R242 ;  /* 0x0000001621217c23 */ /* 0x000fe200080108f2 */
[----:B------:R-:W-:Y:S01]  /*3180*/  @!P2 ISETP.GE.AND P6, PT, R109, R211, PT ;  /* 0x000000d36d00a20c */ /* 0x000fe20003fc6270 */
[----:B------:R-:W-:Y:S01]  /*3190*/  @!P2 VIADD R109, R196, 0x28 ;  /* 0x00000028c46da836 */ /* 0x000fe20000000000 */
[----:B------:R-:W-:Y:S02]  /*31a0*/  @!P2 FSEL R38, R38, -INF , !P5 ;  /* 0xff8000002626a808 */ /* 0x000fe40006800000 */
[----:B------:R-:W-:Y:S02]  /*31b0*/  @!P2 FSEL R39, R39, -INF , !P0 ;  /* 0xff8000002727a808 */ /* 0x000fe40004000000 */
[----:B------:R-:W-:Y:S01]  /*31c0*/  @!P2 ISETP.GE.AND P5, PT, R109, R213, PT ;  /* 0x000000d56d00a20c */ /* 0x000fe20003fa6270 */
[--C-:B------:R-:W-:Y:S01]  /*31d0*/  FFMA.FTZ R38, R38, UR22, -R244.reuse ;  /* 0x0000001626267c23 */ /* 0x100fe200080108f4 */
[----:B------:R-:W-:Y:S01]  /*31e0*/  @!P2 FSEL R40, R40, -INF , !P3 ;  /* 0xff8000002828a808 */ /* 0x000fe20005800000 */
[----:B------:R-:W-:Y:S01]  /*31f0*/  FFMA.FTZ R39, R39, UR22, -R244 ;  /* 0x0000001627277c23 */ /* 0x000fe200080108f4 */
[----:B------:R-:W-:Y:S01]  /*3200*/  @!P2 FSEL R43, R43, -INF , !P1 ;  /* 0xff8000002b2ba808 */ /* 0x000fe20004800000 */
[-C--:B-1----:R-:W-:Y:S03]  /*3210*/  HMMA.16816.F32 R52, R104, R100.reuse, R52 ;  /* 0x000000646834723c */ /* 0x082fe60000001834 */
[----:B------:R-:W-:Y:S01]  /*3220*/  @!P2 FSEL R44, R44, -INF , !P5 ;  /* 0xff8000002c2ca808 */ /* 0x000fe20006800000 */
[--C-:B------:R-:W-:Y:S01]  /*3230*/  FFMA.FTZ R40, R40, UR22, -R249.reuse ;  /* 0x0000001628287c23 */ /* 0x100fe200080108f9 */
[CC--:B------:R-:W-:Y:S01]  /*3240*/  @!P2 ISETP.GE.AND P0, PT, R109.reuse, R211.reuse, PT ;  /* 0x000000d36d00a20c */ /* 0x0c0fe20003f06270 */
[C---:B------:R-:W-:Y:S04]  /*3250*/  HMMA.16816.F32 R56, R112.reuse, R100, R56 ;  /* 0x000000647038723c */ /* 0x040fe80000001838 */
[-C--:B------:R-:W-:Y:S01]  /*3260*/  @!P2 ISETP.GE.AND P3, PT, R109, R210.reuse, PT ;  /* 0x000000d26d00a20c */ /* 0x080fe20003f66270 */
[--C-:B------:R-:W-:Y:S01]  /*3270*/  FFMA.FTZ R43, R43, UR22, -R250.reuse ;  /* 0x000000162b2b7c23 */ /* 0x100fe200080108fa */
[C---:B------:R-:W-:Y:S01]  /*3280*/  @!P2 ISETP.GE.AND P1, PT, R110.reuse, R211, PT ;  /* 0x000000d36e00a20c */ /* 0x040fe20003f26270 */
[-C--:B------:R-:W-:Y:S01]  /*3290*/  HMMA.16816.F32 R60, R112, R102.reuse, R60 ;  /* 0x00000066703c723c */ /* 0x080fe2000000183c */
[----:B------:R-:W-:Y:S02]  /*32a0*/  MUFU.EX2 R114, R10 ;  /* 0x0000000a00727308 */ /* 0x000fe40000000800 */
[-C--:B------:R-:W-:Y:S01]  /*32b0*/  @!P2 ISETP.GE.AND P5, PT, R110, R210.reuse, PT ;  /* 0x000000d26e00a20c */ /* 0x080fe20003fa6270 */
[----:B--2---:R-:W-:Y:S01]  /*32c0*/  @!P2 VIADD R4, R196, 0x30 ;  /* 0x00000030c404a836 */ /* 0x004fe20000000000 */
[----:B------:R-:W-:Y:S01]  /*32d0*/  @!P2 FSEL R46, R46, -INF , !P0 ;  /* 0xff8000002e2ea808 */ /* 0x000fe20004000000 */
[----:B------:R-:W-:Y:S05]  /*32e0*/  HMMA.16816.F32 R64, R104, R102, R64 ;  /* 0x000000666840723c */ /* 0x000fea0000001840 */
[----:B------:R-:W-:Y:S01]  /*32f0*/  MUFU.EX2 R227, R43 ;  /* 0x0000002b00e37308 */ /* 0x000fe20000000800 */
[-C--:B------:R-:W-:Y:S01]  /*3300*/  @!P2 ISETP.GE.AND P0, PT, R4, R210.reuse, PT ;  /* 0x000000d20400a20c */ /* 0x080fe20003f06270 */
[--C-:B------:R-:W-:Y:S01]  /*3310*/  FFMA.FTZ R46, R46, UR22, -R250.reuse ;  /* 0x000000162e2e7c23 */ /* 0x100fe200080108fa */
[----:B------:R-:W-:Y:S03]  /*3320*/  @!P2 FSEL R47, R47, -INF , !P1 ;  /* 0xff8000002f2fa808 */ /* 0x000fe60004800000 */
[--C-:B------:R-:W-:Y:S01]  /*3330*/  FFMA.FTZ R107, R26, UR22, -R250.reuse ;  /* 0x000000161a6b7c23 */ /* 0x100fe200080108fa */
[----:B------:R-:W-:Y:S02]  /*3340*/  @!P2 FSEL R48, R48, -INF , !P3 ;  /* 0xff8000003030a808 */ /* 0x000fe40005800000 */
[----:B------:R-:W-:Y:S01]  /*3350*/  @!P2 ISETP.GE.AND P1, PT, R4, R209, PT ;  /* 0x000000d10400a20c */ /* 0x000fe20003f26270 */
[----:B------:R-:W-:Y:S01]  /*3360*/  FFMA.FTZ R47, R47, UR22, -R250 ;  /* 0x000000162f2f7c23 */ /* 0x000fe200080108fa */
[----:B------:R-:W-:Y:S01]  /*3370*/  @!P2 FSEL R49, R49, -INF , !P5 ;  /* 0xff8000003131a808 */ /* 0x000fe20006800000 */
[--C-:B------:R-:W-:Y:S01]  /*3380*/  FFMA.FTZ R44, R44, UR22, -R249.reuse ;  /* 0x000000162c2c7c23 */ /* 0x100fe200080108f9 */
[----:B------:R-:W-:Y:S01]  /*3390*/  @!P2 FSEL R41, R41, -INF , !P4 ;  /* 0xff8000002929a808 */ /* 0x000fe20006000000 */
[--C-:B------:R-:W-:Y:S01]  /*33a0*/  FFMA.FTZ R48, R48, UR22, -R242.reuse ;  /* 0x0000001630307c23 */ /* 0x100fe200080108f2 */
[----:B------:R-:W-:Y:S01]  /*33b0*/  @!P2 FSEL R42, R42, -INF , !P6 ;  /* 0xff8000002a2aa808 */ /* 0x000fe20007000000 */
[----:B------:R-:W-:Y:S01]  /*33c0*/  FFMA.FTZ R49, R49, UR22, -R242 ;  /* 0x0000001631317c23 */ /* 0x000fe200080108f2 */
[C---:B------:R-:W-:Y:S01]  /*33d0*/  @!P2 ISETP.GE.AND P3, PT, R4.reuse, R213, PT ;  /* 0x000000d50400a20c */ /* 0x040fe20003f66270 */
[--C-:B------:R-:W-:Y:S01]  /*33e0*/  FFMA.FTZ R41, R41, UR22, -R249.reuse ;  /* 0x0000001629297c23 */ /* 0x100fe200080108f9 */
[----:B------:R-:W-:Y:S01]  /*33f0*/  @!P2 ISETP.GE.AND P5, PT, R4, R211, PT ;  /* 0x000000d30400a20c */ /* 0x000fe20003fa6270 */
[----:B------:R-:W-:Y:S01]  /*3400*/  FFMA.FTZ R42, R42, UR22, -R250 ;  /* 0x000000162a2a7c23 */ /* 0x000fe200080108fa */
[----:B------:R-:W-:Y:S01]  /*3410*/  @!P2 ISETP.GE.AND P4, PT, R109, R209, PT ;  /* 0x000000d16d00a20c */ /* 0x000fe20003f86270 */
[----:B------:R-:W-:Y:S01]  /*3420*/  MUFU.EX2 R115, R11 ;  /* 0x0000000b00737308 */ /* 0x000fe20000000800 */
[----:B------:R-:W-:Y:S01]  /*3430*/  @!P2 ISETP.GE.AND P6, PT, R110, R213, PT ;  /* 0x000000d56e00a20c */ /* 0x000fe20003fc6270 */
[----:B------:R-:W-:Y:S01]  /*3440*/  @!P2 VIADD R4, R196, 0x31 ;  /* 0x00000031c404a836 */ /* 0x000fe20000000000 */
[----:B------:R-:W-:Y:S01]  /*3450*/  @!P2 FSEL R50, R50, -INF , !P4 ;  /* 0xff8000003232a808 */ /* 0x000fe20006000000 */
[----:B------:R-:W-:Y:S01]  /*3460*/  IMAD.WIDE.U32 R100, R203, -0x2daee0ad, RZ ;  /* 0xd2511f53cb647825 */ /* 0x000fe200078e00ff */
[----:B------:R-:W-:Y:S02]  /*3470*/  @!P2 FSEL R45, R45, -INF , !P6 ;  /* 0xff8000002d2da808 */ /* 0x000fe40007000000 */
[-C--:B------:R-:W-:Y:S01]  /*3480*/  @!P2 ISETP.GE.AND P6, PT, R110, R209.reuse, PT ;  /* 0x000000d16e00a20c */ /* 0x080fe20003fc6270 */
[--C-:B------:R-:W-:Y:S01]  /*3490*/  FFMA.FTZ R50, R50, UR22, -R244.reuse ;  /* 0x0000001632327c23 */ /* 0x100fe200080108f4 */
[-C--:B------:R-:W-:Y:S01]  /*34a0*/  @!P2 ISETP.GE.AND P4, PT, R4, R210.reuse, PT ;  /* 0x000000d20400a20c */ /* 0x080fe20003f86270 */
[--C-:B------:R-:W-:Y:S01]  /*34b0*/  FFMA.FTZ R45, R45, UR22, -R249.reuse ;  /* 0x000000162d2d7c23 */ /* 0x100fe200080108f9 */
[----:B------:R-:W-:Y:S01]  /*34c0*/  @!P2 FSEL R51, R51, -INF , !P6 ;  /* 0xff8000003333a808 */ /* 0x000fe20007000000 */
[----:B------:R1:W-:Y:S01]  /*34d0*/  MUFU.EX2 R109, R5 ;  /* 0x00000005006d7308 */ /* 0x0003e20000000800 */
[----:B------:R-:W-:Y:S01]  /*34e0*/  @!P2 FSEL R52, R52, -INF , !P0 ;  /* 0xff8000003434a808 */ /* 0x000fe20004000000 */
[----:B------:R-:W-:Y:S01]  /*34f0*/  IMAD.WIDE.U32 R202, R201, -0x326172a9, RZ ;  /* 0xcd9e8d57c9ca7825 */ /* 0x000fe200078e00ff */
[----:B------:R-:W-:Y:S02]  /*3500*/  @!P2 FSEL R53, R53, -INF , !P4 ;  /* 0xff8000003535a808 */ /* 0x000fe40006000000 */
[C---:B------:R-:W-:Y:S01]  /*3510*/  @!P2 ISETP.GE.AND P6, PT, R4.reuse, R209, PT ;  /* 0x000000d10400a20c */ /* 0x040fe20003fc6270 */
[----:B------:R-:W-:Y:S01]  /*3520*/  FFMA.FTZ R51, R51, UR22, -R244 ;  /* 0x0000001633337c23 */ /* 0x000fe200080108f4 */
[----:B------:R-:W-:Y:S01]  /*3530*/  @!P2 ISETP.GE.AND P0, PT, R4, R213, PT ;  /* 0x000000d50400a20c */ /* 0x000fe20003f06270 */
[--C-:B------:R-:W-:Y:S01]  /*3540*/  FFMA.FTZ R52, R52, UR22, -R242.reuse ;  /* 0x0000001634347c23 */ /* 0x100fe200080108f2 */
[----:B------:R-:W-:Y:S01]  /*3550*/  @!P2 ISETP.GE.AND P4, PT, R4, R211, PT ;  /* 0x000000d30400a20c */ /* 0x000fe20003f86270 */
[C---:B------:R-:W-:Y:S01]  /*3560*/  @!P2 VIADD R4, R196.reuse, 0x38 ;  /* 0x00000038c404a836 */ /* 0x040fe20000000000 */
[----:B------:R-:W-:Y:S01]  /*3570*/  @!P2 FSEL R55, R55, -INF , !P6 ;  /* 0xff8000003737a808 */ /* 0x000fe20007000000 */
[----:B------:R-:W-:Y:S01]  /*3580*/  @!P2 VIADD R196, R196, 0x39 ;  /* 0x00000039c4c4a836 */ /* 0x000fe20000000000 */
[----:B------:R-:W-:Y:S01]  /*3590*/  @!P2 FSEL R57, R57, -INF , !P0 ;  /* 0xff8000003939a808 */ /* 0x000fe20004000000 */
[----:B------:R-:W-:Y:S01]  /*35a0*/  FFMA.FTZ R53, R53, UR22, -R242 ;  /* 0x0000001635357c23 */ /* 0x000fe200080108f2 */
[----:B------:R-:W-:Y:S01]  /*35b0*/  @!P2 FSEL R59, R59, -INF , !P4 ;  /* 0xff8000003b3ba808 */ /* 0x000fe20006000000 */
[----:B------:R-:W-:Y:S01]  /*35c0*/  FFMA.FTZ R55, R55, UR22, -R244 ;  /* 0x0000001637377c23 */ /* 0x000fe200080108f4 */
[C---:B------:R-:W-:Y:S01]  /*35d0*/  @!P2 ISETP.GE.AND P6, PT, R196.reuse, R213, PT ;  /* 0x000000d5c400a20c */ /* 0x040fe20003fc6270 */
[--C-:B------:R-:W-:Y:S01]  /*35e0*/  FFMA.FTZ R57, R57, UR22, -R249.reuse ;  /* 0x0000001639397c23 */ /* 0x100fe200080108f9 */
[C---:B------:R-:W-:Y:S01]  /*35f0*/  @!P2 ISETP.GE.AND P0, PT, R196.reuse, R211, PT ;  /* 0x000000d3c400a20c */ /* 0x040fe20003f06270 */
[----:B------:R-:W-:Y:S01]  /*3600*/  FFMA.FTZ R59, R59, UR22, -R250 ;  /* 0x000000163b3b7c23 */ /* 0x000fe200080108fa */
[----:B------:R-:W-:Y:S01]  /*3610*/  @!P2 FSEL R61, R61, -INF , !P6 ;  /* 0xff8000003d3da808 */ /* 0x000fe20007000000 */
[----:B------:R2:W4:Y:S01]  /*3620*/  MUFU.EX2 R110, R6 ;  /* 0x00000006006e7308 */ /* 0x0005220000000800 */
[CC--:B------:R-:W-:Y:S02]  /*3630*/  @!P2 ISETP.GE.AND P4, PT, R196.reuse, R210.reuse, PT ;  /* 0x000000d2c400a20c */ /* 0x0c0fe40003f86270 */
[----:B------:R-:W-:Y:S02]  /*3640*/  @!P2 ISETP.GE.AND P6, PT, R196, R209, PT ;  /* 0x000000d1c400a20c */ /* 0x000fe40003fc6270 */
[----:B------:R-:W-:Y:S02]  /*3650*/  @!P2 FSEL R54, R54, -INF , !P1 ;  /* 0xff8000003636a808 */ /* 0x000fe40004800000 */
[----:B------:R-:W-:Y:S03]  /*3660*/  @!P2 ISETP.GE.AND P1, PT, R4, R213, PT ;  /* 0x000000d50400a20c */ /* 0x000fe60003f26270 */
[----:B------:R3:W-:Y:S01]  /*3670*/  MUFU.EX2 R196, R12 ;  /* 0x0000000c00c47308 */ /* 0x0007e20000000800 */
[----:B------:R-:W-:Y:S01]  /*3680*/  @!P2 FSEL R56, R56, -INF , !P3 ;  /* 0xff8000003838a808 */ /* 0x000fe20005800000 */
[----:B------:R-:W-:Y:S01]  /*3690*/  FFMA.FTZ R54, R54, UR22, -R244 ;  /* 0x0000001636367c23 */ /* 0x000fe200080108f4 */
[----:B------:R-:W-:Y:S02]  /*36a0*/  @!P2 FSEL R58, R58, -INF , !P5 ;  /* 0xff8000003a3aa808 */ /* 0x000fe40006800000 */
[----:B------:R-:W-:Y:S01]  /*36b0*/  @!P2 FSEL R60, R60, -INF , !P1 ;  /* 0xff8000003c3ca808 */ /* 0x000fe20004800000 */
[--C-:B------:R-:W-:Y:S01]  /*36c0*/  FFMA.FTZ R56, R56, UR22, -R249.reuse ;  /* 0x0000001638387c23 */ /* 0x100fe200080108f9 */
[C---:B------:R-:W-:Y:S03]  /*36d0*/  @!P2 ISETP.GE.AND P3, PT, R4.reuse, R211, PT ;  /* 0x000000d30400a20c */ /* 0x040fe60003f66270 */
[----:B------:R4:W-:Y:S01]  /*36e0*/  MUFU.EX2 R112, R8 ;  /* 0x0000000800707308 */ /* 0x0009e20000000800 */
[----:B------:R-:W-:Y:S01]  /*36f0*/  @!P2 ISETP.GE.AND P5, PT, R4, R210, PT ;  /* 0x000000d20400a20c */ /* 0x000fe20003fa6270 */
[----:B------:R-:W-:Y:S01]  /*3700*/  FFMA.FTZ R60, R60, UR22, -R249 ;  /* 0x000000163c3c7c23 */ /* 0x000fe200080108f9 */
[----:B------:R-:W-:Y:S01]  /*3710*/  @!P2 ISETP.GE.AND P1, PT, R4, R209, PT ;  /* 0x000000d10400a20c */ /* 0x000fe20003f26270 */
[----:B-1----:R-:W-:Y:S01]  /*3720*/  IMAD.WIDE.U32 R4, R198, -0x2daee0ad, RZ ;  /* 0xd2511f53c6047825 */ /* 0x002fe200078e00ff */
[----:B------:R-:W-:Y:S02]  /*3730*/  LOP3.LUT R10, R223, UR47, R208, 0x96, !PT ;  /* 0x0000002fdf0a7c12 */ /* 0x000fe4000f8e96d0 */
[----:B------:R-:W-:Y:S03]  /*3740*/  LOP3.LUT R201, R217, UR48, R204, 0x96, !PT ;  /* 0x00000030d9c97c12 */ /* 0x000fe6000f8e96cc */
[----:B------:R-:W-:Y:S01]  /*3750*/  MUFU.EX2 R248, R60 ;  /* 0x0000003c00f87308 */ /* 0x000fe20000000800 */
[----:B--2---:R-:W-:Y:S01]  /*3760*/  LOP3.LUT R6, R5, UR47, R206, 0x96, !PT ;  /* 0x0000002f05067c12 */ /* 0x004fe2000f8e96ce */
[----:B---3--:R-:W-:Y:S01]  /*3770*/  IMAD.WIDE.U32 R12, R205, -0x326172a9, RZ ;  /* 0xcd9e8d57cd0c7825 */ /* 0x008fe200078e00ff */
[----:B------:R-:W-:Y:S02]  /*3780*/  LOP3.LUT R204, R203, UR48, R204, 0x96, !PT ;  /* 0x00000030cbcc7c12 */ /* 0x000fe4000f8e96cc */
[----:B------:R-:W-:Y:S01]  /*3790*/  LOP3.LUT R210, R101, UR47, R212, 0x96, !PT ;  /* 0x0000002f65d27c12 */ /* 0x000fe2000f8e96d4 */
[----:B------:R-:W-:Y:S01]  /*37a0*/  IMAD.WIDE.U32 R206, R207, -0x326172a9, RZ ;  /* 0xcd9e8d57cfce7825 */ /* 0x000fe200078e00ff */
[--C-:B------:R-:W-:Y:S03]  /*37b0*/  LOP3.LUT R218, R13, UR48, R200.reuse, 0x96, !PT ;  /* 0x000000300dda7c12 */ /* 0x100fe6000f8e96c8 */
[----:B------:R-:W-:Y:S01]  /*37c0*/  MUFU.EX2 R226, R42 ;  /* 0x0000002a00e27308 */ /* 0x000fe20000000800 */
[----:B------:R-:W-:Y:S01]  /*37d0*/  @!P2 FSEL R62, R62, -INF , !P3 ;  /* 0xff8000003e3ea808 */ /* 0x000fe20005800000 */
[----:B------:R-:W-:Y:S01]  /*37e0*/  IMAD.WIDE.U32 R10, R10, -0x326172a9, RZ ;  /* 0xcd9e8d570a0a7825 */ /* 0x000fe200078e00ff */
[----:B----4-:R-:W-:Y:S02]  /*37f0*/  LOP3.LUT R8, R207, UR48, R200, 0x96, !PT ;  /* 0x00000030cf087c12 */ /* 0x010fe4000f8e96c8 */
[----:B------:R-:W-:Y:S01]  /*3800*/  LOP3.LUT R206, R221, UR46, R206, 0x96, !PT ;  /* 0x0000002eddce7c12 */ /* 0x000fe2000f8e96ce */
[----:B------:R-:W-:Y:S01]  /*3810*/  IMAD.WIDE.U32 R200, R201, -0x2daee0ad, RZ ;  /* 0xd2511f53c9c87825 */ /* 0x000fe200078e00ff */
[----:B------:R-:W-:Y:S03]  /*3820*/  LOP3.LUT R216, R11, UR46, R216, 0x96, !PT ;  /* 0x0000002e0bd87c12 */ /* 0x000fe6000f8e96d8 */
[----:B------:R1:W2:Y:S01]  /*3830*/  MUFU.EX2 R198, R14 ;  /* 0x0000000e00c67308 */ /* 0x0002a20000000800 */
[----:B------:R-:W-:Y:S01]  /*3840*/  @!P2 FSEL R64, R64, -INF , !P5 ;  /* 0xff8000004040a808 */ /* 0x000fe20006800000 */
[----:B------:R-:W-:Y:S01]  /*3850*/  FFMA.FTZ R203, R16, UR22, -R242 ;  /* 0x0000001610cb7c23 */ /* 0x000fe200080108f2 */
[----:B------:R-:W-:Y:S01]  /*3860*/  LOP3.LUT R16, R201, UR45, R222, 0x96, !PT ;  /* 0x0000002dc9107c12 */ /* 0x000fe2000f8e96de */
[----:B------:R-:W-:Y:S01]  /*3870*/  IMAD.WIDE.U32 R222, R204, -0x2daee0ad, RZ ;  /* 0xd2511f53ccde7825 */ /* 0x000fe200078e00ff */
[----:B------:R-:W-:Y:S02]  /*3880*/  @!P2 FSEL R65, R65, -INF , !P4 ;  /* 0xff8000004141a808 */ /* 0x000fe40006000000 */
[----:B------:R-:W-:Y:S03]  /*3890*/  @!P2 FSEL R66, R66, -INF , !P1 ;  /* 0xff8000004242a808 */ /* 0x000fe60004800000 */
[----:B------:R3:W-:Y:S01]  /*38a0*/  MUFU.EX2 R205, R17 ;  /* 0x0000001100cd7308 */ /* 0x0007e20000000800 */
[----:B------:R-:W-:Y:S01]  /*38b0*/  LOP3.LUT R208, R223, UR45, R4, 0x96, !PT ;  /* 0x0000002ddfd07c12 */ /* 0x000fe2000f8e9604 */
[----:B------:R-:W-:Y:S01]  /*38c0*/  IMAD.WIDE.U32 R216, R216, -0x2daee0ad, RZ ;  /* 0xd2511f53d8d87825 */ /* 0x000fe200078e00ff */
[----:B------:R-:W-:Y:S02]  /*38d0*/  @!P2 FSEL R67, R67, -INF , !P6 ;  /* 0xff8000004343a808 */ /* 0x000fe40007000000 */
[----:B------:R-:W-:Y:S01]  /*38e0*/  @!P2 FSEL R63, R63, -INF , !P0 ;  /* 0xff8000003f3fa808 */ /* 0x000fe20004000000 */
[----:B------:R-:W-:Y:S01]  /*38f0*/  FFMA.FTZ R66, R66, UR22, -R244 ;  /* 0x0000001642427c23 */ /* 0x000fe200080108f4 */
[----:B------:R-:W-:Y:S03]  /*3900*/  LOP3.LUT R4, R217, UR43, R200, 0x96, !PT ;  /* 0x0000002bd9047c12 */ /* 0x000fe6000f8e96c8 */
[----:B------:R4:W2:Y:S01]  /*3910*/  MUFU.EX2 R113, R9 ;  /* 0x0000000900717308 */ /* 0x0008a20000000800 */
[----:B------:R-:W-:Y:S04]  /*3920*/  IMAD.WIDE.U32 R6, R6, -0x326172a9, RZ ;  /* 0xcd9e8d5706067825 */ /* 0x000fe800078e00ff */
[--C-:B------:R-:W-:Y:S01]  /*3930*/  FFMA.FTZ R64, R64, UR22, -R242.reuse ;  /* 0x0000001640407c23 */ /* 0x100fe200080108f2 */
[----:B------:R-:W-:Y:S01]  /*3940*/  FFMA.FTZ R242, R65, UR22, -R242 ;  /* 0x0000001641f27c23 */ /* 0x000fe200080108f2 */
[----:B------:R-:W-:Y:S01]  /*3950*/  IMAD.WIDE.U32 R218, R218, -0x2daee0ad, RZ ;  /* 0xd2511f53dada7825 */ /* 0x000fe200078e00ff */
[----:B-1----:R-:W-:Y:S02]  /*3960*/  LOP3.LUT R14, R7, UR46, R202, 0x96, !PT ;  /* 0x0000002e070e7c12 */ /* 0x002fe4000f8e96ca */
[----:B------:R-:W1:Y:S01]  /*3970*/  MUFU.EX2 R200, R18 ;  /* 0x0000001200c87308 */ /* 0x000e620000000800 */
[----:B---3--:R-:W-:Y:S01]  /*3980*/  IMAD.WIDE.U32 R16, R16, -0x326172a9, RZ ;  /* 0xcd9e8d5710107825 */ /* 0x008fe200078e00ff */
[----:B------:R-:W-:Y:S03]  /*3990*/  LOP3.LUT R100, R219, UR45, R100, 0x96, !PT ;  /* 0x0000002ddb647c12 */ /* 0x000fe6000f8e9664 */
[----:B------:R-:W-:Y:S01]  /*39a0*/  FFMA.FTZ R244, R67, UR22, -R244 ;  /* 0x0000001643f47c23 */ /* 0x000fe200080108f4 */
[----:B------:R-:W-:Y:S01]  /*39b0*/  FFMA.FTZ R62, R62, UR22, -R250 ;  /* 0x000000163e3e7c23 */ /* 0x000fe200080108fa */
[----:B------:R-:W-:Y:S01]  /*39c0*/  LOP3.LUT R214, R17, UR44, R10, 0x96, !PT ;  /* 0x0000002c11d67c12 */ /* 0x000fe2000f8e960a */
[----:B------:R-:W-:Y:S02]  /*39d0*/  IMAD.WIDE.U32 R14, R14, -0x2daee0ad, RZ ;  /* 0xd2511f530e0e7825 */ /* 0x000fe400078e00ff */
[----:B------:R3:W1:Y:S02]  /*39e0*/  MUFU.EX2 R201, R19 ;  /* 0x0000001300c97308 */ /* 0x0006640000000800 */
[----:B------:R-:W-:Y:S01]  /*39f0*/  FFMA.FTZ R58, R58, UR22, -R250 ;  /* 0x000000163a3a7c23 */ /* 0x000fe200080108fa */
[----:B------:R-:W-:Y:S01]  /*3a00*/  IMAD.WIDE.U32 R206, R206, -0x2daee0ad, RZ ;  /* 0xd2511f53cece7825 */ /* 0x000fe200078e00ff */
[----:B------:R-:W-:Y:S03]  /*3a10*/  LOP3.LUT R10, R15, UR43, R222, 0x96, !PT ;  /* 0x0000002b0f0a7c12 */ /* 0x000fe6000f8e96de */
[----:B----4-:R-:W-:Y:S03]  /*3a20*/  IMAD.WIDE.U32 R8, R8, -0x2daee0ad, RZ ;  /* 0xd2511f5308087825 */ /* 0x010fe600078e00ff */
[----:B------:R-:W-:Y:S01]  /*3a30*/  MUFU.EX2 R243, R66 ;  /* 0x0000004200f37308 */ /* 0x000fe20000000800 */
[----:B------:R-:W-:Y:S01]  /*3a40*/  IMAD.WIDE.U32 R210, R210, -0x326172a9, RZ ;  /* 0xcd9e8d57d2d27825 */ /* 0x000fe200078e00ff */
[----:B------:R-:W-:Y:S02]  /*3a50*/  LOP3.LUT R212, R9, UR45, R224, 0x96, !PT ;  /* 0x0000002d09d47c12 */ /* 0x000fe4000f8e96e0 */
[----:B------:R-:W-:Y:S01]  /*3a60*/  LOP3.LUT R8, R207, UR43, R8, 0x96, !PT ;  /* 0x0000002bcf087c12 */ /* 0x000fe2000f8e9608 */
[----:B------:R-:W-:Y:S01]  /*3a70*/  IMAD.WIDE.U32 R100, R100, -0x326172a9, RZ ;  /* 0xcd9e8d5764647825 */ /* 0x000fe200078e00ff */
[----:B------:R-:W-:Y:S04]  /*3a80*/  LOP3.LUT R12, R211, UR46, R12, 0x96, !PT ;  /* 0x0000002ed30c7c12 */ /* 0x000fe8000f8e960c */
[----:B------:R-:W-:Y:S01]  /*3a90*/  MUFU.EX2 R204, R21 ;  /* 0x0000001500cc7308 */ /* 0x000fe20000000800 */
[----:B---3--:R-:W-:Y:S01]  /*3aa0*/  IMAD.WIDE.U32 R18, R4, -0x326172a9, RZ ;  /* 0xcd9e8d5704127825 */ /* 0x008fe200078e00ff */
[----:B------:R-:W-:Y:S03]  /*3ab0*/  LOP3.LUT R4, R101, UR44, R210, 0x96, !PT ;  /* 0x0000002c65047c12 */ /* 0x000fe6000f8e96d2 */
[----:B------:R-:W-:Y:S01]  /*3ac0*/  IMAD.WIDE.U32 R214, R214, -0x2daee0ad, RZ ;  /* 0xd2511f53d6d67825 */ /* 0x000fe200078e00ff */
[----:B------:R-:W-:Y:S04]  /*3ad0*/  LOP3.LUT R101, R19, UR42, R16, 0x96, !PT ;  /* 0x0000002a13657c12 */ /* 0x000fe8000f8e9610 */
[----:B------:R-:W-:Y:S01]  /*3ae0*/  MUFU.EX2 R241, R64 ;  /* 0x0000004000f17308 */ /* 0x000fe20000000800 */
[----:B------:R-:W-:Y:S01]  /*3af0*/  LOP3.LUT R16, R18, 0xffff, RZ, 0xc0, !PT ;  /* 0x0000ffff12107812 */ /* 0x000fe200078ec0ff */
[----:B------:R-:W-:Y:S01]  /*3b00*/  IMAD.WIDE.U32 R208, R208, -0x326172a9, RZ ;  /* 0xcd9e8d57d0d07825 */ /* 0x000fe200078e00ff */
[----:B------:R-:W-:Y:S02]  /*3b10*/  LOP3.LUT R11, R215, UR41, R216, 0x96, !PT ;  /* 0x00000029d70b7c12 */ /* 0x000fe4000f8e96d8 */
[----:B------:R-:W-:Y:S01]  /*3b20*/  LOP3.LUT R103, R214, 0xff, RZ, 0xc0, !PT ;  /* 0x000000ffd6677812 */ /* 0x000fe200078ec0ff */
[----:B------:R-:W-:Y:S01]  /*3b30*/  IMAD.WIDE.U32 R104, R10, -0x326172a9, RZ ;  /* 0xcd9e8d570a687825 */ /* 0x000fe200078e00ff */
[--C-:B------:R-:W-:Y:S03]  /*3b40*/  SHF.R.U32.HI R102, RZ, 0x18, R214.reuse ;  /* 0x00000018ff667819 */ /* 0x100fe600000116d6 */
[----:B------:R-:W-:Y:S01]  /*3b50*/  MUFU.EX2 R251, R62 ;  /* 0x0000003e00fb7308 */ /* 0x000fe20000000800 */
[----:B------:R-:W-:Y:S01]  /*3b60*/  LOP3.LUT R19, R214, 0xffff, RZ, 0xc0, !PT ;  /* 0x0000ffffd6137812 */ /* 0x000fe200078ec0ff */
[----:B------:R-:W-:Y:S01]  /*3b70*/  IMAD.WIDE.U32 R212, R212, -0x326172a9, RZ ;  /* 0xcd9e8d57d4d47825 */ /* 0x000fe200078e00ff */
[----:B------:R-:W-:Y:S02]  /*3b80*/  SHF.R.U32.HI R17, RZ, 0x10, R214 ;  /* 0x00000010ff117819 */ /* 0x000fe400000116d6 */
[----:B------:R-:W-:Y:S01]  /*3b90*/  LOP3.LUT R211, R18, 0xff, RZ, 0xc0, !PT ;  /* 0x000000ff12d37812 */ /* 0x000fe200078ec0ff */
[----:B------:R-:W-:Y:S01]  /*3ba0*/  IMAD.WIDE.U32 R214, R8, -0x326172a9, RZ ;  /* 0xcd9e8d5708d67825 */ /* 0x000fe200078e00ff */
[----:B------:R-:W-:Y:S03]  /*3bb0*/  LOP3.LUT R5, R213, UR44, R220, 0x96, !PT ;  /* 0x0000002cd5057c12 */ /* 0x000fe6000f8e96dc */
[----:B------:R-:W-:Y:S01]  /*3bc0*/  MUFU.EX2 R224, R40 ;  /* 0x0000002800e07308 */ /* 0x000fe20000000800 */
[----:B------:R-:W-:Y:S01]  /*3bd0*/  LOP3.LUT R26, R101, 0xff, RZ, 0xc0, !PT ;  /* 0x000000ff651a7812 */ /* 0x000fe200078ec0ff */
[----:B------:R-:W-:Y:S01]  /*3be0*/  IMAD.WIDE.U32 R12, R12, -0x2daee0ad, RZ ;  /* 0xd2511f530c0c7825 */ /* 0x000fe200078e00ff */
[----:B------:R-:W-:Y:S02]  /*3bf0*/  LOP3.LUT R15, R105, UR42, R208, 0x96, !PT ;  /* 0x0000002a690f7c12 */ /* 0x000fe4000f8e96d0 */
[----:B------:R-:W-:Y:S02]  /*3c00*/  ISETP.LE.U32.AND P5, PT, R26, UR23, PT ;  /* 0x000000171a007c0c */ /* 0x000fe4000bfa3070 */
[----:B------:R-:W-:Y:S03]  /*3c10*/  LOP3.LUT R8, R104, 0xffff, RZ, 0xc0, !PT ;  /* 0x0000ffff68087812 */ /* 0x000fe600078ec0ff */
[----:B------:R-:W-:Y:S01]  /*3c20*/  MUFU.EX2 R208, R24 ;  /* 0x0000001800d07308 */ /* 0x000fe20000000800 */
[----:B------:R-:W-:Y:S01]  /*3c30*/  ISETP.LE.U32.AND P3, PT, R211, UR23, PT ;  /* 0x00000017d3007c0c */ /* 0x000fe2000bf63070 */
[----:B------:R-:W-:Y:S01]  /*3c40*/  FFMA.FTZ R211, R27, UR22, -R250 ;  /* 0x000000161bd37c23 */ /* 0x000fe200080108fa */
[----:B------:R-:W-:Y:S01]  /*3c50*/  SHF.R.U32.HI R8, RZ, 0x8, R8 ;  /* 0x00000008ff087819 */ /* 0x000fe20000011608 */
[----:B------:R-:W-:Y:S01]  /*3c60*/  FFMA.FTZ R250, R63, UR22, -R250 ;  /* 0x000000163ffa7c23 */ /* 0x000fe200080108fa */
[----:B------:R-:W-:Y:S02]  /*3c70*/  LOP3.LUT R105, R215, UR42, R212, 0x96, !PT ;  /* 0x0000002ad7697c12 */ /* 0x000fe4000f8e96d4 */
[----:B------:R-:W-:Y:S03]  /*3c80*/  LOP3.LUT R26, R101, 0xffff, RZ, 0xc0, !PT ;  /* 0x0000ffff651a7812 */ /* 0x000fe600078ec0ff */
[----:B------:R-:W-:Y:S01]  /*3c90*/  MUFU.EX2 R213, R29 ;  /* 0x0000001d00d57308 */ /* 0x000fe20000000800 */
[--C-:B------:R-:W-:Y:S01]  /*3ca0*/  SHF.R.U32.HI R27, RZ, 0x18, R101.reuse ;  /* 0x00000018ff1b7819 */ /* 0x100fe20000011665 */
[----:B------:R-:W-:Y:S01]  /*3cb0*/  @!P5 FADD.FTZ R108, -R108, -RZ ;  /* 0x800000ff6c6cd221 */ /* 0x000fe20000010100 */
[----:B------:R-:W-:Y:S02]  /*3cc0*/  SHF.R.U32.HI R101, RZ, 0x10, R101 ;  /* 0x00000010ff657819 */ /* 0x000fe40000011665 */
[----:B------:R-:W-:Y:S02]  /*3cd0*/  SHF.R.U32.HI R26, RZ, 0x8, R26 ;  /* 0x00000008ff1a7819 */ /* 0x000fe4000001161a */
[----:B------:R-:W-:Y:S03]  /*3ce0*/  LOP3.LUT R101, R101, 0xff, RZ, 0xc0, !PT ;  /* 0x000000ff65657812 */ /* 0x000fe600078ec0ff */
[----:B------:R3:W4:Y:S01]  /*3cf0*/  MUFU.EX2 R212, R28 ;  /* 0x0000001c00d47308 */ /* 0x0007220000000800 */
[----:B------:R-:W-:Y:S02]  /*3d00*/  ISETP.LE.U32.AND P4, PT, R27, UR23, PT ;  /* 0x000000171b007c0c */ /* 0x000fe4000bf83070 */
[----:B------:R-:W-:Y:S02]  /*3d10*/  ISETP.LE.U32.AND P1, PT, R101, UR23, PT ;  /* 0x0000001765007c0c */ /* 0x000fe4000bf23070 */
[----:B------:R-:W-:Y:S02]  /*3d20*/  SHF.R.U32.HI R27, RZ, 0x10, R105 ;  /* 0x00000010ff1b7819 */ /* 0x000fe40000011669 */
[----:B------:R-:W-:Y:S03]  /*3d30*/  LOP3.LUT R26, R26, 0xffff, RZ, 0xc0, !PT ;  /* 0x0000ffff1a1a7812 */ /* 0x000fe600078ec0ff */
[----:B------:R-:W-:Y:S01]  /*3d40*/  MUFU.EX2 R230, R46 ;  /* 0x0000002e00e67308 */ /* 0x000fe20000000800 */
[----:B------:R-:W-:Y:S02]  /*3d50*/  LOP3.LUT R27, R27, 0xff, RZ, 0xc0, !PT ;  /* 0x000000ff1b1b7812 */ /* 0x000fe400078ec0ff */
[----:B------:R-:W-:Y:S01]  /*3d60*/  LOP3.LUT R6, R209, UR44, R6, 0x96, !PT ;  /* 0x0000002cd1067c12 */ /* 0x000fe2000f8e9606 */
[--C-:B------:R-:W-:Y:S01]  /*3d70*/  FFMA.FTZ R209, R25, UR22, -R249.reuse ;  /* 0x0000001619d17c23 */ /* 0x100fe200080108f9 */
[----:B------:R-:W-:Y:S01]  /*3d80*/  ISETP.LE.U32.AND P6, PT, R26, UR23, PT ;  /* 0x000000171a007c0c */ /* 0x000fe2000bfc3070 */
[----:B------:R-:W-:Y:S01]  /*3d90*/  FFMA.FTZ R249, R61, UR22, -R249 ;  /* 0x000000163df97c23 */ /* 0x000fe200080108f9 */
[----:B------:R-:W-:Y:S01]  /*3da0*/  LOP3.LUT R26, R105, 0xffff, RZ, 0xc0, !PT ;  /* 0x0000ffff691a7812 */ /* 0x000fe200078ec0ff */
[----:B------:R-:W-:Y:S01]  /*3db0*/  @!P1 FADD.FTZ R110, -R110, -RZ ;  /* 0x800000ff6e6e9221 */ /* 0x000fe20000010100 */
[----:B------:R-:W-:Y:S01]  /*3dc0*/  SHF.R.U32.HI R25, RZ, 0x10, R214 ;  /* 0x00000010ff197819 */ /* 0x000fe200000116d6 */
[----:B------:R-:W-:Y:S01]  /*3dd0*/  @!P4 FADD.FTZ R111, -R111, -RZ ;  /* 0x800000ff6f6fc221 */ /* 0x000fe20000010100 */
[----:B---3--:R-:W-:Y:S01]  /*3de0*/  LOP3.LUT R28, R105, 0xff, RZ, 0xc0, !PT ;  /* 0x000000ff691c7812 */ /* 0x008fe200078ec0ff */
[----:B------:R-:W3:Y:S01]  /*3df0*/  MUFU.EX2 R202, R20 ;  /* 0x0000001400ca7308 */ /* 0x000ee20000000800 */
[----:B------:R-:W-:Y:S02]  /*3e00*/  SHF.R.U32.HI R26, RZ, 0x8, R26 ;  /* 0x00000008ff1a7819 */ /* 0x000fe4000001161a */
[----:B------:R-:W-:Y:S02]  /*3e10*/  ISETP.LE.U32.AND P5, PT, R27, UR23, PT ;  /* 0x000000171b007c0c */ /* 0x000fe4000bfa3070 */
[----:B------:R-:W-:Y:S01]  /*3e20*/  LOP3.LUT R26, R26, 0xffff, RZ, 0xc0, !PT ;  /* 0x0000ffff1a1a7812 */ /* 0x000fe200078ec0ff */
[----:B------:R-:W-:Y:S01]  /*3e30*/  @!P6 FADD.FTZ R109, -R109, -RZ ;  /* 0x800000ff6d6de221 */ /* 0x000fe20000010100 */
[----:B------:R-:W-:Y:S03]  /*3e40*/  SHF.R.U32.HI R105, RZ, 0x18, R105 ;  /* 0x00000018ff697819 */ /* 0x000fe60000011669 */
[----:B------:R-:W-:Y:S01]  /*3e50*/  MUFU.EX2 R231, R47 ;  /* 0x0000002f00e77308 */ /* 0x000fe20000000800 */
[----:B------:R-:W-:Y:S02]  /*3e60*/  LOP3.LUT R25, R25, 0xff, RZ, 0xc0, !PT ;  /* 0x000000ff19197812 */ /* 0x000fe400078ec0ff */
[----:B------:R-:W-:Y:S02]  /*3e70*/  ISETP.LE.U32.AND P1, PT, R105, UR23, PT ;  /* 0x0000001769007c0c */ /* 0x000fe4000bf23070 */
[----:B------:R-:W-:Y:S02]  /*3e80*/  SHF.R.U32.HI R24, RZ, 0x18, R214 ;  /* 0x00000018ff187819 */ /* 0x000fe400000116d6 */
[----:B------:R-:W-:Y:S01]  /*3e90*/  SHF.R.U32.HI R16, RZ, 0x8, R16 ;  /* 0x00000008ff107819 */ /* 0x000fe20000011610 */
[----:B------:R-:W-:Y:S01]  /*3ea0*/  @!P5 FADD.FTZ R114, -R114, -RZ ;  /* 0x800000ff7272d221 */ /* 0x000fe20000010100 */
[----:B------:R-:W-:Y:S01]  /*3eb0*/  ISETP.LE.U32.AND P5, PT, R25, UR23, PT ;  /* 0x0000001719007c0c */ /* 0x000fe2000bfa3070 */
[----:B------:R3:W-:Y:S01]  /*3ec0*/  MUFU.EX2 R207, R23 ;  /* 0x0000001700cf7308 */ /* 0x0007e20000000800 */
[--C-:B------:R-:W-:Y:S02]  /*3ed0*/  SHF.R.U32.HI R210, RZ, 0x18, R18.reuse ;  /* 0x00000018ffd27819 */ /* 0x100fe40000011612 */
[----:B------:R-:W-:Y:S02]  /*3ee0*/  LOP3.LUT R16, R16, 0xffff, RZ, 0xc0, !PT ;  /* 0x0000ffff10107812 */ /* 0x000fe400078ec0ff */
[----:B------:R-:W-:Y:S01]  /*3ef0*/  SHF.R.U32.HI R18, RZ, 0x10, R18 ;  /* 0x00000010ff127819 */ /* 0x000fe20000011612 */
[----:B------:R-:W-:Y:S01]  /*3f00*/  @!P1 FADD.FTZ R115, -R115, -RZ ;  /* 0x800000ff73739221 */ /* 0x000fe20000010100 */
[----:B------:R-:W-:Y:S03]  /*3f10*/  ISETP.LE.U32.AND P1, PT, R24, UR23, PT ;  /* 0x0000001718007c0c */ /* 0x000fe6000bf23070 */
[----:B------:R-:W-:Y:S01]  /*3f20*/  MUFU.EX2 R225, R41 ;  /* 0x0000002900e17308 */ /* 0x000fe20000000800 */
[----:B------:R-:W-:Y:S01]  /*3f30*/  ISETP.LE.U32.AND P6, PT, R26, UR23, PT ;  /* 0x000000171a007c0c */ /* 0x000fe2000bfc3070 */
[----:B------:R-:W-:Y:S01]  /*3f40*/  IMAD.WIDE.U32 R26, R6, -0x2daee0ad, RZ ;  /* 0xd2511f53061a7825 */ /* 0x000fe200078e00ff */
[----:B------:R-:W-:Y:S02]  /*3f50*/  LOP3.LUT R13, R13, UR43, R218, 0x96, !PT ;  /* 0x0000002b0d0d7c12 */ /* 0x000fe4000f8e96da */
[----:B------:R-:W-:Y:S01]  /*3f60*/  LOP3.LUT R18, R18, 0xff, RZ, 0xc0, !PT ;  /* 0x000000ff12127812 */ /* 0x000fe200078ec0ff */
[----:B--2---:R-:W-:Y:S01]  /*3f70*/  @!P5 FADD.FTZ R198, -R198, -RZ ;  /* 0x800000ffc6c6d221 */ /* 0x004fe20000010100 */
[----:B------:R-:W-:Y:S01]  /*3f80*/  LOP3.LUT R14, R27, UR41, R14, 0x96, !PT ;  /* 0x000000291b0e7c12 */ /* 0x000fe2000f8e960e */
[----:B------:R-:W-:Y:S01]  /*3f90*/  IMAD.WIDE.U32 R24, R13, -0x326172a9, RZ ;  /* 0xcd9e8d570d187825 */ /* 0x000fe200078e00ff */
[----:B------:R-:W-:Y:S01]  /*3fa0*/  ISETP.LE.U32.AND P5, PT, R16, UR23, PT ;  /* 0x0000001710007c0c */ /* 0x000fe2000bfa3070 */
[----:B------:R-:W-:Y:S01]  /*3fb0*/  MUFU.EX2 R211, R211 ;  /* 0x000000d300d37308 */ /* 0x000fe20000000800 */
[----:B------:R-:W-:Y:S01]  /*3fc0*/  LOP3.LUT R13, R11, 0xffff, RZ, 0xc0, !PT ;  /* 0x0000ffff0b0d7812 */ /* 0x000fe200078ec0ff */
[----:B------:R-:W-:Y:S01]  /*3fd0*/  @!P1 FADD.FTZ R199, -R199, -RZ ;  /* 0x800000ffc7c79221 */ /* 0x000fe20000010100 */
[----:B------:R-:W-:Y:S01]  /*3fe0*/  ISETP.LE.U32.AND P1, PT, R18, UR23, PT ;  /* 0x0000001712007c0c */ /* 0x000fe2000bf23070 */
[----:B------:R-:W-:Y:S01]  /*3ff0*/  IMAD.WIDE.U32 R218, R5, -0x2daee0ad, RZ ;  /* 0xd2511f5305da7825 */ /* 0x000fe200078e00ff */
[----:B------:R-:W-:Y:S02]  /*4000*/  SHF.R.U32.HI R18, RZ, 0x10, R24 ;  /* 0x00000010ff127819 */ /* 0x000fe40000011618 */
[----:B------:R-:W-:Y:S01]  /*4010*/  ISETP.LE.U32.AND P0, PT, R210, UR23, PT ;  /* 0x00000017d2007c0c */ /* 0x000fe2000bf03070 */
[----:B------:R-:W-:Y:S01]  /*4020*/  @!P6 FADD.FTZ R113, -R113, -RZ ;  /* 0x800000ff7171e221 */ /* 0x000fe20000010100 */
[----:B------:R-:W-:Y:S01]  /*4030*/  LOP3.LUT R9, R219, UR41, R206, 0x96, !PT ;  /* 0x00000029db097c12 */ /* 0x000fe2000f8e96ce */
[----:B------:R-:W-:Y:S01]  /*4040*/  MUFU.EX2 R210, R107 ;  /* 0x0000006b00d27308 */ /* 0x000fe20000000800 */
[----:B------:R-:W-:Y:S01]  /*4050*/  LOP3.LUT R21, R218, 0xff, RZ, 0xc0, !PT ;  /* 0x000000ffda157812 */ /* 0x000fe200078ec0ff */
[----:B------:R-:W-:Y:S01]  /*4060*/  @!P5 FADD.FTZ R205, -R205, -RZ ;  /* 0x800000ffcdcdd221 */ /* 0x000fe20000010100 */
[----:B------:R-:W-:Y:S02]  /*4070*/  SHF.R.U32.HI R5, RZ, 0x10, R218 ;  /* 0x00000010ff057819 */ /* 0x000fe400000116da */
[----:B------:R-:W-:Y:S01]  /*4080*/  LOP3.LUT R16, R11, 0xff, RZ, 0xc0, !PT ;  /* 0x000000ff0b107812 */ /* 0x000fe200078ec0ff */
[----:B-1----:R-:W-:Y:S01]  /*4090*/  @!P1 FADD.FTZ R200, -R200, -RZ ;  /* 0x800000ffc8c89221 */ /* 0x002fe20000010100 */
[----:B------:R-:W-:Y:S03]  /*40a0*/  SHF.R.U32.HI R13, RZ, 0x8, R13 ;  /* 0x00000008ff0d7819 */ /* 0x000fe6000001160d */
[----:B------:R-:W-:Y:S01]  /*40b0*/  MUFU.EX2 R228, R44 ;  /* 0x0000002c00e47308 */ /* 0x000fe20000000800 */
[----:B------:R-:W-:Y:S01]  /*40c0*/  ISETP.LE.U32.AND P6, PT, R21, UR23, PT ;  /* 0x0000001715007c0c */ /* 0x000fe2000bfc3070 */
[----:B------:R-:W-:Y:S01]  /*40d0*/  @!P0 FADD.FTZ R201, -R201, -RZ ;  /* 0x800000ffc9c98221 */ /* 0x000fe20000010100 */
[----:B------:R-:W-:Y:S02]  /*40e0*/  SHF.R.U32.HI R21, RZ, 0x10, R11 ;  /* 0x00000010ff157819 */ /* 0x000fe4000001160b */
[----:B------:R-:W-:Y:S02]  /*40f0*/  ISETP.LE.U32.AND P5, PT, R16, UR23, PT ;  /* 0x0000001710007c0c */ /* 0x000fe4000bfa3070 */
[----:B------:R-:W-:Y:S03]  /*4100*/  SHF.R.U32.HI R16, RZ, 0x18, R24 ;  /* 0x00000018ff107819 */ /* 0x000fe60000011618 */
[----:B------:R-:W1:Y:S01]  /*4110*/  MUFU.EX2 R206, R22 ;  /* 0x0000001600ce7308 */ /* 0x000e620000000800 */
[----:B------:R-:W-:Y:S02]  /*4120*/  LOP3.LUT R13, R13, 0xffff, RZ, 0xc0, !PT ;  /* 0x0000ffff0d0d7812 */ /* 0x000fe400078ec0ff */
[----:B------:R-:W-:Y:S02]  /*4130*/  LOP3.LUT R21, R21, 0xff, RZ, 0xc0, !PT ;  /* 0x000000ff15157812 */ /* 0x000fe400078ec0ff */
[----:B------:R-:W-:Y:S01]  /*4140*/  ISETP.LE.U32.AND P1, PT, R13, UR23, PT ;  /* 0x000000170d007c0c */ /* 0x000fe2000bf23070 */
[----:B----4-:R-:W-:Y:S01]  /*4150*/  @!P6 FADD.FTZ R212, -R212, -RZ ;  /* 0x800000ffd4d4e221 */ /* 0x010fe20000010100 */
[----:B------:R-:W-:Y:S03]  /*4160*/  LOP3.LUT R13, R24, 0xffff, RZ, 0xc0, !PT ;  /* 0x0000ffff180d7812 */ /* 0x000fe600078ec0ff */
[----:B------:R-:W-:Y:S01]  /*4170*/  MUFU.EX2 R229, R45 ;  /* 0x0000002d00e57308 */ /* 0x000fe20000000800 */
[----:B------:R-:W-:Y:S01]  /*4180*/  ISETP.LE.U32.AND P0, PT, R21, UR23, PT ;  /* 0x0000001715007c0c */ /* 0x000fe2000bf03070 */
[----:B---3--:R-:W-:Y:S01]  /*4190*/  @!P5 FADD.FTZ R202, -R202, -RZ ;  /* 0x800000ffcacad221 */ /* 0x008fe20000010100 */
[----:B------:R-:W-:Y:S02]  /*41a0*/  SHF.R.U32.HI R13, RZ, 0x8, R13 ;  /* 0x00000008ff0d7819 */ /* 0x000fe4000001160d */
[----:B------:R-:W-:Y:S02]  /*41b0*/  SHF.R.U32.HI R21, RZ, 0x18, R11 ;  /* 0x00000018ff157819 */ /* 0x000fe4000001160b */
[----:B------:R-:W-:Y:S03]  /*41c0*/  LOP3.LUT R11, R9, 0xffff, RZ, 0xc0, !PT ;  /* 0x0000ffff090b7812 */ /* 0x000fe600078ec0ff */
[----:B------:R-:W2:Y:S01]  /*41d0*/  MUFU.EX2 R203, R203 ;  /* 0x000000cb00cb7308 */ /* 0x000ea20000000800 */
[----:B------:R-:W-:Y:S01]  /*41e0*/  ISETP.LE.U32.AND P5, PT, R21, UR23, PT ;  /* 0x0000001715007c0c */ /* 0x000fe2000bfa3070 */
[----:B------:R-:W-:Y:S01]  /*41f0*/  @!P1 FADD.FTZ R204, -R204, -RZ ;  /* 0x800000ffcccc9221 */ /* 0x000fe20000010100 */
[----:B------:R-:W-:Y:S02]  /*4200*/  LOP3.LUT R21, R9, 0xff, RZ, 0xc0, !PT ;  /* 0x000000ff09157812 */ /* 0x000fe400078ec0ff */
[----:B------:R-:W-:Y:S01]  /*4210*/  LOP3.LUT R23, R104, 0xff, RZ, 0xc0, !PT ;  /* 0x000000ff68177812 */ /* 0x000fe200078ec0ff */
[----:B-1----:R-:W-:Y:S01]  /*4220*/  @!P0 FADD.FTZ R206, -R206, -RZ ;  /* 0x800000ffcece8221 */ /* 0x002fe20000010100 */
[----:B------:R-:W-:Y:S03]  /*4230*/  SHF.R.U32.HI R11, RZ, 0x8, R11 ;  /* 0x00000008ff0b7819 */ /* 0x000fe6000001160b */
[----:B------:R-:W-:Y:S01]  /*4240*/  MUFU.EX2 R240, R56 ;  /* 0x0000003800f07308 */ /* 0x000fe20000000800 */
[----:B------:R-:W-:Y:S02]  /*4250*/  ISETP.LE.U32.AND P1, PT, R21, UR23, PT ;  /* 0x0000001715007c0c */ /* 0x000fe4000bf23070 */
[----:B------:R-:W-:Y:S02]  /*4260*/  LOP3.LUT R21, R11, 0xffff, RZ, 0xc0, !PT ;  /* 0x0000ffff0b157812 */ /* 0x000fe400078ec0ff */
[--C-:B------:R-:W-:Y:S01]  /*4270*/  SHF.R.U32.HI R22, RZ, 0x18, R104.reuse ;  /* 0x00000018ff167819 */ /* 0x100fe20000011668 */
[----:B------:R-:W-:Y:S01]  /*4280*/  @!P5 FADD.FTZ R207, -R207, -RZ ;  /* 0x800000ffcfcfd221 */ /* 0x000fe20000010100 */
[--C-:B------:R-:W-:Y:S03]  /*4290*/  SHF.R.U32.HI R11, RZ, 0x10, R9.reuse ;  /* 0x00000010ff0b7819 */ /* 0x100fe60000011609 */
[----:B------:R-:W-:Y:S01]  /*42a0*/  MUFU.EX2 R216, R32 ;  /* 0x0000002000d87308 */ /* 0x000fe20000000800 */
[----:B------:R-:W-:Y:S01]  /*42b0*/  SHF.R.U32.HI R10, RZ, 0x10, R104 ;  /* 0x00000010ff0a7819 */ /* 0x000fe20000011668 */
[----:B--2---:R-:W-:Y:S01]  /*42c0*/  @!P3 FADD.FTZ R203, -R203, -RZ ;  /* 0x800000ffcbcbb221 */ /* 0x004fe20000010100 */
[----:B------:R-:W-:Y:S02]  /*42d0*/  SHF.R.U32.HI R9, RZ, 0x18, R9 ;  /* 0x00000018ff097819 */ /* 0x000fe40000011609 */
[----:B------:R-:W-:Y:S01]  /*42e0*/  LOP3.LUT R104, R214, 0xff, RZ, 0xc0, !PT ;  /* 0x000000ffd6687812 */ /* 0x000fe200078ec0ff */
[----:B------:R-:W-:Y:S01]  /*42f0*/  @!P1 FADD.FTZ R208, -R208, -RZ ;  /* 0x800000ffd0d09221 */ /* 0x000fe20000010100 */
[----:B------:R-:W-:Y:S03]  /*4300*/  ISETP.LE.U32.AND P1, PT, R9, UR23, PT ;  /* 0x0000001709007c0c */ /* 0x000fe6000bf23070 */
[----:B------:R-:W-:Y:S01]  /*4310*/  MUFU.EX2 R237, R53 ;  /* 0x0000003500ed7308 */ /* 0x000fe20000000800 */
[----:B------:R-:W-:Y:S02]  /*4320*/  ISETP.LE.U32.AND P4, PT, R104, UR23, PT ;  /* 0x0000001768007c0c */ /* 0x000fe4000bf83070 */
[----:B------:R-:W-:Y:S02]  /*4330*/  LOP3.LUT R6, R11, 0xff, RZ, 0xc0, !PT ;  /* 0x000000ff0b067812 */ /* 0x000fe400078ec0ff */
[----:B------:R-:W-:Y:S02]  /*4340*/  LOP3.LUT R7, R218, 0xffff, RZ, 0xc0, !PT ;  /* 0x0000ffffda077812 */ /* 0x000fe400078ec0ff */
[----:B------:R-:W-:Y:S03]  /*4350*/  LOP3.LUT R13, R13, 0xffff, RZ, 0xc0, !PT ;  /* 0x0000ffff0d0d7812 */ /* 0x000fe600078ec0ff */
[----:B------:R-:W-:Y:S01]  /*4360*/  MUFU.EX2 R219, R35 ;  /* 0x0000002300db7308 */ /* 0x000fe20000000800 */
[----:B------:R-:W-:Y:S02]  /*4370*/  SHF.R.U32.HI R20, RZ, 0x18, R218 ;  /* 0x00000018ff147819 */ /* 0x000fe400000116da */
[----:B------:R-:W-:Y:S01]  /*4380*/  SHF.R.U32.HI R7, RZ, 0x8, R7 ;  /* 0x00000008ff077819 */ /* 0x000fe20000011607 */
[----:B------:R-:W-:Y:S01]  /*4390*/  @!P1 FADD.FTZ R211, -R211, -RZ ;  /* 0x800000ffd3d39221 */ /* 0x000fe20000010100 */
[----:B------:R-:W-:Y:S01]  /*43a0*/  ISETP.LE.U32.AND P2, PT, R28, UR23, PT ;  /* 0x000000171c007c0c */ /* 0x000fe2000bf43070 */
[----:B------:R-:W-:Y:S01]  /*43b0*/  @!P4 FADD.FTZ R196, -R196, -RZ ;  /* 0x800000ffc4c4c221 */ /* 0x000fe20000010100 */
[----:B------:R-:W-:Y:S03]  /*43c0*/  LOP3.LUT R7, R7, 0xffff, RZ, 0xc0, !PT ;  /* 0x0000ffff07077812 */ /* 0x000fe600078ec0ff */
[----:B------:R-:W-:Y:S01]  /*43d0*/  MUFU.EX2 R245, R57 ;  /* 0x0000003900f57308 */ /* 0x000fe20000000800 */
[----:B------:R-:W-:Y:S02]  /*43e0*/  LOP3.LUT R106, R214, 0xffff, RZ, 0xc0, !PT ;  /* 0x0000ffffd66a7812 */ /* 0x000fe400078ec0ff */
[----:B------:R-:W-:Y:S02]  /*43f0*/  ISETP.LE.U32.AND P4, PT, R20, UR23, PT ;  /* 0x0000001714007c0c */ /* 0x000fe4000bf83070 */
[----:B------:R-:W-:Y:S02]  /*4400*/  LOP3.LUT R20, R24, 0xff, RZ, 0xc0, !PT ;  /* 0x000000ff18147812 */ /* 0x000fe400078ec0ff */
[----:B------:R-:W-:Y:S03]  /*4410*/  LOP3.LUT R100, R25, UR42, R100, 0x96, !PT ;  /* 0x0000002a19647c12 */ /* 0x000fe6000f8e9664 */
[----:B------:R-:W-:Y:S01]  /*4420*/  MUFU.EX2 R222, R38 ;  /* 0x0000002600de7308 */ /* 0x000fe20000000800 */
[----:B------:R-:W-:Y:S01]  /*4430*/  ISETP.LE.U32.AND P1, PT, R7, UR23, PT ;  /* 0x0000001707007c0c */ /* 0x000fe2000bf23070 */
[----:B------:R-:W-:Y:S01]  /*4440*/  IMAD.WIDE.U32 R24, R4, -0x2daee0ad, RZ ;  /* 0xd2511f5304187825 */ /* 0x000fe200078e00ff */
[----:B------:R-:W-:Y:S02]  /*4450*/  LOP3.LUT R4, R5, 0xff, RZ, 0xc0, !PT ;  /* 0x000000ff05047812 */ /* 0x000fe400078ec0ff */
[----:B------:R-:W-:Y:S01]  /*4460*/  SHF.R.U32.HI R106, RZ, 0x8, R106 ;  /* 0x00000008ff6a7819 */ /* 0x000fe2000001166a */
[----:B------:R-:W-:Y:S01]  /*4470*/  @!P2 FADD.FTZ R112, -R112, -RZ ;  /* 0x800000ff7070a221 */ /* 0x000fe20000010100 */
[----:B------:R-:W-:Y:S03]  /*4480*/  SHF.R.U32.HI R7, RZ, 0x10, R26 ;  /* 0x00000010ff077819 */ /* 0x000fe6000001161a */
[----:B------:R-:W1:Y:S01]  /*4490*/  MUFU.EX2 R214, R30 ;  /* 0x0000001e00d67308 */ /* 0x000e620000000800 */
[----:B------:R-:W-:Y:S02]  /*44a0*/  ISETP.LE.U32.AND P6, PT, R4, UR23, PT ;  /* 0x0000001704007c0c */ /* 0x000fe4000bfc3070 */
[----:B------:R-:W-:Y:S02]  /*44b0*/  LOP3.LUT R4, R24, 0xffff, RZ, 0xc0, !PT ;  /* 0x0000ffff18047812 */ /* 0x000fe400078ec0ff */
[----:B------:R-:W-:Y:S01]  /*44c0*/  SHF.R.U32.HI R19, RZ, 0x8, R19 ;  /* 0x00000008ff137819 */ /* 0x000fe20000011613 */
[----:B------:R-:W-:Y:S01]  /*44d0*/  @!P1 FADD.FTZ R213, -R213, -RZ ;  /* 0x800000ffd5d59221 */ /* 0x000fe20000010100 */
[----:B------:R-:W-:Y:S03]  /*44e0*/  SHF.R.U32.HI R4, RZ, 0x8, R4 ;  /* 0x00000008ff047819 */ /* 0x000fe60000011604 */
[----:B------:R-:W2:Y:S01]  /*44f0*/  MUFU.EX2 R215, R31 ;  /* 0x0000001f00d77308 */ /* 0x000ea20000000800 */
[----:B------:R-:W-:Y:S02]  /*4500*/  LOP3.LUT R106, R106, 0xffff, RZ, 0xc0, !PT ;  /* 0x0000ffff6a6a7812 */ /* 0x000fe400078ec0ff */
[----:B------:R-:W-:Y:S02]  /*4510*/  LOP3.LUT R5, R26, 0xffff, RZ, 0xc0, !PT ;  /* 0x0000ffff1a057812 */ /* 0x000fe400078ec0ff */
[----:B------:R-:W-:Y:S02]  /*4520*/  LOP3.LUT R19, R19, 0xffff, RZ, 0xc0, !PT ;  /* 0x0000ffff13137812 */ /* 0x000fe400078ec0ff */
[----:B------:R-:W-:Y:S03]  /*4530*/  LOP3.LUT R4, R4, 0xffff, RZ, 0xc0, !PT ;  /* 0x0000ffff04047812 */ /* 0x000fe600078ec0ff */
[----:B------:R-:W3:Y:S01]  /*4540*/  MUFU.EX2 R218, R34 ;  /* 0x0000002200da7308 */ /* 0x000ee20000000800 */
[----:B------:R-:W-:Y:S01]  /*4550*/  ISETP.LE.U32.AND P2, PT, R106, UR23, PT ;  /* 0x000000176a007c0c */ /* 0x000fe2000bf43070 */
[----:B-1----:R-:W-:Y:S01]  /*4560*/  @!P6 FADD.FTZ R214, -R214, -RZ ;  /* 0x800000ffd6d6e221 */ /* 0x002fe20000010100 */
[----:B------:R-:W-:Y:S02]  /*4570*/  LOP3.LUT R12, R25, UR41, R12, 0x96, !PT ;  /* 0x00000029190c7c12 */ /* 0x000fe4000f8e960c */
[----:B------:R-:W-:Y:S02]  /*4580*/  ISETP.LE.U32.AND P1, PT, R19, UR23, PT ;  /* 0x0000001713007c0c */ /* 0x000fe4000bf23070 */
[----:B------:R-:W-:Y:S03]  /*4590*/  LOP3.LUT R11, R24, 0xff, RZ, 0xc0, !PT ;  /* 0x000000ff180b7812 */ /* 0x000fe600078ec0ff */
[----:B------:R-:W-:Y:S01]  /*45a0*/  MUFU.EX2 R246, R58 ;  /* 0x0000003a00f67308 */ /* 0x000fe20000000800 */
[----:B------:R-:W-:Y:S01]  /*45b0*/  LOP3.LUT R19, R17, 0xff, RZ, 0xc0, !PT ;  /* 0x000000ff11137812 */ /* 0x000fe200078ec0ff */
[----:B--2---:R-:W-:Y:S01]  /*45c0*/  @!P4 FADD.FTZ R215, -R215, -RZ ;  /* 0x800000ffd7d7c221 */ /* 0x004fe20000010100 */
[----:B------:R-:W-:Y:S02]  /*45d0*/  SHF.R.U32.HI R9, RZ, 0x18, R24 ;  /* 0x00000018ff097819 */ /* 0x000fe40000011618 */
[----:B------:R-:W-:Y:S01]  /*45e0*/  ISETP.LE.U32.AND P3, PT, R102, UR23, PT ;  /* 0x0000001766007c0c */ /* 0x000fe2000bf63070 */
[----:B------:R-:W-:Y:S01]  /*45f0*/  @!P2 FADD.FTZ R197, -R197, -RZ ;  /* 0x800000ffc5c5a221 */ /* 0x000fe20000010100 */
[----:B------:R-:W-:Y:S03]  /*4600*/  LOP3.LUT R17, R15, 0xff, RZ, 0xc0, !PT ;  /* 0x000000ff0f117812 */ /* 0x000fe600078ec0ff */
[----:B------:R-:W1:Y:S01]  /*4610*/  MUFU.EX2 R220, R36 ;  /* 0x0000002400dc7308 */ /* 0x000e620000000800 */
[----:B------:R-:W-:Y:S02]  /*4620*/  ISETP.LE.U32.AND P6, PT, R19, UR23, PT ;  /* 0x0000001713007c0c */ /* 0x000fe4000bfc3070 */
[----:B------:R-:W-:Y:S02]  /*4630*/  ISETP.LE.U32.AND P4, PT, R17, UR23, PT ;  /* 0x0000001711007c0c */ /* 0x000fe4000bf83070 */
[--C-:B------:R-:W-:Y:S02]  /*4640*/  SHF.R.U32.HI R19, RZ, 0x18, R15.reuse ;  /* 0x00000018ff137819 */ /* 0x100fe4000001160f */
[----:B------:R-:W-:Y:S03]  /*4650*/  LOP3.LUT R17, R15, 0xffff, RZ, 0xc0, !PT ;  /* 0x0000ffff0f117812 */ /* 0x000fe600078ec0ff */
[----:B------:R-:W-:Y:S01]  /*4660*/  MUFU.EX2 R247, R59 ;  /* 0x0000003b00f77308 */ /* 0x000fe20000000800 */
[----:B------:R-:W-:Y:S01]  /*4670*/  SHF.R.U32.HI R15, RZ, 0x10, R15 ;  /* 0x00000010ff0f7819 */ /* 0x000fe2000001160f */
[----:B------:R-:W-:Y:S01]  /*4680*/  @!P3 FADD.FTZ R219, -R219, -RZ ;  /* 0x800000ffdbdbb221 */ /* 0x000fe20000010100 */
[----:B------:R-:W-:Y:S02]  /*4690*/  ISETP.LE.U32.AND P2, PT, R103, UR23, PT ;  /* 0x0000001767007c0c */ /* 0x000fe4000bf43070 */
[----:B------:R-:W-:Y:S01]  /*46a0*/  LOP3.LUT R15, R15, 0xff, RZ, 0xc0, !PT ;  /* 0x000000ff0f0f7812 */ /* 0x000fe200078ec0ff */
[----:B---3--:R-:W-:Y:S01]  /*46b0*/  @!P6 FADD.FTZ R218, -R218, -RZ ;  /* 0x800000ffdadae221 */ /* 0x008fe20000010100 */
[----:B------:R-:W-:Y:S03]  /*46c0*/  SHF.R.U32.HI R17, RZ, 0x8, R17 ;  /* 0x00000008ff117819 */ /* 0x000fe60000011611 */
[----:B------:R-:W2:Y:S01]  /*46d0*/  MUFU.EX2 R223, R39 ;  /* 0x0000002700df7308 */ /* 0x000ea20000000800 */
[----:B------:R-:W-:Y:S01]  /*46e0*/  ISETP.LE.U32.AND P3, PT, R15, UR23, PT ;  /* 0x000000170f007c0c */ /* 0x000fe2000bf63070 */
[----:B-1----:R-:W-:Y:S01]  /*46f0*/  @!P4 FADD.FTZ R220, -R220, -RZ ;  /* 0x800000ffdcdcc221 */ /* 0x002fe20000010100 */
[--C-:B------:R-:W-:Y:S02]  /*4700*/  SHF.R.U32.HI R15, RZ, 0x10, R100.reuse ;  /* 0x00000010ff0f7819 */ /* 0x100fe40000011664 */
[----:B------:R-:W-:Y:S02]  /*4710*/  LOP3.LUT R17, R17, 0xffff, RZ, 0xc0, !PT ;  /* 0x0000ffff11117812 */ /* 0x000fe400078ec0ff */
[----:B------:R-:W-:Y:S01]  /*4720*/  LOP3.LUT R15, R15, 0xff, RZ, 0xc0, !PT ;  /* 0x000000ff0f0f7812 */ /* 0x000fe200078ec0ff */
[----:B------:R-:W-:Y:S01]  /*4730*/  @!P2 FADD.FTZ R216, -R216, -RZ ;  /* 0x800000ffd8d8a221 */ /* 0x000fe20000010100 */
[----:B------:R-:W-:Y:S01]  /*4740*/  ISETP.LE.U32.AND P2, PT, R19, UR23, PT ;  /* 0x0000001713007c0c */ /* 0x000fe2000bf43070 */
[----:B------:R-:W-:Y:S01]  /*4750*/  MUFU.EX2 R250, R250 ;  /* 0x000000fa00fa7308 */ /* 0x000fe20000000800 */
[----:B------:R-:W-:Y:S02]  /*4760*/  LOP3.LUT R19, R100, 0xff, RZ, 0xc0, !PT ;  /* 0x000000ff64137812 */ /* 0x000fe400078ec0ff */
[----:B------:R-:W-:Y:S01]  /*4770*/  ISETP.LE.U32.AND P6, PT, R17, UR23, PT ;  /* 0x0000001711007c0c */ /* 0x000fe2000bfc3070 */
[----:B------:R-:W-:Y:S01]  /*4780*/  @!P3 FADD.FTZ R222, -R222, -RZ ;  /* 0x800000ffdedeb221 */ /* 0x000fe20000010100 */
[----:B------:R-:W-:Y:S02]  /*4790*/  ISETP.LE.U32.AND P3, PT, R15, UR23, PT ;  /* 0x000000170f007c0c */ /* 0x000fe4000bf63070 */
[----:B------:R-:W-:Y:S03]  /*47a0*/  LOP3.LUT R17, R100, 0xffff, RZ, 0xc0, !PT ;  /* 0x0000ffff64117812 */ /* 0x000fe600078ec0ff */
[----:B------:R-:W-:Y:S01]  /*47b0*/  MUFU.EX2 R234, R50 ;  /* 0x0000003200ea7308 */ /* 0x000fe20000000800 */
[----:B------:R-:W-:Y:S02]  /*47c0*/  ISETP.LE.U32.AND P4, PT, R19, UR23, PT ;  /* 0x0000001713007c0c */ /* 0x000fe4000bf83070 */
[----:B------:R-:W-:Y:S01]  /*47d0*/  SHF.R.U32.HI R100, RZ, 0x18, R100 ;  /* 0x00000018ff647819 */ /* 0x000fe20000011664 */
[----:B--2---:R-:W-:Y:S01]  /*47e0*/  @!P2 FADD.FTZ R223, -R223, -RZ ;  /* 0x800000ffdfdfa221 */ /* 0x004fe20000010100 */
[----:B------:R-:W-:Y:S02]  /*47f0*/  LOP3.LUT R18, R18, 0xff, RZ, 0xc0, !PT ;  /* 0x000000ff12127812 */ /* 0x000fe400078ec0ff */
[----:B------:R-:W-:Y:S03]  /*4800*/  ISETP.LE.U32.AND P2, PT, R100, UR23, PT ;  /* 0x0000001764007c0c */ /* 0x000fe6000bf43070 */
[----:B------:R-:W1:Y:S01]  /*4810*/  MUFU.EX2 R221, R37 ;  /* 0x0000002500dd7308 */ /* 0x000e620000000800 */
[----:B------:R-:W-:Y:S01]  /*4820*/  LOP3.LUT R10, R10, 0xff, RZ, 0xc0, !PT ;  /* 0x000000ff0a0a7812 */ /* 0x000fe200078ec0ff */
[----:B------:R-:W-:Y:S01]  /*4830*/  @!P3 FADD.FTZ R226, -R226, -RZ ;  /* 0x800000ffe2e2b221 */ /* 0x000fe20000010100 */
[----:B------:R-:W-:Y:S02]  /*4840*/  ISETP.LE.U32.AND P3, PT, R18, UR23, PT ;  /* 0x0000001712007c0c */ /* 0x000fe4000bf63070 */
[----:B------:R-:W-:Y:S01]  /*4850*/  ISETP.LE.U32.AND P5, PT, R6, UR23, PT ;  /* 0x0000001706007c0c */ /* 0x000fe2000bfa3070 */
[----:B------:R-:W-:Y:S01]  /*4860*/  @!P4 FADD.FTZ R224, -R224, -RZ ;  /* 0x800000ffe0e0c221 */ /* 0x000fe20000010100 */
[----:B------:R-:W-:Y:S03]  /*4870*/  SHF.R.U32.HI R6, RZ, 0x10, R24 ;  /* 0x00000010ff067819 */ /* 0x000fe60000011618 */
[----:B------:R-:W-:Y:S01]  /*4880*/  MUFU.EX2 R238, R54 ;  /* 0x0000003600ee7308 */ /* 0x000fe20000000800 */
[----:B------:R-:W-:Y:S02]  /*4890*/  ISETP.LE.U32.AND P4, PT, R16, UR23, PT ;  /* 0x0000001710007c0c */ /* 0x000fe4000bf83070 */
[----:B------:R-:W-:Y:S01]  /*48a0*/  SHF.R.U32.HI R17, RZ, 0x8, R17 ;  /* 0x00000008ff117819 */ /* 0x000fe20000011611 */
[----:B------:R-:W-:Y:S01]  /*48b0*/  @!P2 FADD.FTZ R227, -R227, -RZ ;  /* 0x800000ffe3e3a221 */ /* 0x000fe20000010100 */
[----:B------:R-:W-:Y:S02]  /*48c0*/  ISETP.LE.U32.AND P2, PT, R10, UR23, PT ;  /* 0x000000170a007c0c */ /* 0x000fe4000bf43070 */
[----:B------:R-:W-:Y:S01]  /*48d0*/  LOP3.LUT R10, R8, 0xffff, RZ, 0xc0, !PT ;  /* 0x0000ffff080a7812 */ /* 0x000fe200078ec0ff */
[----:B------:R-:W-:Y:S01]  /*48e0*/  @!P3 FADD.FTZ R230, -R230, -RZ ;  /* 0x800000ffe6e6b221 */ /* 0x000fe20000010100 */
[----:B------:R-:W-:Y:S01]  /*48f0*/  LOP3.LUT R8, R14, 0xffff, RZ, 0xc0, !PT ;  /* 0x0000ffff0e087812 */ /* 0x000fe200078ec0ff */
[----:B------:R-:W-:Y:S01]  /*4900*/  @!P5 FADD.FTZ R210, -R210, -RZ ;  /* 0x800000ffd2d2d221 */ /* 0x000fe20000010100 */
[----:B------:R-:W-:Y:S01]  /*4910*/  ISETP.LE.U32.AND P3, PT, R10, UR23, PT ;  /* 0x000000170a007c0c */ /* 0x000fe2000bf63070 */
[----:B-1----:R-:W-:Y:S01]  /*4920*/  @!P6 FADD.FTZ R221, -R221, -RZ ;  /* 0x800000ffdddde221 */ /* 0x002fe20000010100 */
[----:B------:R-:W-:Y:S01]  /*4930*/  LOP3.LUT R10, R14, 0xff, RZ, 0xc0, !PT ;  /* 0x000000ff0e0a7812 */ /* 0x000fe200078ec0ff */
[----:B------:R-:W-:Y:S01]  /*4940*/  @!P4 FADD.FTZ R231, -R231, -RZ ;  /* 0x800000ffe7e7c221 */ /* 0x000fe20000010100 */
[----:B------:R-:W-:Y:S01]  /*4950*/  ISETP.LE.U32.AND P5, PT, R22, UR23, PT ;  /* 0x0000001716007c0c */ /* 0x000fe2000bfa3070 */
[----:B------:R-:W1:Y:S01]  /*4960*/  MUFU.EX2 R235, R51 ;  /* 0x0000003300eb7308 */ /* 0x000e620000000800 */
[----:B------:R-:W-:Y:S01]  /*4970*/  LOP3.LUT R22, R26, 0xff, RZ, 0xc0, !PT ;  /* 0x000000ff1a167812 */ /* 0x000fe200078ec0ff */
[----:B------:R-:W-:Y:S01]  /*4980*/  @!P2 FADD.FTZ R234, -R234, -RZ ;  /* 0x800000ffeaeaa221 */ /* 0x000fe20000010100 */
[----:B------:R-:W-:Y:S02]  /*4990*/  ISETP.LE.U32.AND P4, PT, R10, UR23, PT ;  /* 0x000000170a007c0c */ /* 0x000fe4000bf83070 */
[--C-:B------:R-:W-:Y:S02]  /*49a0*/  SHF.R.U32.HI R10, RZ, 0x10, R14.reuse ;  /* 0x00000010ff0a7819 */ /* 0x100fe4000001160e */
[----:B------:R-:W-:Y:S03]  /*49b0*/  LOP3.LUT R17, R17, 0xffff, RZ, 0xc0, !PT ;  /* 0x0000ffff11117812 */ /* 0x000fe600078ec0ff */
[----:B------:R-:W2:Y:S01]  /*49c0*/  MUFU.EX2 R217, R33 ;  /* 0x0000002100d97308 */ /* 0x000ea20000000800 */
[----:B------:R-:W-:Y:S02]  /*49d0*/  LOP3.LUT R10, R10, 0xff, RZ, 0xc0, !PT ;  /* 0x000000ff0a0a7812 */ /* 0x000fe400078ec0ff */
[----:B------:R-:W-:Y:S02]  /*49e0*/  LOP3.LUT R7, R7, 0xff, RZ, 0xc0, !PT ;  /* 0x000000ff07077812 */ /* 0x000fe400078ec0ff */
[----:B------:R-:W-:Y:S02]  /*49f0*/  ISETP.LE.U32.AND P2, PT, R10, UR23, PT ;  /* 0x000000170a007c0c */ /* 0x000fe4000bf43070 */
[----:B------:R-:W-:Y:S03]  /*4a00*/  ISETP.LE.U32.AND P0, PT, R21, UR23, PT ;  /* 0x0000001715007c0c */ /* 0x000fe6000bf03070 */
[----:B------:R-:W3:Y:S01]  /*4a10*/  MUFU.EX2 R209, R209 ;  /* 0x000000d100d17308 */ /* 0x000ee20000000800 */
[----:B------:R-:W-:Y:S01]  /*4a20*/  SHF.R.U32.HI R14, RZ, 0x18, R14 ;  /* 0x00000018ff0e7819 */ /* 0x000fe2000001160e */
[----:B-1----:R-:W-:Y:S01]  /*4a30*/  @!P5 FADD.FTZ R235, -R235, -RZ ;  /* 0x800000ffebebd221 */ /* 0x002fe20000010100 */
[----:B------:R-:W-:Y:S02]  /*4a40*/  ISETP.LE.U32.AND P6, PT, R17, UR23, PT ;  /* 0x0000001711007c0c */ /* 0x000fe4000bfc3070 */
[----:B------:R-:W-:Y:S02]  /*4a50*/  ISETP.LE.U32.AND P5, PT, R14, UR23, PT ;  /* 0x000000170e007c0c */ /* 0x000fe4000bfa3070 */
[----:B------:R-:W-:Y:S03]  /*4a60*/  SHF.R.U32.HI R5, RZ, 0x8, R5 ;  /* 0x00000008ff057819 */ /* 0x000fe60000011605 */
[----:B------:R-:W1:Y:S01]  /*4a70*/  MUFU.EX2 R239, R55 ;  /* 0x0000003700ef7308 */ /* 0x000e620000000800 */
[----:B------:R-:W-:Y:S01]  /*4a80*/  SHF.R.U32.HI R8, RZ, 0x8, R8 ;  /* 0x00000008ff087819 */ /* 0x000fe20000011608 */
[----:B------:R-:W-:Y:S01]  /*4a90*/  @!P2 FADD.FTZ R238, -R238, -RZ ;  /* 0x800000ffeeeea221 */ /* 0x000fe20000010100 */
[----:B------:R-:W-:Y:S01]  /*4aa0*/  LOP3.LUT R5, R5, 0xffff, RZ, 0xc0, !PT ;  /* 0x0000ffff05057812 */ /* 0x000fe200078ec0ff */
[----:B--2---:R-:W-:Y:S01]  /*4ab0*/  @!P1 FADD.FTZ R217, -R217, -RZ ;  /* 0x800000ffd9d99221 */ /* 0x004fe20000010100 */
[----:B------:R-:W-:Y:S02]  /*4ac0*/  ISETP.LE.U32.AND P2, PT, R7, UR23, PT ;  /* 0x0000001707007c0c */ /* 0x000fe4000bf43070 */
[----:B------:R-:W-:Y:S03]  /*4ad0*/  ISETP.LE.U32.AND P1, PT, R20, UR23, PT ;  /* 0x0000001714007c0c */ /* 0x000fe6000bf23070 */
[----:B------:R-:W2:Y:S01]  /*4ae0*/  MUFU.EX2 R232, R48 ;  /* 0x0000003000e87308 */ /* 0x000ea20000000800 */
[----:B------:R-:W-:Y:S01]  /*4af0*/  SHF.R.U32.HI R21, RZ, 0x18, R26 ;  /* 0x00000018ff157819 */ /* 0x000fe2000001161a */
[----:B---3--:R-:W-:Y:S01]  /*4b00*/  @!P0 FADD.FTZ R209, -R209, -RZ ;  /* 0x800000ffd1d18221 */ /* 0x008fe20000010100 */
[--C-:B------:R-:W-:Y:S01]  /*4b10*/  SHF.R.U32.HI R7, RZ, 0x18, R12.reuse ;  /* 0x00000018ff077819 */ /* 0x100fe2000001160c */
[----:B------:R-:W-:Y:S01]  /*4b20*/  @!P6 FADD.FTZ R225, -R225, -RZ ;  /* 0x800000ffe1e1e221 */ /* 0x000fe20000010100 */
[----:B------:R-:W-:Y:S02]  /*4b30*/  ISETP.LE.U32.AND P0, PT, R23, UR23, PT ;  /* 0x0000001717007c0c */ /* 0x000fe4000bf03070 */
[----:B------:R-:W-:Y:S03]  /*4b40*/  LOP3.LUT R6, R6, 0xff, RZ, 0xc0, !PT ;  /* 0x000000ff06067812 */ /* 0x000fe600078ec0ff */
[----:B------:R-:W3:Y:S01]  /*4b50*/  MUFU.EX2 R242, R242 ;  /* 0x000000f200f27308 */ /* 0x000ee20000000800 */
[----:B------:R-:W-:Y:S01]  /*4b60*/  ISETP.LE.U32.AND P6, PT, R13, UR23, PT ;  /* 0x000000170d007c0c */ /* 0x000fe2000bfc3070 */
[----:B------:R-:W-:Y:S01]  /*4b70*/  @!P2 FADD.FTZ R243, -R243, -RZ ;  /* 0x800000fff3f3a221 */ /* 0x000fe20000010100 */
[----:B------:R-:W-:Y:S01]  /*4b80*/  LEA R104, R159, UR5, 0x1 ;  /* 0x000000059f687c11 */ /* 0x000fe2000f8e08ff */
[----:B-1----:R-:W-:Y:S01]  /*4b90*/  @!P5 FADD.FTZ R239, -R239, -RZ ;  /* 0x800000ffefefd221 */ /* 0x002fe20000010100 */
[----:B------:R-:W-:Y:S01]  /*4ba0*/  ISETP.LE.U32.AND P2, PT, R4, UR23, PT ;  /* 0x0000001704007c0c */ /* 0x000fe2000bf43070 */
[----:B------:R-:W-:Y:S01]  /*4bb0*/  @!P1 FADD.FTZ R228, -R228, -RZ ;  /* 0x800000ffe4e49221 */ /* 0x000fe20000010100 */
[----:B------:R-:W-:Y:S03]  /*4bc0*/  F2FP.RELU.F16.F32.PACK_AB R4, R109, R108 ;  /* 0x0000006c6d04723e */ /* 0x000fe600000008ff */
[----:B------:R-:W1:Y:S01]  /*4bd0*/  MUFU.EX2 R244, R244 ;  /* 0x000000f400f47308 */ /* 0x000e620000000800 */
[----:B------:R-:W-:Y:S01]  /*4be0*/  ISETP.LE.U32.AND P5, PT, R5, UR23, PT ;  /* 0x0000001705007c0c */ /* 0x000fe2000bfa3070 */
[----:B--2---:R-:W-:Y:S01]  /*4bf0*/  @!P0 FADD.FTZ R232, -R232, -RZ ;  /* 0x800000ffe8e88221 */ /* 0x004fe20000010100 */
[----:B------:R-:W-:Y:S01]  /*4c00*/  LOP3.LUT R8, R8, 0xffff, RZ, 0xc0, !PT ;  /* 0x0000ffff08087812 */ /* 0x000fe200078ec0ff */
[----:B------:R2:W-:Y:S01]  /*4c10*/  STS [R165+0x10000], R4 ;  /* 0x01000004a5007388 */ /* 0x0005e20000000800 */
[----:B------:R-:W-:Y:S01]  /*4c20*/  ISETP.LE.U32.AND P1, PT, R22, UR23, PT ;  /* 0x0000001716007c0c */ /* 0x000fe2000bf23070 */
[----:B------:R-:W-:Y:S01]  /*4c30*/  @!P6 FADD.FTZ R229, -R229, -RZ ;  /* 0x800000ffe5e5e221 */ /* 0x000fe20000010100 */
[----:B------:R-:W-:Y:S03]  /*4c40*/  ISETP.LE.U32.AND P0, PT, R8, UR23, PT ;  /* 0x0000001708007c0c */ /* 0x000fe6000bf03070 */
[----:B------:R-:W4:Y:S01]  /*4c50*/  MUFU.EX2 R236, R52 ;  /* 0x0000003400ec7308 */ /* 0x000f220000000800 */
[----:B------:R-:W-:Y:S02]  /*4c60*/  ISETP.LE.U32.AND P6, PT, R21, UR23, PT ;  /* 0x0000001715007c0c */ /* 0x000fe4000bfc3070 */
[----:B------:R-:W-:Y:S02]  /*4c70*/  LOP3.LUT R8, R12, 0xff, RZ, 0xc0, !PT ;  /* 0x000000ff0c087812 */ /* 0x000fe400078ec0ff */
[----:B------:R-:W-:Y:S01]  /*4c80*/  SHF.R.U32.HI R5, RZ, 0x10, R12 ;  /* 0x00000010ff057819 */ /* 0x000fe2000001160c */
[----:B---3--:R-:W-:Y:S01]  /*4c90*/  @!P5 FADD.FTZ R242, -R242, -RZ ;  /* 0x800000fff2f2d221 */ /* 0x008fe20000010100 */
[----:B------:R-:W-:Y:S03]  /*4ca0*/  LOP3.LUT R12, R12, 0xffff, RZ, 0xc0, !PT ;  /* 0x0000ffff0c0c7812 */ /* 0x000fe600078ec0ff */
[----:B------:R-:W3:Y:S01]  /*4cb0*/  MUFU.EX2 R233, R49 ;  /* 0x0000003100e97308 */ /* 0x000ee20000000800 */
[----:B------:R-:W-:Y:S01]  /*4cc0*/  LOP3.LUT R5, R5, 0xff, RZ, 0xc0, !PT ;  /* 0x000000ff05057812 */ /* 0x000fe200078ec0ff */
[----:B------:R-:W-:Y:S01]  /*4cd0*/  @!P1 FADD.FTZ R241, -R241, -RZ ;  /* 0x800000fff1f19221 */ /* 0x000fe20000010100 */
[----:B------:R-:W-:Y:S01]  /*4ce0*/  SHF.R.U32.HI R12, RZ, 0x8, R12 ;  /* 0x00000008ff0c7819 */ /* 0x000fe2000001160c */
[----:B------:R-:W-:Y:S01]  /*4cf0*/  @!P0 FADD.FTZ R237, -R237, -RZ ;  /* 0x800000ffeded8221 */ /* 0x000fe20000010100 */
[----:B------:R-:W-:Y:S01]  /*4d00*/  ISETP.LE.U32.AND P5, PT, R5, UR23, PT ;  /* 0x0000001705007c0c */ /* 0x000fe2000bfa3070 */
[----:B-1----:R-:W-:Y:S01]  /*4d10*/  @!P6 FADD.FTZ R244, -R244, -RZ ;  /* 0x800000fff4f4e221 */ /* 0x002fe20000010100 */
[----:B------:R-:W-:Y:S03]  /*4d20*/  ISETP.LE.U32.AND P1, PT, R6, UR23, PT ;  /* 0x0000001706007c0c */ /* 0x000fe6000bf23070 */
[----:B------:R-:W1:Y:S01]  /*4d30*/  MUFU.EX2 R249, R249 ;  /* 0x000000f900f97308 */ /* 0x000e620000000800 */
[----:B------:R-:W-:Y:S01]  /*4d40*/  LOP3.LUT R5, R12, 0xffff, RZ, 0xc0, !PT ;  /* 0x0000ffff0c057812 */ /* 0x000fe200078ec0ff */
[----:B----4-:R-:W-:Y:S01]  /*4d50*/  @!P4 FADD.FTZ R236, -R236, -RZ ;  /* 0x800000ffececc221 */ /* 0x010fe20000010100 */
[----:B------:R-:W-:Y:S02]  /*4d60*/  F2FP.RELU.F16.F32.PACK_AB R6, R111, R110 ;  /* 0x0000006e6f06723e */ /* 0x000fe400000008ff */
[----:B------:R-:W-:Y:S02]  /*4d70*/  ISETP.LE.U32.AND P6, PT, R5, UR23, PT ;  /* 0x0000001705007c0c */ /* 0x000fe4000bfc3070 */
[----:B------:R-:W-:Y:S01]  /*4d80*/  F2FP.RELU.F16.F32.PACK_AB R5, R205, R203 ;  /* 0x000000cbcd05723e */ /* 0x000fe200000008ff */
[----:B------:R4:W-:Y:S01]  /*4d90*/  STS [R165+0x10400], R6 ;  /* 0x01040006a5007388 */ /* 0x0009e20000000800 */
[----:B--2---:R-:W-:Y:S01]  /*4da0*/  F2FP.RELU.F16.F32.PACK_AB R4, R201, R200 ;  /* 0x000000c8c904723e */ /* 0x004fe200000008ff */
[----:B---3--:R-:W-:Y:S01]  /*4db0*/  @!P3 FADD.FTZ R233, -R233, -RZ ;  /* 0x800000ffe9e9b221 */ /* 0x008fe20000010100 */
[----:B------:R-:W-:Y:S01]  /*4dc0*/  ISETP.LE.U32.AND P4, PT, R8, UR23, PT ;  /* 0x0000001708007c0c */ /* 0x000fe2000bf83070 */
[----:B------:R2:W-:Y:S01]  /*4dd0*/  STS [R170+0x10000], R5 ;  /* 0x01000005aa007388 */ /* 0x0005e20000000800 */
[----:B------:R-:W-:Y:S01]  /*4de0*/  F2FP.RELU.F16.F32.PACK_AB R8, R227, R226 ;  /* 0x000000e2e308723e */ /* 0x000fe200000008ff */
[----:B------:R-:W-:Y:S01]  /*4df0*/  @!P5 FADD.FTZ R246, -R246, -RZ ;  /* 0x800000fff6f6d221 */ /* 0x000fe20000010100 */
[----:B------:R-:W-:Y:S01]  /*4e00*/  ISETP.LE.U32.AND P0, PT, R9, UR23, PT ;  /* 0x0000001709007c0c */ /* 0x000fe2000bf03070 */
[----:B------:R3:W-:Y:S01]  /*4e10*/  STS [R170+0x10400], R4 ;  /* 0x01040004aa007388 */ /* 0x0007e20000000800 */
[----:B------:R-:W-:Y:S01]  /*4e20*/  ISETP.LE.U32.AND P3, PT, R11, UR23, PT ;  /* 0x000000170b007c0c */ /* 0x000fe2000bf63070 */
[----:B------:R-:W-:Y:S01]  /*4e30*/  @!P6 FADD.FTZ R245, -R245, -RZ ;  /* 0x800000fff5f5e221 */ /* 0x000fe20000010100 */
[----:B-1----:R-:W-:Y:S01]  /*4e40*/  @!P2 FADD.FTZ R249, -R249, -RZ ;  /* 0x800000fff9f9a221 */ /* 0x002fe20000010100 */
[----:B------:R-:W-:Y:S01]  /*4e50*/  @!P1 FADD.FTZ R251, -R251, -RZ ;  /* 0x800000fffbfb9221 */ /* 0x000fe20000010100 */
[----:B------:R-:W-:Y:S02]  /*4e60*/  FSETP.GE.FTZ.AND P1, PT, R202, RZ, PT ;  /* 0x000000ffca00720b */ /* 0x000fe40003f36000 */
[----:B------:R-:W-:Y:S01]  /*4e70*/  FSETP.GE.FTZ.AND P2, PT, R205, RZ, PT ;  /* 0x000000ffcd00720b */ /* 0x000fe20003f56000 */
[----:B------:R-:W-:Y:S01]  /*4e80*/  @!P4 FADD.FTZ R240, -R240, -RZ ;  /* 0x800000fff0f0c221 */ /* 0x000fe20000010100 */
[----:B------:R-:W-:Y:S02]  /*4e90*/  ISETP.LE.U32.AND P4, PT, R7, UR23, PT ;  /* 0x0000001707007c0c */ /* 0x000fe4000bf83070 */
[----:B------:R-:W-:Y:S01]  /*4ea0*/  F2FP.RELU.F16.F32.PACK_AB R7, R223, R222 ;  /* 0x000000dedf07723e */ /* 0x000fe200000008ff */
[----:B------:R-:W-:Y:S02]  /*4eb0*/  @!P0 FADD.FTZ R250, -R250, -RZ ;  /* 0x800000fffafa8221 */ /* 0x000fe40000010100 */
[----:B------:R-:W-:Y:S01]  /*4ec0*/  @!P3 FADD.FTZ R248, -R248, -RZ ;  /* 0x800000fff8f8b221 */ /* 0x000fe20000010100 */
[----:B------:R-:W-:Y:S02]  /*4ed0*/  FSETP.GE.FTZ.AND P3, PT, R203, RZ, PT ;  /* 0x000000ffcb00720b */ /* 0x000fe40003f76000 */
[----:B----4-:R-:W-:Y:S02]  /*4ee0*/  F2FP.RELU.F16.F32.PACK_AB R6, R115, R114 ;  /* 0x000000727306723e */ /* 0x010fe400000008ff */
[----:B--2---:R-:W-:Y:S03]  /*4ef0*/  F2FP.RELU.F16.F32.PACK_AB R5, R113, R112 ;  /* 0x000000707105723e */ /* 0x004fe600000008ff */
[----:B------:R1:W-:Y:S01]  /*4f00*/  STS [R165+0x12400], R6 ;  /* 0x01240006a5007388 */ /* 0x0003e20000000800 */
[----:B------:R-:W-:Y:S01]  /*4f10*/  @!P4 FADD.FTZ R247, -R247, -RZ ;  /* 0x800000fff7f7c221 */ /* 0x000fe20000010100 */
[----:B------:R-:W-:Y:S02]  /*4f20*/  FSETP.GE.FTZ.AND P4, PT, R232, RZ, PT ;  /* 0x000000ffe800720b */ /* 0x000fe40003f96000 */
[----:B---3--:R-:W-:Y:S01]  /*4f30*/  F2FP.RELU.F16.F32.PACK_AB R4, R197, R196 ;  /* 0x000000c4c504723e */ /* 0x008fe200000008ff */
[----:B------:R2:W-:Y:S04]  /*4f40*/  STS [R165+0x12000], R5 ;  /* 0x01200005a5007388 */ /* 0x0005e80000000800 */
[----:B------:R3:W-:Y:S01]  /*4f50*/  STS [R170+0x12000], R4 ;  /* 0x01200004aa007388 */ /* 0x0007e20000000800 */
[----:B-1----:R-:W-:Y:S02]  /*4f60*/  F2FP.RELU.F16.F32.PACK_AB R6, R207, R206 ;  /* 0x000000cecf06723e */ /* 0x002fe400000008ff */
[----:B--2---:R-:W-:Y:S02]  /*4f70*/  F2FP.RELU.F16.F32.PACK_AB R5, R199, R198 ;  /* 0x000000c6c705723e */ /* 0x004fe400000008ff */
[----:B---3--:R-:W-:Y:S03]  /*4f80*/  F2FP.RELU.F16.F32.PACK_AB R4, R204, R202 ;  /* 0x000000cacc04723e */ /* 0x008fe600000008ff */
[----:B------:R1:W-:Y:S04]  /*4f90*/  STS [R170+0x12400], R5 ;  /* 0x01240005aa007388 */ /* 0x0003e80000000800 */
[----:B------:R2:W-:Y:S04]  /*4fa0*/  STS [R169+0x10000], R4 ;  /* 0x01000004a9007388 */ /* 0x0005e80000000800 */
[----:B------:R3:W-:Y:S01]  /*4fb0*/  STS [R169+0x10400], R6 ;  /* 0x01040006a9007388 */ /* 0x0007e20000000800 */
[----:B-1----:R-:W-:Y:S02]  /*4fc0*/  F2FP.RELU.F16.F32.PACK_AB R5, R217, R216 ;  /* 0x000000d8d905723e */ /* 0x002fe400000008ff */
        /* <DEDUP_REMOVED lines=10> */
[----:B-1----:R-:W-:Y:S02]  /*5070*/  F2FP.RELU.F16.F32.PACK_AB R5, R215, R214 ;  /* 0x000000d6d705723e */ /* 0x002fe400000008ff */
        /* <DEDUP_REMOVED lines=9> */
[----:B------:R3:W-:Y:S04]  /*5110*/  STS [R168+0x12400], R8 ;  /* 0x01240008a8007388 */ /* 0x0007e80000000800 */
[----:B------:R4:W-:Y:S04]  /*5120*/  STS [R168+0x12000], R6 ;  /* 0x01200006a8007388 */ /* 0x0009e80000000800 */
[----:B------:R4:W-:Y:S01]  /*5130*/  STS [R173+0x12400], R7 ;  /* 0x01240007ad007388 */ /* 0x0009e20000000800 */
[----:B-1----:R-:W-:Y:S02]  /*5140*/  F2FP.RELU.F16.F32.PACK_AB R5, R239, R238 ;  /* 0x000000eeef05723e */ /* 0x002fe400000008ff */
[----:B--2---:R-:W-:Y:S02]  /*5150*/  F2FP.RELU.F16.F32.PACK_AB R4, R242, R241 ;  /* 0x000000f1f204723e */ /* 0x004fe400000008ff */
[----:B---3--:R-:W-:Y:S02]  /*5160*/  F2FP.RELU.F16.F32.PACK_AB R8, R229, R228 ;  /* 0x000000e4e508723e */ /* 0x008fe400000008ff */
[----:B----4-:R-:W-:Y:S03]  /*5170*/  F2FP.RELU.F16.F32.PACK_AB R6, R237, R236 ;  /* 0x000000eced06723e */ /* 0x010fe600000008ff */
[----:B------:R-:W-:Y:S01]  /*5180*/  STS [R173+0x12000], R8 ;  /* 0x01200008ad007388 */ /* 0x000fe20000000800 */
[----:B------:R-:W-:Y:S03]  /*5190*/  F2FP.RELU.F16.F32.PACK_AB R7, R245, R240 ;  /* 0x000000f0f507723e */ /* 0x000fe600000008ff */
[----:B------:R1:W-:Y:S04]  /*51a0*/  STS [R172+0x10000], R6 ;  /* 0x01000006ac007388 */ /* 0x0003e80000000800 */
[----:B------:R2:W-:Y:S04]  /*51b0*/  STS [R172+0x10400], R5 ;  /* 0x01040005ac007388 */ /* 0x0005e80000000800 */
[----:B------:R3:W-:Y:S01]  /*51c0*/  STS [R171+0x10000], R4 ;  /* 0x01000004ab007388 */ /* 0x0007e20000000800 */
[----:B-1----:R-:W-:Y:S02]  /*51d0*/  F2FP.RELU.F16.F32.PACK_AB R6, R247, R246 ;  /* 0x000000f6f706723e */ /* 0x002fe400000008ff */
[----:B--2---:R-:W-:Y:S02]  /*51e0*/  F2FP.RELU.F16.F32.PACK_AB R5, R249, R248 ;  /* 0x000000f8f905723e */ /* 0x004fe400000008ff */
[----:B---3--:R-:W-:Y:S05]  /*51f0*/  F2FP.RELU.F16.F32.PACK_AB R4, R244, R243 ;  /* 0x000000f3f404723e */ /* 0x008fea00000008ff */
[----:B------:R1:W-:Y:S04]  /*5200*/  STS [R171+0x10400], R4 ;  /* 0x01040004ab007388 */ /* 0x0003e80000000800 */
[----:B------:R-:W-:Y:S04]  /*5210*/  STS [R172+0x12000], R7 ;  /* 0x01200007ac007388 */ /* 0x000fe80000000800 */
[----:B------:R-:W-:Y:S04]  /*5220*/  STS [R172+0x12400], R6 ;  /* 0x01240006ac007388 */ /* 0x000fe80000000800 */
[----:B------:R-:W-:Y:S01]  /*5230*/  STS [R171+0x12000], R5 ;  /* 0x01200005ab007388 */ /* 0x000fe20000000800 */
[----:B-1----:R-:W-:Y:S05]  /*5240*/  F2FP.RELU.F16.F32.PACK_AB R4, R250, R251 ;  /* 0x000000fbfa04723e */ /* 0x002fea00000008ff */
        /* <DEDUP_REMOVED lines=44> */
[----:B------:R-:W5:Y:S01]  /*5510*/  LDG.E R105, desc[UR58][R106.64+0x100] ;  /* 0x0001003a6a697981 */ /* 0x000f62000c1e1900 */
[C---:B--2---:R-:W-:Y:S01]  /*5520*/  FADD.FTZ R4, -R104.reuse, R4 ;  /* 0x0000000468047221 */ /* 0x044fe20000010100 */
[C---:B------:R-:W-:Y:S01]  /*5530*/  FADD.FTZ R5, -R104.reuse, R5 ;  /* 0x0000000568057221 */ /* 0x040fe20000010100 */
[C---:B------:R-:W-:Y:S01]  /*5540*/  FADD.FTZ R16, -R104.reuse, R16 ;  /* 0x0000001068107221 */ /* 0x040fe20000010100 */
[C---:B------:R-:W-:Y:S01]  /*5550*/  FADD.FTZ R37, -R104.reuse, R37 ;  /* 0x0000002568257221 */ /* 0x040fe20000010100 */
[----:B------:R-:W-:Y:S01]  /*5560*/  FADD.FTZ R36, -R104, R36 ;  /* 0x0000002468247221 */ /* 0x000fe20000010100 */
[----:B------:R-:W-:Y:S01]  /*5570*/  FSEL R4, R4, R104, P0 ;  /* 0x0000006804047208 */ /* 0x000fe20000000000 */
[C---:B------:R-:W-:Y:S01]  /*5580*/  FADD.FTZ R32, -R104.reuse, R32 ;  /* 0x0000002068207221 */ /* 0x040fe20000010100 */
[----:B------:R-:W-:Y:S01]  /*5590*/  FSETP.GE.FTZ.AND P0, PT, R109, RZ, PT ;  /* 0x000000ff6d00720b */ /* 0x000fe20003f16000 */
[C---:B------:R-:W-:Y:S01]  /*55a0*/  FADD.FTZ R33, -R104.reuse, R33 ;  /* 0x0000002168217221 */ /* 0x040fe20000010100 */
[----:B------:R-:W-:Y:S01]  /*55b0*/  FADD.FTZ R53, -R104, R53 ;  /* 0x0000003568357221 */ /* 0x000fe20000010100 */
[----:B------:R-:W-:Y:S01]  /*55c0*/  FMUL.FTZ R108, R108, R4 ;  /* 0x000000046c6c7220 */ /* 0x000fe20000410000 */
[-C--:B------:R-:W-:Y:S01]  /*55d0*/  FSEL R5, R5, R104.reuse, P0 ;  /* 0x0000006805057208 */ /* 0x080fe20000000000 */
[----:B------:R-:W2:Y:S01]  /*55e0*/  LDG.E R4, desc[UR58][R106.64+0x20] ;  /* 0x0000203a6a047981 */ /* 0x000ea2000c1e1900 */
[----:B------:R-:W-:Y:S01]  /*55f0*/  FSETP.GE.FTZ.AND P0, PT, R204, RZ, PT ;  /* 0x000000ffcc00720b */ /* 0x000fe20003f16000 */
[C---:B------:R-:W-:Y:S01]  /*5600*/  FADD.FTZ R48, -R104.reuse, R48 ;  /* 0x0000003068307221 */ /* 0x040fe20000010100 */
[C---:B------:R-:W-:Y:S01]  /*5610*/  FADD.FTZ R49, -R104.reuse, R49 ;  /* 0x0000003168317221 */ /* 0x040fe20000010100 */
[----:B------:R-:W-:Y:S01]  /*5620*/  FMUL.FTZ R109, R109, R5 ;  /* 0x000000056d6d7220 */ /* 0x000fe20000410000 */
[----:B------:R-:W-:Y:S01]  /*5630*/  FADD.FTZ R52, -R104, R52 ;  /* 0x0000003468347221 */ /* 0x000fe20000010100 */
[----:B------:R1:W5:Y:S01]  /*5640*/  LDG.E R5, desc[UR58][R106.64+0x120] ;  /* 0x0001203a6a057981 */ /* 0x000362000c1e1900 */
[----:B------:R-:W-:Y:S01]  /*5650*/  FSEL R48, R48, R104, P4 ;  /* 0x0000006830307208 */ /* 0x000fe20002000000 */
[----:B------:R-:W-:Y:S01]  /*5660*/  FADD.FTZ R64, -R104, R64 ;  /* 0x0000004068407221 */ /* 0x000fe20000010100 */
[----:B------:R-:W-:Y:S03]  /*5670*/  F2FP.F16.F32.PACK_AB R108, R109, R108 ;  /* 0x0000006c6d6c723e */ /* 0x000fe600000000ff */
[----:B------:R-:W-:Y:S01]  /*5680*/  FMUL.FTZ R48, R232, R48 ;  /* 0x00000030e8307220 */ /* 0x000fe20000410000 */
[----:B-1----:R-:W-:Y:S01]  /*5690*/  FSEL R106, R16, R104, P3 ;  /* 0x00000068106a7208 */ /* 0x002fe20001800000 */
[----:B------:R-:W-:Y:S01]  /*56a0*/  FADD.FTZ R16, -R104, R21 ;  /* 0x0000001568107221 */ /* 0x000fe20000010100 */
[----:B------:R-:W-:Y:S01]  /*56b0*/  FSETP.GE.FTZ.AND P3, PT, R216, RZ, PT ;  /* 0x000000ffd800720b */ /* 0x000fe20003f76000 */
[C---:B------:R-:W-:Y:S01]  /*56c0*/  FADD.FTZ R107, -R104.reuse, R17 ;  /* 0x00000011686b7221 */ /* 0x040fe20000010100 */
[----:B------:R-:W-:Y:S01]  /*56d0*/  FADD.FTZ R17, -R104, R20 ;  /* 0x0000001468117221 */ /* 0x000fe20000010100 */
[----:B------:R-:W-:Y:S01]  /*56e0*/  FMUL.FTZ R203, R203, R106 ;  /* 0x0000006acbcb7220 */ /* 0x000fe20000410000 */
[-C--:B------:R-:W-:Y:S02]  /*56f0*/  FSEL R16, R16, R104.reuse, P0 ;  /* 0x0000006810107208 */ /* 0x080fe40000000000 */
[----:B------:R-:W-:Y:S02]  /*5700*/  FSETP.GE.FTZ.AND P0, PT, R221, RZ, PT ;  /* 0x000000ffdd00720b */ /* 0x000fe40003f16000 */
[----:B------:R-:W-:Y:S01]  /*5710*/  FSEL R17, R17, R104, P1 ;  /* 0x0000006811117208 */ /* 0x000fe20000800000 */
[----:B------:R-:W-:Y:S01]  /*5720*/  FMUL.FTZ R16, R204, R16 ;  /* 0x00000010cc107220 */ /* 0x000fe20000410000 */
[----:B------:R-:W-:Y:S02]  /*5730*/  FSETP.GE.FTZ.AND P1, PT, R220, RZ, PT ;  /* 0x000000ffdc00720b */ /* 0x000fe40003f36000 */
[-C--:B------:R-:W-:Y:S01]  /*5740*/  FSEL R37, R37, R104.reuse, P0 ;  /* 0x0000006825257208 */ /* 0x080fe20000000000 */
[----:B------:R-:W-:Y:S01]  /*5750*/  FMUL.FTZ R17, R202, R17 ;  /* 0x00000011ca117220 */ /* 0x000fe20000410000 */
[----:B------:R-:W-:Y:S02]  /*5760*/  FSETP.GE.FTZ.AND P0, PT, R242, RZ, PT ;  /* 0x000000fff200720b */ /* 0x000fe40003f16000 */
[-C--:B------:R-:W-:Y:S01]  /*5770*/  FSEL R20, R107, R104.reuse, P2 ;  /* 0x000000686b147208 */ /* 0x080fe20001000000 */
[----:B------:R-:W-:Y:S01]  /*5780*/  FMUL.FTZ R37, R221, R37 ;  /* 0x00000025dd257220 */ /* 0x000fe20000410000 */
[----:B------:R-:W-:Y:S02]  /*5790*/  FSEL R36, R36, R104, P1 ;  /* 0x0000006824247208 */ /* 0x000fe40000800000 */
[----:B------:R-:W-:Y:S01]  /*57a0*/  FSETP.GE.FTZ.AND P2, PT, R217, RZ, PT ;  /* 0x000000ffd900720b */ /* 0x000fe20003f56000 */
[----:B------:R-:W-:Y:S01]  /*57b0*/  FMUL.FTZ R205, R205, R20 ;  /* 0x00000014cdcd7220 */ /* 0x000fe20000410000 */
[----:B------:R-:W-:Y:S01]  /*57c0*/  FSETP.GE.FTZ.AND P1, PT, R237, RZ, PT ;  /* 0x000000ffed00720b */ /* 0x000fe20003f36000 */
[----:B------:R-:W-:Y:S01]  /*57d0*/  FMUL.FTZ R36, R220, R36 ;  /* 0x00000024dc247220 */ /* 0x000fe20000410000 */
[-C--:B------:R-:W-:Y:S02]  /*57e0*/  FSEL R32, R32, R104.reuse, P3 ;  /* 0x0000006820207208 */ /* 0x080fe40001800000 */
[-C--:B------:R-:W-:Y:S02]  /*57f0*/  FSEL R33, R33, R104.reuse, P2 ;  /* 0x0000006821217208 */ /* 0x080fe40001000000 */
[----:B------:R-:W-:Y:S01]  /*5800*/  FSEL R53, R53, R104, P1 ;  /* 0x0000006835357208 */ /* 0x000fe20000800000 */
[----:B------:R-:W-:Y:S01]  /*5810*/  FMUL.FTZ R32, R216, R32 ;  /* 0x00000020d8207220 */ /* 0x000fe20000410000 */
[----:B------:R-:W-:Y:S01]  /*5820*/  FSETP.GE.FTZ.AND P3, PT, R233, RZ, PT ;  /* 0x000000ffe900720b */ /* 0x000fe20003f76000 */
[----:B------:R-:W-:Y:S01]  /*5830*/  FMUL.FTZ R33, R217, R33 ;  /* 0x00000021d9217220 */ /* 0x000fe20000410000 */
[----:B------:R-:W-:Y:S01]  /*5840*/  FSETP.GE.FTZ.AND P2, PT, R236, RZ, PT ;  /* 0x000000ffec00720b */ /* 0x000fe20003f56000 */
[----:B------:R-:W-:Y:S01]  /*5850*/  FMUL.FTZ R53, R237, R53 ;  /* 0x00000035ed357220 */ /* 0x000fe20000410000 */
[----:B------:R-:W-:Y:S02]  /*5860*/  FSETP.GE.FTZ.AND P1, PT, R241, RZ, PT ;  /* 0x000000fff100720b */ /* 0x000fe40003f36000 */
[-C--:B------:R-:W-:Y:S02]  /*5870*/  FSEL R49, R49, R104.reuse, P3 ;  /* 0x0000006831317208 */ /* 0x080fe40001800000 */
[-C--:B------:R-:W-:Y:S02]  /*5880*/  FSEL R52, R52, R104.reuse, P2 ;  /* 0x0000006834347208 */ /* 0x080fe40001000000 */
        /* <DEDUP_REMOVED lines=14> */
[----:B------:R-:W-:Y:S01]  /*5970*/  F2FP.F16.F32.PACK_AB R52, R53, R52 ;  /* 0x000000343534723e */ /* 0x000fe200000000ff */
[C---:B--2---:R-:W-:Y:S01]  /*5980*/  FADD.FTZ R6, -R4.reuse, R6 ;  /* 0x0000000604067221 */ /* 0x044fe20000010100 */
[----:B------:R-:W-:Y:S04]  /*5990*/  FADD.FTZ R7, -R4, R7 ;  /* 0x0000000704077221 */ /* 0x000fe80000010100 */
[-C--:B------:R-:W-:Y:S02]  /*59a0*/  FSEL R6, R6, R4.reuse, P2 ;  /* 0x0000000406067208 */ /* 0x080fe40001000000 */
[----:B------:R-:W-:Y:S01]  /*59b0*/  FSEL R21, R7, R4, P1 ;  /* 0x0000000407157208 */ /* 0x000fe20000800000 */
        /* <DEDUP_REMOVED lines=8> */
[C---:B-1----:R-:W-:Y:S05]  /*5a40*/  IMAD.U32 R20, R17.reuse, -0x80, RZ ;  /* 0xffffff8011147824 */ /* 0x042fea00078e00ff */
        /* <DEDUP_REMOVED lines=10> */
.L_x_235:
[----:B------:R-:W-:Y:S01]  /*5af0*/  STS [R165+0x8000], R108 ;  /* 0x0080006ca5007388 */ /* 0x000fe20000000800 */
[----:B------:R-:W-:Y:S01]  /*5b00*/  FADD.FTZ R22, -R4, R22 ;  /* 0x0000001604167221 */ /* 0x000fe20000010100 */
[----:B------:R-:W-:Y:S01]  /*5b10*/  FSETP.GE.FTZ.AND P1, PT, R206, RZ, PT ;  /* 0x000000ffce00720b */ /* 0x000fe20003f36000 */
[C---:B------:R-:W-:Y:S01]  /*5b20*/  FADD.FTZ R34, -R4.reuse, R34 ;  /* 0x0000002204227221 */ /* 0x040fe20000010100 */
[C---:B------:R-:W-:Y:S01]  /*5b30*/  FADD.FTZ R19, -R4.reuse, R19 ;  /* 0x0000001304137221 */ /* 0x040fe20000010100 */
[----:B------:R-:W-:Y:S01]  /*5b40*/  FSETP.GE.FTZ.AND P2, PT, R201, RZ, PT ;  /* 0x000000ffc900720b */ /* 0x000fe20003f56000 */
[----:B------:R-:W-:Y:S01]  /*5b50*/  FADD.FTZ R39, -R4, R39 ;  /* 0x0000002704277221 */ /* 0x000fe20000010100 */
[-C--:B------:R-:W-:Y:S01]  /*5b60*/  FSEL R22, R22, R4.reuse, P1 ;  /* 0x0000000416167208 */ /* 0x080fe20000800000 */
[----:B------:R-:W-:Y:S01]  /*5b70*/  FADD.FTZ R23, -R4, R23 ;  /* 0x0000001704177221 */ /* 0x000fe20000010100 */
[----:B------:R-:W-:Y:S01]  /*5b80*/  FSETP.GE.FTZ.AND P1, PT, R218, RZ, PT ;  /* 0x000000ffda00720b */ /* 0x000fe20003f36000 */
[C---:B------:R-:W-:Y:S01]  /*5b90*/  FADD.FTZ R18, -R4.reuse, R18 ;  /* 0x0000001204127221 */ /* 0x040fe20000010100 */
[-C--:B------:R-:W-:Y:S01]  /*5ba0*/  FSEL R19, R19, R4.reuse, P2 ;  /* 0x0000000413137208 */ /* 0x080fe20001000000 */
[----:B------:R-:W-:Y:S01]  /*5bb0*/  FADD.FTZ R35, -R4, R35 ;  /* 0x0000002304237221 */ /* 0x000fe20000010100 */
[-C--:B------:R-:W-:Y:S01]  /*5bc0*/  FSEL R34, R34, R4.reuse, P1 ;  /* 0x0000000422227208 */ /* 0x080fe20000800000 */
[C---:B------:R-:W-:Y:S01]  /*5bd0*/  FADD.FTZ R38, -R4.reuse, R38 ;  /* 0x0000002604267221 */ /* 0x040fe20000010100 */
[----:B------:R-:W-:Y:S01]  /*5be0*/  FSETP.GE.FTZ.AND P1, PT, R223, RZ, PT ;  /* 0x000000ffdf00720b */ /* 0x000fe20003f36000 */
[C---:B------:R-:W-:Y:S01]  /*5bf0*/  FADD.FTZ R50, -R4.reuse, R50 ;  /* 0x0000003204327221 */ /* 0x040fe20000010100 */
[----:B------:R-:W-:Y:S01]  /*5c00*/  FSETP.GE.FTZ.AND P2, PT, R207, RZ, PT ;  /* 0x000000ffcf00720b */ /* 0x000fe20003f56000 */
[----:B------:R-:W-:Y:S01]  /*5c10*/  FADD.FTZ R51, -R4, R51 ;  /* 0x0000003304337221 */ /* 0x000fe20000010100 */
[----:B------:R-:W-:Y:S01]  /*5c20*/  FSETP.GE.FTZ.AND P3, PT, R200, RZ, PT ;  /* 0x000000ffc800720b */ /* 0x000fe20003f76000 */
[C---:B------:R-:W-:Y:S01]  /*5c30*/  FADD.FTZ R54, -R4.reuse, R54 ;  /* 0x0000003604367221 */ /* 0x040fe20000010100 */
[-C--:B------:R-:W-:Y:S01]  /*5c40*/  FSEL R39, R39, R4.reuse, P1 ;  /* 0x0000000427277208 */ /* 0x080fe20000800000 */
[----:B------:R-:W-:Y:S01]  /*5c50*/  FADD.FTZ R55, -R4, R55 ;  /* 0x0000003704377221 */ /* 0x000fe20000010100 */
[----:B------:R-:W-:Y:S01]  /*5c60*/  FSETP.GE.FTZ.AND P1, PT, R244, RZ, PT ;  /* 0x000000fff400720b */ /* 0x000fe20003f36000 */
[----:B------:R-:W-:Y:S01]  /*5c70*/  FADD.FTZ R66, -R4, R66 ;  /* 0x0000004204427221 */ /* 0x000fe20000010100 */
[-C--:B------:R-:W-:Y:S01]  /*5c80*/  FSEL R23, R23, R4.reuse, P2 ;  /* 0x0000000417177208 */ /* 0x080fe20001000000 */
[C---:B-----5:R-:W-:Y:S01]  /*5c90*/  FADD.FTZ R8, -R105.reuse, R8 ;  /* 0x0000000869087221 */ /* 0x060fe20000010100 */
[-C--:B------:R-:W-:Y:S01]  /*5ca0*/  FSEL R18, R18, R4.reuse, P3 ;  /* 0x0000000412127208 */ /* 0x080fe20001800000 */
[----:B------:R-:W-:Y:S01]  /*5cb0*/  FADD.FTZ R13, -R105, R13 ;  /* 0x0000000d690d7221 */ /* 0x000fe20000010100 */
[----:B------:R-:W-:Y:S01]  /*5cc0*/  FSETP.GE.FTZ.AND P3, PT, R219, RZ, PT ;  /* 0x000000ffdb00720b */ /* 0x000fe20003f76000 */
[C---:B------:R-:W-:Y:S01]  /*5cd0*/  FADD.FTZ R24, -R105.reuse, R24 ;  /* 0x0000001869187221 */ /* 0x040fe20000010100 */
[----:B------:R-:W-:Y:S01]  /*5ce0*/  FSETP.GE.FTZ.AND P2, PT, R222, RZ, PT ;  /* 0x000000ffde00720b */ /* 0x000fe20003f56000 */
[----:B------:R-:W-:Y:S01]  /*5cf0*/  FADD.FTZ R9, -R105, R9 ;  /* 0x0000000969097221 */ /* 0x000fe20000010100 */
[-C--:B------:R-:W-:Y:S01]  /*5d00*/  FSEL R35, R35, R4.reuse, P3 ;  /* 0x0000000423237208 */ /* 0x080fe20001800000 */
[C---:B------:R-:W-:Y:S01]  /*5d10*/  FADD.FTZ R41, -R105.reuse, R41 ;  /* 0x0000002969297221 */ /* 0x040fe20000010100 */
        /* <DEDUP_REMOVED lines=11> */
[C---:B------:R-:W-:Y:S01]  /*5dd0*/  FADD.FTZ R56, -R105.reuse, R56 ;  /* 0x0000003869387221 */ /* 0x040fe20000010100 */
[-C--:B------:R-:W-:Y:S01]  /*5de0*/  FSEL R50, R50, R4.reuse, P6 ;  /* 0x0000000432327208 */ /* 0x080fe20003000000 */
[----:B------:R-:W-:Y:S01]  /*5df0*/  FADD.FTZ R57, -R105, R57 ;  /* 0x0000003969397221 */ /* 0x000fe20000010100 */
[-C--:B------:R-:W-:Y:S01]  /*5e00*/  FSEL R51, R51, R4.reuse, P5 ;  /* 0x0000000433337208 */ /* 0x080fe20002800000 */
[C---:B------:R-:W-:Y:S01]  /*5e10*/  FADD.FTZ R44, -R105.reuse, R44 ;  /* 0x0000002c692c7221 */ /* 0x040fe20000010100 */
[-C--:B------:R-:W-:Y:S01]  /*5e20*/  FSEL R54, R54, R4.reuse, P4 ;  /* 0x0000000436367208 */ /* 0x080fe20002000000 */
[----:B------:R-:W-:Y:S01]  /*5e30*/  FADD.FTZ R45, -R105, R45 ;  /* 0x0000002d692d7221 */ /* 0x000fe20000010100 */
[-C--:B------:R-:W-:Y:S01]  /*5e40*/  FSEL R55, R55, R4.reuse, P3 ;  /* 0x0000000437377208 */ /* 0x080fe20001800000 */
[----:B------:R-:W-:Y:S01]  /*5e50*/  FADD.FTZ R60, -R105, R60 ;  /* 0x0000003c693c7221 */ /* 0x000fe20000010100 */
[----:B------:R-:W-:Y:S01]  /*5e60*/  FSEL R66, R66, R4, P2 ;  /* 0x0000000442427208 */ /* 0x000fe20001000000 */
[----:B------:R-:W-:Y:S01]  /*5e70*/  @P1 FADD.FTZ R4, -R4, R67 ;  /* 0x0000004304041221 */ /* 0x000fe20000010100 */
[----:B------:R-:W-:Y:S01]  /*5e80*/  FSETP.GE.FTZ.AND P1, PT, R112, RZ, PT ;  /* 0x000000ff7000720b */ /* 0x000fe20003f36000 */
[----:B------:R-:W-:Y:S01]  /*5e90*/  FADD.FTZ R11, -R5, R11 ;  /* 0x0000000b050b7221 */ /* 0x000fe20000010100 */
[----:B------:R-:W-:Y:S01]  /*5ea0*/  FSETP.GE.FTZ.AND P3, PT, R113, RZ, PT ;  /* 0x000000ff7100720b */ /* 0x000fe20003f76000 */
[----:B------:R-:W-:Y:S01]  /*5eb0*/  FADD.FTZ R10, -R5, R10 ;  /* 0x0000000a050a7221 */ /* 0x000fe20000010100 */
[----:B------:R-:W-:Y:S01]  /*5ec0*/  FSEL R8, R8, R105, P1 ;  /* 0x0000006908087208 */ /* 0x000fe20000800000 */
[----:B------:R-:W-:Y:S01]  /*5ed0*/  FMUL.FTZ R21, R111, R21 ;  /* 0x000000156f157220 */ /* 0x000fe20000410000 */
[----:B------:R-:W-:Y:S01]  /*5ee0*/  FSETP.GE.FTZ.AND P1, PT, R197, RZ, PT ;  /* 0x000000ffc500720b */ /* 0x000fe20003f36000 */
[----:B------:R-:W-:Y:S01]  /*5ef0*/  FMUL.FTZ R6, R110, R6 ;  /* 0x000000066e067220 */ /* 0x000fe20000410000 */
[----:B------:R-:W-:Y:S01]  /*5f00*/  FSETP.GE.FTZ.AND P2, PT, R196, RZ, PT ;  /* 0x000000ffc400720b */ /* 0x000fe20003f56000 */
[----:B------:R-:W-:Y:S01]  /*5f10*/  FADD.FTZ R15, -R5, R15 ;  /* 0x0000000f050f7221 */ /* 0x000fe20000010100 */
[----:B------:R-:W-:Y:S01]  /*5f20*/  FSEL R13, R13, R105, P1 ;  /* 0x000000690d0d7208 */ /* 0x000fe20000800000 */
[----:B------:R-:W-:Y:S01]  /*5f30*/  FADD.FTZ R14, -R5, R14 ;  /* 0x0000000e050e7221 */ /* 0x000fe20000010100 */
[----:B------:R-:W-:Y:S01]  /*5f40*/  FSETP.GE.FTZ.AND P1, PT, R208, RZ, PT ;  /* 0x000000ffd000720b */ /* 0x000fe20003f36000 */
[----:B------:R-:W-:Y:S01]  /*5f50*/  FMUL.FTZ R19, R201, R19 ;  /* 0x00000013c9137220 */ /* 0x000fe20000410000 */
[-C--:B------:R-:W-:Y:S01]  /*5f60*/  FSEL R9, R9, R105.reuse, P3 ;  /* 0x0000006909097208 */ /* 0x080fe20001800000 */
[----:B------:R-:W-:Y:S01]  /*5f70*/  FMUL.FTZ R18, R200, R18 ;  /* 0x00000012c8127220 */ /* 0x000fe20000410000 */
[----:B------:R-:W-:Y:S01]  /*5f80*/  FSEL R24, R24, R105, P1 ;  /* 0x0000006918187208 */ /* 0x000fe20000800000 */
[----:B------:R-:W-:Y:S01]  /*5f90*/  FMUL.FTZ R8, R112, R8 ;  /* 0x0000000870087220 */ /* 0x000fe20000410000 */
[----:B------:R-:W-:Y:S01]  /*5fa0*/  FSETP.GE.FTZ.AND P1, PT, R225, RZ, PT ;  /* 0x000000ffe100720b */ /* 0x000fe20003f36000 */
[----:B------:R-:W-:Y:S01]  /*5fb0*/  FMUL.FTZ R9, R113, R9 ;  /* 0x0000000971097220 */ /* 0x000fe20000410000 */
[----:B------:R-:W-:Y:S01]  /*5fc0*/  FSETP.GE.FTZ.AND P4, PT, R212, RZ, PT ;  /* 0x000000ffd400720b */ /* 0x000fe20003f96000 */
[----:B------:R-:W-:Y:S01]  /*5fd0*/  FMUL.FTZ R13, R197, R13 ;  /* 0x0000000dc50d7220 */ /* 0x000fe20000410000 */
[----:B------:R-:W-:Y:S01]  /*5fe0*/  FSEL R41, R41, R105, P1 ;  /* 0x0000006929297208 */ /* 0x000fe20000800000 */
[----:B------:R-:W-:Y:S01]  /*5ff0*/  FADD.FTZ R27, -R5, R27 ;  /* 0x0000001b051b7221 */ /* 0x000fe20000010100 */
[----:B------:R-:W-:Y:S01]  /*6000*/  FSETP.GE.FTZ.AND P3, PT, R213, RZ, PT ;  /* 0x000000ffd500720b */ /* 0x000fe20003f76000 */
[----:B------:R-:W-:Y:S01]  /*6010*/  FADD.FTZ R26, -R5, R26 ;  /* 0x0000001a051a7221 */ /* 0x000fe20000010100 */
[----:B------:R-:W-:Y:S01]  /*6020*/  FSETP.GE.FTZ.AND P1, PT, R249, RZ, PT ;  /* 0x000000fff900720b */ /* 0x000fe20003f36000 */
[----:B------:R-:W-:Y:S01]  /*6030*/  FMUL.FTZ R23, R207, R23 ;  /* 0x00000017cf177220 */ /* 0x000fe20000410000 */
[-C--:B------:R-:W-:Y:S01]  /*6040*/  FSEL R12, R12, R105.reuse, P2 ;  /* 0x000000690c0c7208 */ /* 0x080fe20001000000 */
[----:B------:R-:W-:Y:S01]  /*6050*/  FMUL.FTZ R22, R206, R22 ;  /* 0x00000016ce167220 */ /* 0x000fe20000410000 */
[----:B------:R-:W-:Y:S01]  /*6060*/  FSETP.GE.FTZ.AND P5, PT, R209, RZ, PT ;  /* 0x000000ffd100720b */ /* 0x000fe20003fb6000 */
[C---:B------:R-:W-:Y:S01]  /*6070*/  FADD.FTZ R30, -R5.reuse, R30 ;  /* 0x0000001e051e7221 */ /* 0x040fe20000010100 */
[----:B------:R-:W-:Y:S01]  /*6080*/  FSETP.GE.FTZ.AND P2, PT, R224, RZ, PT ;  /* 0x000000ffe000720b */ /* 0x000fe20003f56000 */
[----:B------:R-:W-:Y:S01]  /*6090*/  FMUL.FTZ R12, R196, R12 ;  /* 0x0000000cc40c7220 */ /* 0x000fe20000410000 */
[-C--:B------:R-:W-:Y:S01]  /*60a0*/  FSEL R28, R28, R105.reuse, P4 ;  /* 0x000000691c1c7208 */ /* 0x080fe20002000000 */
[----:B------:R-:W-:Y:S01]  /*60b0*/  FADD.FTZ R31, -R5, R31 ;  /* 0x0000001f051f7221 */ /* 0x000fe20000010100 */
[----:B------:R-:W-:Y:S01]  /*60c0*/  FSEL R29, R29, R105, P3 ;  /* 0x000000691d1d7208 */ /* 0x000fe20001800000 */
[----:B------:R-:W-:Y:S01]  /*60d0*/  FMUL.FTZ R34, R218, R34 ;  /* 0x00000022da227220 */ /* 0x000fe20000410000 */
[----:B------:R-:W-:Y:S01]  /*60e0*/  FSETP.GE.FTZ.AND P4, PT, R240, RZ, PT ;  /* 0x000000fff000720b */ /* 0x000fe20003f96000 */
[----:B------:R-:W-:Y:S01]  /*60f0*/  FMUL.FTZ R35, R219, R35 ;  /* 0x00000023db237220 */ /* 0x000fe20000410000 */
        /* <DEDUP_REMOVED lines=9> */
[C---:B------:R-:W-:Y:S01]  /*6190*/  FADD.FTZ R42, -R5.reuse, R42 ;  /* 0x0000002a052a7221 */ /* 0x040fe20000010100 */
[----:B------:R-:W-:Y:S01]  /*61a0*/  FSETP.GE.FTZ.AND P2, PT, R248, RZ, PT ;  /* 0x000000fff800720b */ /* 0x000fe20003f56000 */
[----:B------:R-:W-:Y:S01]  /*61b0*/  FADD.FTZ R43, -R5, R43 ;  /* 0x0000002b052b7221 */ /* 0x000fe20000010100 */
[-C--:B------:R-:W-:Y:S01]  /*61c0*/  FSEL R56, R56, R105.reuse, P4 ;  /* 0x0000006938387208 */ /* 0x080fe20002000000 */
[----:B------:R-:W-:Y:S01]  /*61d0*/  FMUL.FTZ R38, R222, R38 ;  /* 0x00000026de267220 */ /* 0x000fe20000410000 */
[----:B------:R-:W-:Y:S01]  /*61e0*/  FSEL R57, R57, R105, P3 ;  /* 0x0000006939397208 */ /* 0x000fe20001800000 */
        /* <DEDUP_REMOVED lines=9> */
[----:B------:R-:W-:Y:S01]  /*6280*/  FSEL R60, R60, R105, P2 ;  /* 0x000000693c3c7208 */ /* 0x000fe20001000000 */
[----:B------:R-:W-:Y:S01]  /*6290*/  @P1 FADD.FTZ R105, -R105, R61 ;  /* 0x0000003d69691221 */ /* 0x000fe20000010100 */
[----:B------:R-:W-:Y:S01]  /*62a0*/  FSEL R11, R11, R5, P3 ;  /* 0x000000050b0b7208 */ /* 0x000fe20001800000 */
[----:B------:R-:W-:Y:S01]  /*62b0*/  FMUL.FTZ R40, R224, R40 ;  /* 0x00000028e0287220 */ /* 0x000fe20000410000 */
[----:B------:R-:W-:Y:S01]  /*62c0*/  FSETP.GE.FTZ.AND P1, PT, R199, RZ, PT ;  /* 0x000000ffc700720b */ /* 0x000fe20003f36000 */
[----:B------:R-:W-:Y:S01]  /*62d0*/  FMUL.FTZ R41, R225, R41 ;  /* 0x00000029e1297220 */ /* 0x000fe20000410000 */
[----:B------:R-:W-:Y:S01]  /*62e0*/  FSEL R10, R10, R5, P4 ;  /* 0x000000050a0a7208 */ /* 0x000fe20002000000 */
[----:B------:R-:W-:Y:S01]  /*62f0*/  FMUL.FTZ R11, R115, R11 ;  /* 0x0000000b730b7220 */ /* 0x000fe20000410000 */
[----:B------:R-:W-:Y:S01]  /*6300*/  FSETP.GE.FTZ.AND P2, PT, R198, RZ, PT ;  /* 0x000000ffc600720b */ /* 0x000fe20003f56000 */
[----:B------:R-:W-:Y:S01]  /*6310*/  FMUL.FTZ R44, R228, R44 ;  /* 0x0000002ce42c7220 */ /* 0x000fe20000410000 */
[----:B------:R-:W-:Y:S01]  /*6320*/  F2FP.F16.F32.PACK_AB R6, R21, R6 ;  /* 0x000000061506723e */ /* 0x000fe200000000ff */
[----:B------:R-:W-:Y:S01]  /*6330*/  FMUL.FTZ R10, R114, R10 ;  /* 0x0000000a720a7220 */ /* 0x000fe20000410000 */
[-C--:B------:R-:W-:Y:S01]  /*6340*/  FSEL R15, R15, R5.reuse, P1 ;  /* 0x000000050f0f7208 */ /* 0x080fe20000800000 */
[----:B------:R-:W-:Y:S01]  /*6350*/  FMUL.FTZ R66, R243, R66 ;  /* 0x00000042f3427220 */ /* 0x000fe20000410000 */
[----:B------:R-:W-:Y:S01]  /*6360*/  FSEL R14, R14, R5, P2 ;  /* 0x000000050e0e7208 */ /* 0x000fe20001000000 */
[----:B------:R-:W-:Y:S01]  /*6370*/  STS [R165+0x8400], R6 ;  /* 0x00840006a5007388 */ /* 0x000fe20000000800 */
[----:B------:R-:W-:Y:S01]  /*6380*/  F2FP.F16.F32.PACK_AB R18, R19, R18 ;  /* 0x000000121312723e */ /* 0x000fe200000000ff */
[----:B------:R-:W-:Y:S01]  /*6390*/  FMUL.FTZ R15, R199, R15 ;  /* 0x0000000fc70f7220 */ /* 0x000fe20000410000 */
[----:B------:R-:W-:Y:S01]  /*63a0*/  F2FP.F16.F32.PACK_AB R8, R9, R8 ;  /* 0x000000080908723e */ /* 0x000fe200000000ff */
[----:B------:R-:W-:Y:S01]  /*63b0*/  STS [R170+0x8000], R203 ;  /* 0x008000cbaa007388 */ /* 0x000fe20000000800 */
[----:B------:R-:W-:Y:S01]  /*63c0*/  FMUL.FTZ R14, R198, R14 ;  /* 0x0000000ec60e7220 */ /* 0x000fe20000410000 */
[----:B------:R-:W-:Y:S01]  /*63d0*/  F2FP.F16.F32.PACK_AB R10, R11, R10 ;  /* 0x0000000a0b0a723e */ /* 0x000fe200000000ff */
[----:B------:R-:W-:Y:S01]  /*63e0*/  FMUL.FTZ R4, R244, R4 ;  /* 0x00000004f4047220 */ /* 0x000fe20000410000 */
[----:B------:R-:W-:Y:S01]  /*63f0*/  STS [R170+0x8400], R18 ;  /* 0x00840012aa007388 */ /* 0x000fe20000000800 */
[----:B------:R-:W-:Y:S01]  /*6400*/  FSETP.GE.FTZ.AND P1, PT, R211, RZ, PT ;  /* 0x000000ffd300720b */ /* 0x000fe20003f36000 */
[----:B------:R-:W-:Y:S01]  /*6410*/  FMUL.FTZ R45, R229, R45 ;  /* 0x0000002de52d7220 */ /* 0x000fe20000410000 */
[----:B------:R-:W-:Y:S01]  /*6420*/  FSETP.GE.FTZ.AND P2, PT, R210, RZ, PT ;  /* 0x000000ffd200720b */ /* 0x000fe20003f56000 */
[----:B------:R-:W-:Y:S01]  /*6430*/  STS [R165+0xa000], R8 ;  /* 0x00a00008a5007388 */ /* 0x000fe20000000800 */
[----:B------:R-:W-:Y:S01]  /*6440*/  F2FP.F16.F32.PACK_AB R12, R13, R12 ;  /* 0x0000000c0d0c723e */ /* 0x000fe200000000ff */
[----:B------:R-:W-:Y:S01]  /*6450*/  FMUL.FTZ R54, R238, R54 ;  /* 0x00000036ee367220 */ /* 0x000fe20000410000 */
[----:B------:R-:W-:Y:S01]  /*6460*/  F2FP.F16.F32.PACK_AB R14, R15, R14 ;  /* 0x0000000e0f0e723e */ /* 0x000fe200000000ff */
[----:B------:R-:W-:Y:S01]  /*6470*/  STS [R165+0xa400], R10 ;  /* 0x00a4000aa5007388 */ /* 0x000fe20000000800 */
[----:B------:R-:W-:Y:S01]  /*6480*/  FSEL R27, R27, R5, P1 ;  /* 0x000000051b1b7208 */ /* 0x000fe20000800000 */
[----:B------:R-:W-:Y:S01]  /*6490*/  FMUL.FTZ R55, R239, R55 ;  /* 0x00000037ef377220 */ /* 0x000fe20000410000 */
[----:B------:R-:W-:Y:S01]  /*64a0*/  FSEL R26, R26, R5, P2 ;  /* 0x000000051a1a7208 */ /* 0x000fe20001000000 */
[----:B------:R-:W-:Y:S01]  /*64b0*/  STS [R170+0xa000], R12 ;  /* 0x00a0000caa007388 */ /* 0x000fe20000000800 */
[----:B------:R-:W-:Y:S01]  /*64c0*/  FSETP.GE.FTZ.AND P2, PT, R214, RZ, PT ;  /* 0x000000ffd600720b */ /* 0x000fe20003f56000 */
[----:B------:R-:W-:Y:S01]  /*64d0*/  FMUL.FTZ R27, R211, R27 ;  /* 0x0000001bd31b7220 */ /* 0x000fe20000410000 */
[----:B------:R-:W-:Y:S01]  /*64e0*/  FSETP.GE.FTZ.AND P1, PT, R215, RZ, PT ;  /* 0x000000ffd700720b */ /* 0x000fe20003f36000 */
[----:B------:R-:W-:Y:S01]  /*64f0*/  STS [R170+0xa400], R14 ;  /* 0x00a4000eaa007388 */ /* 0x000fe20000000800 */
[----:B------:R-:W-:Y:S01]  /*6500*/  F2FP.F16.F32.PACK_AB R22, R23, R22 ;  /* 0x000000161716723e */ /* 0x000fe200000000ff */
[----:B------:R-:W-:Y:S01]  /*6510*/  FMUL.FTZ R26, R210, R26 ;  /* 0x0000001ad21a7220 */ /* 0x000fe20000410000 */
[-C--:B------:R-:W-:Y:S01]  /*6520*/  FSEL R30, R30, R5.reuse, P2 ;  /* 0x000000051e1e7208 */ /* 0x080fe20001000000 */
[----:B------:R-:W-:Y:S01]  /*6530*/  STS [R169+0x8000], R16 ;  /* 0x00800010a9007388 */ /* 0x000fe20000000800 */
[----:B------:R-:W-:Y:S01]  /*6540*/  FSEL R31, R31, R5, P1 ;  /* 0x000000051f1f7208 */ /* 0x000fe20000800000 */
[----:B------:R-:W-:Y:S01]  /*6550*/  FMUL.FTZ R56, R240, R56 ;  /* 0x00000038f0387220 */ /* 0x000fe20000410000 */
[----:B------:R-:W-:Y:S01]  /*6560*/  F2FP.F16.F32.PACK_AB R34, R35, R34 ;  /* 0x000000222322723e */ /* 0x000fe200000000ff */
[----:B------:R-:W-:Y:S01]  /*6570*/  STS [R169+0x8400], R22 ;  /* 0x00840016a9007388 */ /* 0x000fe20000000800 */
[----:B------:R-:W-:Y:S01]  /*6580*/  FMUL.FTZ R30, R214, R30 ;  /* 0x0000001ed61e7220 */ /* 0x000fe20000410000 */
        /* <DEDUP_REMOVED lines=11> */
[----:B------:R-:W-:Y:S01]  /*6640*/  F2FP.F16.F32.PACK_AB R28, R29, R28 ;  /* 0x0000001c1d1c723e */ /* 0x000fe200000000ff */
[----:B------:R-:W-:Y:S01]  /*6650*/  FADD.FTZ R59, -R5, R59 ;  /* 0x0000003b053b7221 */ /* 0x000fe20000010100 */
[----:B------:R-:W-:Y:S01]  /*6660*/  F2FP.F16.F32.PACK_AB R30, R31, R30 ;  /* 0x0000001e1f1e723e */ /* 0x000fe200000000ff */
[----:B------:R-:W-:Y:S01]  /*6670*/  STS [R169+0xa400], R26 ;  /* 0x00a4001aa9007388 */ /* 0x000fe20000000800 */
[-C--:B------:R-:W-:Y:S01]  /*6680*/  FSEL R42, R42, R5.reuse, P2 ;  /* 0x000000052a2a7208 */ /* 0x080fe20001000000 */
[----:B------:R-:W-:Y:S01]  /*6690*/  FADD.FTZ R62, -R5, R62 ;  /* 0x0000003e053e7221 */ /* 0x000fe20000010100 */
        /* <DEDUP_REMOVED lines=14> */
[----:B------:R-:W-:Y:S01]  /*6780*/  FSETP.GE.FTZ.AND P1, PT, R250, RZ, PT ;  /* 0x000000fffa00720b */ /* 0x000fe20003f36000 */
[----:B------:R-:W-:Y:S01]  /*6790*/  FMUL.FTZ R46, R230, R46 ;  /* 0x0000002ee62e7220 */ /* 0x000fe20000410000 */
[----:B------:R-:W-:Y:S01]  /*67a0*/  FMUL.FTZ R47, R231, R47 ;  /* 0x0000002fe72f7220 */ /* 0x000fe20000410000 */
[----:B------:R-:W-:Y:S01]  /*67b0*/  F2FP.F16.F32.PACK_AB R40, R41, R40 ;  /* 0x000000282928723e */ /* 0x000fe200000000ff */
[----:B------:R-:W-:Y:S01]  /*67c0*/  STS [R173+0x8000], R48 ;  /* 0x00800030ad007388 */ /* 0x000fe20000000800 */
[----:B------:R-:W-:Y:S01]  /*67d0*/  F2FP.F16.F32.PACK_AB R42, R43, R42 ;  /* 0x0000002a2b2a723e */ /* 0x000fe200000000ff */
[----:B------:R-:W-:Y:S01]  /*67e0*/  FMUL.FTZ R105, R249, R105 ;  /* 0x00000069f9697220 */ /* 0x000fe20000410000 */
[----:B------:R-:W-:Y:S01]  /*67f0*/  FSETP.GE.FTZ.AND P4, PT, R246, RZ, PT ;  /* 0x000000fff600720b */ /* 0x000fe20003f96000 */
[----:B------:R-:W-:Y:S01]  /*6800*/  STS [R173+0x8400], R50 ;  /* 0x00840032ad007388 */ /* 0x000fe20000000800 */
[----:B------:R-:W-:Y:S02]  /*6810*/  FSETP.GE.FTZ.AND P3, PT, R247, RZ, PT ;  /* 0x000000fff700720b */ /* 0x000fe40003f76000 */
[----:B------:R-:W-:Y:S01]  /*6820*/  F2FP.F16.F32.PACK_AB R44, R45, R44 ;  /* 0x0000002c2d2c723e */ /* 0x000fe200000000ff */
[----:B------:R-:W-:Y:S01]  /*6830*/  STS [R168+0xa000], R40 ;  /* 0x00a00028a8007388 */ /* 0x000fe20000000800 */
[----:B------:R-:W-:Y:S02]  /*6840*/  F2FP.F16.F32.PACK_AB R46, R47, R46 ;  /* 0x0000002e2f2e723e */ /* 0x000fe400000000ff */
[-C--:B------:R-:W-:Y:S01]  /*6850*/  FSEL R58, R58, R5.reuse, P4 ;  /* 0x000000053a3a7208 */ /* 0x080fe20002000000 */
[----:B------:R-:W-:Y:S01]  /*6860*/  STS [R168+0xa400], R42 ;  /* 0x00a4002aa8007388 */ /* 0x000fe20000000800 */
[-C--:B------:R-:W-:Y:S02]  /*6870*/  FSEL R59, R59, R5.reuse, P3 ;  /* 0x000000053b3b7208 */ /* 0x080fe40001800000 */
[----:B------:R-:W-:Y:S01]  /*6880*/  FSETP.GE.FTZ.AND P2, PT, R251, RZ, PT ;  /* 0x000000fffb00720b */ /* 0x000fe20003f56000 */
[----:B------:R-:W-:Y:S01]  /*6890*/  STS [R173+0xa000], R44 ;  /* 0x00a0002cad007388 */ /* 0x000fe20000000800 */
[----:B------:R-:W-:Y:S01]  /*68a0*/  F2FP.F16.F32.PACK_AB R54, R55, R54 ;  /* 0x000000363736723e */ /* 0x000fe200000000ff */
[----:B------:R-:W-:Y:S01]  /*68b0*/  FMUL.FTZ R58, R246, R58 ;  /* 0x0000003af63a7220 */ /* 0x000fe20000410000 */
[----:B------:R-:W-:Y:S01]  /*68c0*/  FSEL R62, R62, R5, P2 ;  /* 0x000000053e3e7208 */ /* 0x000fe20001000000 */
[----:B------:R-:W-:Y:S01]  /*68d0*/  STS [R173+0xa400], R46 ;  /* 0x00a4002ead007388 */ /* 0x000fe20000000800 */
[----:B------:R-:W-:Y:S01]  /*68e0*/  FMUL.FTZ R59, R247, R59 ;  /* 0x0000003bf73b7220 */ /* 0x000fe20000410000 */
[----:B------:R-:W-:Y:S01]  /*68f0*/  @P1 FADD.FTZ R5, -R5, R63 ;  /* 0x0000003f05051221 */ /* 0x000fe20000010100 */
[----:B------:R-:W-:Y:S01]  /*6900*/  F2FP.F16.F32.PACK_AB R64, R104, R64 ;  /* 0x000000406840723e */ /* 0x000fe200000000ff */
[----:B------:R2:W-:Y:S01]  /*6910*/  STS [R172+0x8000], R52 ;  /* 0x00800034ac007388 */ /* 0x0005e20000000800 */
[----:B------:R-:W-:Y:S01]  /*6920*/  FMUL.FTZ R62, R251, R62 ;  /* 0x0000003efb3e7220 */ /* 0x000fe20000410000 */
[----:B------:R-:W-:Y:S01]  /*6930*/  FMUL.FTZ R5, R250, R5 ;  /* 0x00000005fa057220 */ /* 0x000fe20000410000 */
[----:B------:R-:W-:Y:S01]  /*6940*/  F2FP.F16.F32.PACK_AB R56, R57, R56 ;  /* 0x000000383938723e */ /* 0x000fe200000000ff */
        /* <DEDUP_REMOVED lines=68> */
[----:B------:R-:W-:Y:S01]  /*6d90*/  IMAD.U32 R4, R4, -0x80, RZ ;  /* 0xffffff8004047824 */ /* 0x000fe200078e00ff */
[-C--:B------:R-:W-:Y:S05]  /*6da0*/  HMMA.16816.F32 R76, R24, R22.reuse, R76 ;  /* 0x00000016184c723c */ /* 0x080fea000000184c */
[C---:B------:R-:W-:Y:S01]  /*6db0*/  LEA R190, P1, R4.reuse, R190, 0x2 ;  /* 0x000000be04be7211 */ /* 0x040fe200078210ff */
[----:B------:R-:W-:Y:S05]  /*6dc0*/  HMMA.16816.F32 R80, R16, R22, R80 ;  /* 0x000000161050723c */ /* 0x000fea0000001850 */
[----:B------:R-:W-:Y:S01]  /*6dd0*/  LEA.HI.X.SX32 R191, R4, R191, 0x2, P1 ;  /* 0x000000bf04bf7211 */ /* 0x000fe200008f16ff */
[----:B------:R-:W-:Y:S07]  /*6de0*/  @!UPT UIADD3 URZ, URZ, URZ, URZ ;  /* 0x0000003f3f3ff290 */ /* 0x000fee000fffe03f */
[----:B------:R-:W-:Y:S11]  /*6df0*/  @!P0 BRA `(.L_x_236) ;  /* 0x0000000000748947 */ /* 0x000ff60003800000 */
[----:B------:R-:W1:Y:S01]  /*6e00*/  S2R R6, SR_TID.X ;  /* 0x0000000000067919 */ /* 0x000e620000002100 */
[----:B------:R-:W2:Y:S08]  /*6e10*/  LDC R8, c[0x0][0x420] ;  /* 0x00010800ff087b82 */ /* 0x000eb00000000800 */
[----:B------:R-:W3:Y:S01]  /*6e20*/  LDC R7, c[0x0][0x424] ;  /* 0x00010900ff077b82 */ /* 0x000ee20000000800 */
[----:B-1----:R-:W-:Y:S01]  /*6e30*/  SHF.R.S32.HI R5, RZ, 0x1f, R6 ;  /* 0x0000001fff057819 */ /* 0x002fe20000011406 */
[----:B--2---:R-:W-:Y:S03]  /*6e40*/  IMAD.U32 R9, R8, -0x80, RZ ;  /* 0xffffff8008097824 */ /* 0x004fe600078e00ff */
[CC--:B------:R-:W-:Y:S02]  /*6e50*/  LEA.HI R4, R5.reuse, R6.reuse, RZ, 0x3 ;  /* 0x0000000605047211 */ /* 0x0c0fe400078f18ff */
[----:B------:R-:W-:Y:S02]  /*6e60*/  LEA.HI R5, R5, R6, RZ, 0x2 ;  /* 0x0000000605057211 */ /* 0x000fe400078f10ff */
[----:B------:R-:W-:Y:S02]  /*6e70*/  SHF.R.S32.HI R4, RZ, 0x3, R4 ;  /* 0x00000003ff047819 */ /* 0x000fe40000011404 */
[----:B------:R-:W-:Y:S02]  /*6e80*/  LEA.HI R5, R5, R164, RZ, 0x1 ;  /* 0x000000a405057211 */ /* 0x000fe400078f08ff */
[----:B------:R-:W-:Y:S01]  /*6e90*/  LEA R192, P1, R9, R192, 0x1 ;  /* 0x000000c009c07211 */ /* 0x000fe200078208ff */
[----:B------:R-:W-:Y:S01]  /*6ea0*/  IMAD.SHL.U32 R4, R4, 0x40, RZ ;  /* 0x0000004004047824 */ /* 0x000fe200078e00ff */
[----:B------:R-:W-:Y:S02]  /*6eb0*/  LOP3.LUT R5, R5, 0x7fffffe, RZ, 0xc0, !PT ;  /* 0x07fffffe05057812 */ /* 0x000fe400078ec0ff */
[----:B------:R-:W-:Y:S02]  /*6ec0*/  LEA.HI.X.SX32 R193, R9, R193, 0x1, P1 ;  /* 0x000000c109c17211 */ /* 0x000fe400008f0eff */
[----:B------:R-:W-:Y:S01]  /*6ed0*/  LOP3.LUT R4, R4, 0xc0, RZ, 0xc0, !PT ;  /* 0x000000c004047812 */ /* 0x000fe200078ec0ff */
[----:B------:R-:W-:Y:S03]  /*6ee0*/  IMAD.IADD R5, R164, 0x1, -R5 ;  /* 0x00000001a4057824 */ /* 0x000fe600078e0a05 */
[----:B------:R-:W-:Y:S01]  /*6ef0*/  LOP3.LUT R6, R4, 0x18, R166, 0xf8, !PT ;  /* 0x0000001804067812 */ /* 0x000fe200078ef8a6 */
[----:B------:R-:W-:Y:S01]  /*6f00*/  IMAD R5, R163, 0x8, R5 ;  /* 0x00000008a3057824 */ /* 0x000fe200078e0205 */
[----:B------:R-:W-:Y:S04]  /*6f10*/  SHF.R.U32.HI R4, RZ, 0x3, R4 ;  /* 0x00000003ff047819 */ /* 0x000fe80000011604 */
[----:B------:R-:W-:Y:S02]  /*6f20*/  LOP3.LUT R4, R6, R4, RZ, 0x3c, !PT ;  /* 0x0000000406047212 */ /* 0x000fe400078e3cff */
[C---:B------:R-:W-:Y:S03]  /*6f30*/  LEA R6, P1, R8.reuse, R192, 0x7 ;  /* 0x000000c008067211 */ /* 0x040fe600078238ff */
[----:B------:R-:W-:Y:S01]  /*6f40*/  IMAD.U32 R4, R5, 0x20, R4 ;  /* 0x0000002005047824 */ /* 0x000fe200078e0004 */
[----:B---3--:R-:W-:Y:S04]  /*6f50*/  LEA.HI.X R7, R8, R193, R7, 0x7, P1 ;  /* 0x000000c108077211 */ /* 0x008fe800008f3c07 */
[----:B------:R-:W-:Y:S05]  /*6f60*/  LEA R4, R4, UR5, 0x1 ;  /* 0x0000000504047c11 */ /* 0x000fea000f8e08ff */
[----:B------:R-:W-:Y:S01]  /*6f70*/  @!PT LDS RZ, [RZ] ;  /* 0x00000000fffff984 */ /* 0x000fe20000000800 */
[----:B------:R-:W-:Y:S01]  /*6f80*/  @!PT LDS RZ, [RZ] ;  /* 0x00000000fffff984 */ /* 0x000fe20000000800 */
[----:B------:R-:W-:Y:S01]  /*6f90*/  @!PT LDS RZ, [RZ] ;  /* 0x00000000fffff984 */ /* 0x000fe20000000800 */
[----:B------:R1:W-:Y:S05]  /*6fa0*/  LDGSTS.E.BYPASS.LTC128B.128 [R4+0x4000], desc[UR58][R192.64] ;  /* 0x04000000c0047fae */ /* 0x0003ea000b901d7a */
[----:B------:R1:W-:Y:S05]  /*6fb0*/  LDGSTS.E.BYPASS.LTC128B.128 [R4+0x5000], desc[UR58][R6.64] ;  /* 0x0500000006047fae */ /* 0x0003ea000b901d7a */
[----:B------:R-:W0:Y:S02]  /*6fc0*/  LDGDEPBAR ;  /* 0x00000000000079af */ /* 0x000e240000000000 */
.L_x_236:
[----:B------:R-:W-:Y:S01]  /*6fd0*/  LDSM.16.M88.4 R16, [R155] ;  /* 0x000000009b10783b */ /* 0x000fe20000000200 */
[----:B------:R-:W-:Y:S02]  /*6fe0*/  ULOP3.LUT UR15, UR54, 0x1, URZ, 0xc0, !UPT ;  /* 0x00000001360f7892 */ /* 0x000fe4000f8ec03f */
[----:B------:R-:W-:Y:S01]  /*6ff0*/  UISETP.GT.AND UP2, UPT, UR54, UR20, UPT ;  /* 0x000000143600728c */ /* 0x000fe2000bf44270 */
[----:B------:R-:W1:Y:S01]  /*7000*/  LDSM.16.MT88.4 R20, [R52+0x6000] ;  /* 0x006000003414783b */ /* 0x000e620000004200 */
[----:B------:R-:W-:Y:S02]  /*7010*/  UISETP.NE.U32.AND UP0, UPT, UR15, 0x1, UPT ;  /* 0x000000010f00788c */ /* 0x000fe4000bf05070 */
[----:B------:R-:W-:Y:S01]  /*7020*/  @UP3 UIADD3 UR16, UP1, UR60, -0x200, URZ ;  /* 0xfffffe003c103890 */ /* 0x000fe2000ff3e03f */
[----:B------:R-:W2:Y:S01]  /*7030*/  LDSM.16.M88.4 R12, [R155+0x2000] ;  /* 0x002000009b0c783b */ /* 0x000ea20000000200 */
[----:B------:R-:W-:Y:S02]  /*7040*/  UIADD3 UR54, UR54, -0x1, URZ ;  /* 0xffffffff36367890 */ /* 0x000fe4000fffe03f */
[----:B------:R-:W-:Y:S01]  /*7050*/  @UP3 UIADD3.X UR15, UR61, -0x1, URZ, UP1, !UPT ;  /* 0xffffffff3d0f3890 */ /* 0x000fe20008ffe43f */
[----:B------:R-:W-:Y:S04]  /*7060*/  LDSM.16.M88.4 R24, [R154] ;  /* 0x000000009a18783b */ /* 0x000fe80000000200 */
[----:B------:R-:W3:Y:S04]  /*7070*/  LDSM.16.MT88.4 R28, [R52+0x6400] ;  /* 0x00640000341c783b */ /* 0x000ee80000004200 */
[----:B------:R-:W4:Y:S04]  /*7080*/  LDSM.16.M88.4 R32, [R148] ;  /* 0x000000009420783b */ /* 0x000f280000000200 */
[----:B------:R-:W-:Y:S04]  /*7090*/  LDSM.16.M88.4 R36, [R153] ;  /* 0x000000009924783b */ /* 0x000fe80000000200 */
[----:B------:R-:W4:Y:S04]  /*70a0*/  LDSM.16.MT88.4 R40, [R52+0x6800] ;  /* 0x006800003428783b */ /* 0x000f280000004200 */
[----:B------:R-:W-:Y:S04]  /*70b0*/  LDSM.16.M88.4 R44, [R3] ;  /* 0x00000000032c783b */ /* 0x000fe80000000200 */
[----:B------:R-:W-:Y:S01]  /*70c0*/  LDSM.16.MT88.4 R48, [R52+0x6c00] ;  /* 0x006c00003430783b */ /* 0x000fe20000004200 */
[-C--:B-1----:R-:W-:Y:S06]  /*70d0*/  HMMA.16816.F32 R4, R16, R20.reuse, RZ ;  /* 0x000000141004723c */ /* 0x082fec00000018ff */
[C---:B--2---:R-:W-:Y:S06]  /*70e0*/  HMMA.16816.F32 R8, R12.reuse, R20, RZ ;  /* 0x000000140c08723c */ /* 0x044fec00000018ff */
[-C--:B------:R-:W-:Y:S06]  /*70f0*/  HMMA.16816.F32 R12, R12, R22.reuse, RZ ;  /* 0x000000160c0c723c */ /* 0x080fec00000018ff */
[----:B------:R-:W-:Y:S01]  /*7100*/  HMMA.16816.F32 R16, R16, R22, RZ ;  /* 0x000000161010723c */ /* 0x000fe200000018ff */
[----:B------:R-:W1:Y:S05]  /*7110*/  LDSM.16.M88.4 R20, [R153+0x2000] ;  /* 0x002000009914783b */ /* 0x000e6a0000000200 */
[-C--:B---3--:R-:W-:Y:S06]  /*7120*/  HMMA.16816.F32 R4, R24, R28.reuse, R4 ;  /* 0x0000001c1804723c */ /* 0x088fec0000001804 */
[C---:B----4-:R-:W-:Y:S06]  /*7130*/  HMMA.16816.F32 R8, R32.reuse, R28, R8 ;  /* 0x0000001c2008723c */ /* 0x050fec0000001808 */
[-C--:B------:R-:W-:Y:S01]  /*7140*/  HMMA.16816.F32 R12, R32, R30.reuse, R12 ;  /* 0x0000001e200c723c */ /* 0x080fe2000000180c */
[----:B------:R-:W-:Y:S05]  /*7150*/  LDSM.16.MT88.4 R32, [R52+0x7000] ;  /* 0x007000003420783b */ /* 0x000fea0000004200 */
[----:B------:R-:W-:Y:S01]  /*7160*/  HMMA.16816.F32 R16, R24, R30, R16 ;  /* 0x0000001e1810723c */ /* 0x000fe20000001810 */
[----:B------:R-:W2:Y:S04]  /*7170*/  LDSM.16.M88.4 R24, [R3+0x2000] ;  /* 0x002000000318783b */ /* 0x000ea80000000200 */
[----:B------:R-:W3:Y:S01]  /*7180*/  LDSM.16.M88.4 R28, [R155+0x4000] ;  /* 0x004000009b1c783b */ /* 0x000ee20000000200 */
[-C--:B------:R-:W-:Y:S06]  /*7190*/  HMMA.16816.F32 R4, R36, R40.reuse, R4 ;  /* 0x000000282404723c */ /* 0x080fec0000001804 */
[C---:B-1----:R-:W-:Y:S06]  /*71a0*/  HMMA.16816.F32 R8, R20.reuse, R40, R8 ;  /* 0x000000281408723c */ /* 0x042fec0000001808 */
[-C--:B------:R-:W-:Y:S01]  /*71b0*/  HMMA.16816.F32 R12, R20, R42.reuse, R12 ;  /* 0x0000002a140c723c */ /* 0x080fe2000000180c */
[----:B------:R-:W1:Y:S05]  /*71c0*/  LDSM.16.M88.4 R20, [R155+0x6000] ;  /* 0x006000009b14783b */ /* 0x000e6a0000000200 */
[----:B------:R-:W-:Y:S01]  /*71d0*/  HMMA.16816.F32 R16, R36, R42, R16 ;  /* 0x0000002a2410723c */ /* 0x000fe20000001810 */
[----:B------:R-:W-:Y:S04]  /*71e0*/  LDSM.16.M88.4 R36, [R2] ;  /* 0x000000000224783b */ /* 0x000fe80000000200 */
[----:B------:R-:W4:Y:S01]  /*71f0*/  LDSM.16.MT88.4 R40, [R52+0x7400] ;  /* 0x007400003428783b */ /* 0x000f220000004200 */
[-C--:B------:R-:W-:Y:S06]  /*7200*/  HMMA.16816.F32 R4, R44, R48.reuse, R4 ;  /* 0x000000302c04723c */ /* 0x080fec0000001804 */
[C---:B--2---:R-:W-:Y:S06]  /*7210*/  HMMA.16816.F32 R8, R24.reuse, R48, R8 ;  /* 0x000000301808723c */ /* 0x044fec0000001808 */
[-C--:B------:R-:W-:Y:S01]  /*7220*/  HMMA.16816.F32 R12, R24, R50.reuse, R12 ;  /* 0x00000032180c723c */ /* 0x080fe2000000180c */
[----:B------:R-:W2:Y:S05]  /*7230*/  LDSM.16.M88.4 R24, [R0] ;  /* 0x000000000018783b */ /* 0x000eaa0000000200 */
[----:B------:R-:W-:Y:S01]  /*7240*/  HMMA.16816.F32 R16, R44, R50, R16 ;  /* 0x000000322c10723c */ /* 0x000fe20000001810 */
[----:B------:R-:W-:Y:S04]  /*7250*/  LDSM.16.M88.4 R44, [R153+0x4000] ;  /* 0x00400000992c783b */ /* 0x000fe80000000200 */
[----:B------:R-:W2:Y:S01]  /*7260*/  LDSM.16.MT88.4 R48, [R52+0x7800] ;  /* 0x007800003430783b */ /* 0x000ea20000004200 */
[-C--:B---3--:R-:W-:Y:S06]  /*7270*/  HMMA.16816.F32 R4, R28, R32.reuse, R4 ;  /* 0x000000201c04723c */ /* 0x088fec0000001804 */
[C---:B-1----:R-:W-:Y:S06]  /*7280*/  HMMA.16816.F32 R8, R20.reuse, R32, R8 ;  /* 0x000000201408723c */ /* 0x042fec0000001808 */
[-C--:B------:R-:W-:Y:S01]  /*7290*/  HMMA.16816.F32 R12, R20, R34.reuse, R12 ;  /* 0x00000022140c723c */ /* 0x080fe2000000180c */
[----:B------:R-:W1:Y:S05]  /*72a0*/  LDSM.16.M88.4 R20, [R153+0x6000] ;  /* 0x006000009914783b */ /* 0x000e6a0000000200 */
[----:B------:R-:W-:Y:S01]  /*72b0*/  HMMA.16816.F32 R16, R28, R34, R16 ;  /* 0x000000221c10723c */ /* 0x000fe20000001810 */
[----:B------:R-:W-:Y:S04]  /*72c0*/  LDSM.16.MT88.4 R32, [R52+0x7c00] ;  /* 0x007c00003420783b */ /* 0x000fe80000004200 */
[----:B------:R-:W3:Y:S01]  /*72d0*/  LDSM.16.M88.4 R28, [R3+0x4000] ;  /* 0x00400000031c783b */ /* 0x000ee20000000200 */
[-C--:B----4-:R-:W-:Y:S06]  /*72e0*/  HMMA.16816.F32 R4, R36, R40.reuse, R4 ;  /* 0x000000282404723c */ /* 0x090fec0000001804 */
[C---:B--2---:R-:W-:Y:S06]  /*72f0*/  HMMA.16816.F32 R8, R24.reuse, R40, R8 ;  /* 0x000000281808723c */ /* 0x044fec0000001808 */
[-C--:B------:R-:W-:Y:S01]  /*7300*/  HMMA.16816.F32 R12, R24, R42.reuse, R12 ;  /* 0x0000002a180c723c */ /* 0x080fe2000000180c */
[----:B------:R-:W2:Y:S05]  /*7310*/  LDSM.16.M88.4 R24, [R3+0x6000] ;  /* 0x006000000318783b */ /* 0x000eaa0000000200 */
[----:B------:R-:W-:Y:S06]  /*7320*/  HMMA.16816.F32 R16, R36, R42, R16 ;  /* 0x0000002a2410723c */ /* 0x000fec0000001810 */
[-C--:B------:R-:W-:Y:S06]  /*7330*/  HMMA.16816.F32 R4, R44, R48.reuse, R4 ;  /* 0x000000302c04723c */ /* 0x080fec0000001804 */
[C---:B-1----:R-:W-:Y:S06]  /*7340*/  HMMA.16816.F32 R8, R20.reuse, R48, R8 ;  /* 0x000000301408723c */ /* 0x042fec0000001808 */
[-C--:B------:R-:W-:Y:S06]  /*7350*/  HMMA.16816.F32 R12, R20, R50.reuse, R12 ;  /* 0x00000032140c723c */ /* 0x080fec000000180c */
[----:B------:R-:W-:Y:S01]  /*7360*/  HMMA.16816.F32 R16, R44, R50, R16 ;  /* 0x000000322c10723c */ /* 0x000fe20000001810 */
[----:B------:R-:W-:Y:S04]  /*7370*/  IMAD.U32 R20, RZ, RZ, UR40 ;  /* 0x00000028ff147e24 */ /* 0x000fe8000f8e00ff */
[----:B------:R-:W-:Y:S01]  /*7380*/  @P0 VIADD R21, R160, 0xffffff80 ;  /* 0xffffff80a0150836 */ /* 0x000fe20000000000 */
[-C--:B---3--:R-:W-:Y:S01]  /*7390*/  HMMA.16816.F32 R4, R28, R32.reuse, R4 ;  /* 0x000000201c04723c */ /* 0x088fe20000001804 */
[----:B------:R-:W-:Y:S04]  /*73a0*/  IMAD.U32 R22, RZ, RZ, UR39 ;  /* 0x00000027ff167e24 */ /* 0x000fe8000f8e00ff */
[-C--:B------:R-:W-:Y:S01]  /*73b0*/  LEA R20, P2, R20, R190.reuse, 0x2 ;  /* 0x000000be14147211 */ /* 0x080fe200078410ff */
[C---:B--2---:R-:W-:Y:S01]  /*73c0*/  HMMA.16816.F32 R8, R24.reuse, R32, R8 ;  /* 0x000000201808723c */ /* 0x044fe20000001808 */
[----:B------:R-:W-:Y:S04]  /*73d0*/  IMAD.U32 R23, RZ, RZ, UR40 ;  /* 0x00000028ff177e24 */ /* 0x000fe8000f8e00ff */
[-C--:B------:R-:W-:Y:S01]  /*73e0*/  LEA R22, P1, R22, R190.reuse, 0x2 ;  /* 0x000000be16167211 */ /* 0x080fe200078210ff */
[-C--:B------:R-:W-:Y:S05]  /*73f0*/  HMMA.16816.F32 R12, R24, R34.reuse, R12 ;  /* 0x00000022180c723c */ /* 0x080fea000000180c */
[----:B------:R-:W-:Y:S01]  /*7400*/  @P0 IMAD.WIDE R32, R21, R177, UR60 ;  /* 0x0000003c15200e25 */ /* 0x000fe2000f8e02b1 */
[----:B------:R-:W-:Y:S01]  /*7410*/  HMMA.16816.F32 R16, R28, R34, R16 ;  /* 0x000000221c10723c */ /* 0x000fe20000001810 */
[----:B------:R-:W-:Y:S01]  /*7420*/  @UP3 UMOV UR60, UR16 ;  /* 0x00000010003c3c82 */ /* 0x000fe20008000000 */
[----:B------:R-:W-:Y:S02]  /*7430*/  @UP3 UMOV UR61, UR15 ;  /* 0x0000000f003d3c82 */ /* 0x000fe40008000000 */
[----:B------:R2:W5:Y:S01]  /*7440*/  @P0 LDG.E R186, desc[UR58][R32.64] ;  /* 0x0000003a20ba0981 */ /* 0x000562000c1e1900 */
[----:B------:R-:W-:Y:S01]  /*7450*/  IMAD.U32 R24, RZ, RZ, UR39 ;  /* 0x00000027ff187e24 */ /* 0x000fe2000f8e00ff */
[-C--:B------:R-:W-:Y:S02]  /*7460*/  LEA.HI.X.SX32 R21, R23, R191.reuse, 0x2, P2 ;  /* 0x000000bf17157211 */ /* 0x080fe400010f16ff */
[----:B------:R2:W5:Y:S03]  /*7470*/  @P0 LDG.E R185, desc[UR58][R32.64+0x20] ;  /* 0x0000203a20b90981 */ /* 0x000566000c1e1900 */
[-C--:B------:R-:W-:Y:S01]  /*7480*/  LEA.HI.X.SX32 R23, R24, R191.reuse, 0x2, P1 ;  /* 0x000000bf18177211 */ /* 0x080fe200008f16ff */
[----:B------:R2:W5:Y:S04]  /*7490*/  @P0 LDG.E R184, desc[UR58][R32.64+0x100] ;  /* 0x0001003a20b80981 */ /* 0x000568000c1e1900 */
[----:B------:R2:W5:Y:S04]  /*74a0*/  @P0 LDG.E R183, desc[UR58][R32.64+0x120] ;  /* 0x0001203a20b70981 */ /* 0x000568000c1e1900 */
[----:B------:R1:W-:Y:S04]  /*74b0*/  REDG.E.ADD.F32.FTZ.RN.STRONG.GPU desc[UR58][R190.64], R4 ;  /* 0x00000004be0079a6 */ /* 0x0003e8000c10f3ba */
[----:B------:R3:W-:Y:S04]  /*74c0*/  REDG.E.ADD.F32.FTZ.RN.STRONG.GPU desc[UR58][R20.64], R5 ;  /* 0x00000005140079a6 */ /* 0x0007e8000c10f3ba */
[----:B------:R4:W-:Y:S01]  /*74d0*/  REDG.E.ADD.F32.FTZ.RN.STRONG.GPU desc[UR58][R22.64], R6 ;  /* 0x00000006160079a6 */ /* 0x0009e2000c10f3ba */
[----:B-1----:R-:W-:Y:S02]  /*74e0*/  IMAD.U32 R4, RZ, RZ, UR38 ;  /* 0x00000026ff047e24 */ /* 0x002fe4000f8e00ff */
[----:B---3--:R-:W-:Y:S03]  /*74f0*/  IMAD.U32 R21, RZ, RZ, UR37 ;  /* 0x00000025ff157e24 */ /* 0x008fe6000f8e00ff */
[-C--:B------:R-:W-:Y:S01]  /*7500*/  LEA R24, P0, R4, R190.reuse, 0x2 ;  /* 0x000000be04187211 */ /* 0x080fe200078010ff */
[----:B------:R-:W-:Y:S01]  /*7510*/  IMAD.U32 R20, RZ, RZ, UR37 ;  /* 0x00000025ff147e24 */ /* 0x000fe2000f8e00ff */
[----:B------:R-:W-:Y:S01]  /*7520*/  MOV R4, UR36 ;  /* 0x0000002400047c02 */ /* 0x000fe20008000f00 */
[----:B----4-:R-:W-:Y:S01]  /*7530*/  IMAD.U32 R22, RZ, RZ, UR38 ;  /* 0x00000026ff167e24 */ /* 0x010fe2000f8e00ff */
[-C--:B------:R-:W-:Y:S01]  /*7540*/  LEA R26, P2, R21, R190.reuse, 0x2 ;  /* 0x000000be151a7211 */ /* 0x080fe200078410ff */
[----:B------:R-:W-:Y:S02]  /*7550*/  IMAD.U32 R6, RZ, RZ, UR36 ;  /* 0x00000024ff067e24 */ /* 0x000fe4000f8e00ff */
[----:B------:R-:W-:Y:S01]  /*7560*/  IMAD.U32 R5, RZ, RZ, UR35 ;  /* 0x00000023ff057e24 */ /* 0x000fe2000f8e00ff */
[-C--:B------:R-:W-:Y:S02]  /*7570*/  LEA.HI.X.SX32 R25, R22, R191.reuse, 0x2, P0 ;  /* 0x000000bf16197211 */ /* 0x080fe400000f16ff */
[-C--:B------:R-:W-:Y:S02]  /*7580*/  LEA.HI.X.SX32 R27, R20, R191.reuse, 0x2, P2 ;  /* 0x000000bf141b7211 */ /* 0x080fe400010f16ff */
[-C--:B------:R-:W-:Y:S01]  /*7590*/  LEA R28, P1, R6, R190.reuse, 0x2 ;  /* 0x000000be061c7211 */ /* 0x080fe200078210ff */
[----:B------:R1:W-:Y:S01]  /*75a0*/  REDG.E.ADD.F32.FTZ.RN.STRONG.GPU desc[UR58][R24.64], R7 ;  /* 0x00000007180079a6 */ /* 0x0003e2000c10f3ba */
[----:B------:R-:W-:Y:S01]  /*75b0*/  IMAD.U32 R6, RZ, RZ, UR35 ;  /* 0x00000023ff067e24 */ /* 0x000fe2000f8e00ff */
[-C--:B------:R-:W-:Y:S01]  /*75c0*/  LEA R22, P0, R5, R190.reuse, 0x2 ;  /* 0x000000be05167211 */ /* 0x080fe200078010ff */
[----:B------:R-:W-:Y:S01]  /*75d0*/  IMAD.U32 R5, RZ, RZ, UR31 ;  /* 0x0000001fff057e24 */ /* 0x000fe2000f8e00ff */
[----:B------:R3:W-:Y:S01]  /*75e0*/  REDG.E.ADD.F32.FTZ.RN.STRONG.GPU desc[UR58][R26.64], R8 ;  /* 0x000000081a0079a6 */ /* 0x0007e2000c10f3ba */
[-C--:B------:R-:W-:Y:S01]  /*75f0*/  LEA.HI.X.SX32 R29, R4, R191.reuse, 0x2, P1 ;  /* 0x000000bf041d7211 */ /* 0x080fe200008f16ff */
[----:B------:R-:W-:Y:S01]  /*7600*/  IMAD.U32 R4, RZ, RZ, UR34 ;  /* 0x00000022ff047e24 */ /* 0x000fe2000f8e00ff */
[-C--:B------:R-:W-:Y:S01]  /*7610*/  LEA.HI.X.SX32 R23, R6, R191.reuse, 0x2, P0 ;  /* 0x000000bf06177211 */ /* 0x080fe200000f16ff */
[----:B------:R-:W-:Y:S02]  /*7620*/  IMAD.U32 R6, RZ, RZ, UR32 ;  /* 0x00000020ff067e24 */ /* 0x000fe4000f8e00ff */
[----:B------:R4:W-:Y:S01]  /*7630*/  REDG.E.ADD.F32.FTZ.RN.STRONG.GPU desc[UR58][R28.64], R9 ;  /* 0x000000091c0079a6 */ /* 0x0009e2000c10f3ba */
[-C--:B------:R-:W-:Y:S02]  /*7640*/  LEA R20, P0, R4, R190.reuse, 0x2 ;  /* 0x000000be04147211 */ /* 0x080fe400078010ff */
[----:B------:R-:W-:Y:S01]  /*7650*/  MOV R4, UR32 ;  /* 0x0000002000047c02 */ /* 0x000fe20008000f00 */
[----:B------:R2:W-:Y:S04]  /*7660*/  REDG.E.ADD.F32.FTZ.RN.STRONG.GPU desc[UR58][R22.64], R10 ;  /* 0x0000000a160079a6 */ /* 0x0005e8000c10f3ba */
[----:B------:R-:W-:Y:S01]  /*7670*/  LDSM.16.MT88.4 R28, [R152+0x800] ;  /* 0x00080000981c783b */ /* 0x000fe20000004200 */
[----:B-1----:R-:W-:Y:S02]  /*7680*/  IMAD.U32 R7, RZ, RZ, UR33 ;  /* 0x00000021ff077e24 */ /* 0x002fe4000f8e00ff */
[----:B---3--:R-:W-:Y:S05]  /*7690*/  IMAD.U32 R8, RZ, RZ, UR34 ;  /* 0x00000022ff087e24 */ /* 0x008fea000f8e00ff */
[-C--:B------:R-:W-:Y:S01]  /*76a0*/  LEA.HI.X.SX32 R21, R8, R191.reuse, 0x2, P0 ;  /* 0x000000bf08157211 */ /* 0x080fe200000f16ff */
[----:B----4-:R-:W-:Y:S01]  /*76b0*/  IMAD.U32 R9, RZ, RZ, UR33 ;  /* 0x00000021ff097e24 */ /* 0x010fe2000f8e00ff */
[-C--:B------:R-:W-:Y:S02]  /*76c0*/  LEA R8, P1, R6, R190.reuse, 0x2 ;  /* 0x000000be06087211 */ /* 0x080fe400078210ff */
[-C--:B------:R-:W-:Y:S01]  /*76d0*/  LEA R6, P0, R5, R190.reuse, 0x2 ;  /* 0x000000be05067211 */ /* 0x080fe200078010ff */
[----:B------:R1:W-:Y:S01]  /*76e0*/  REDG.E.ADD.F32.FTZ.RN.STRONG.GPU desc[UR58][R20.64], R11 ;  /* 0x0000000b140079a6 */ /* 0x0003e2000c10f3ba */
[-C--:B--2---:R-:W-:Y:S01]  /*76f0*/  LEA R22, P2, R7, R190.reuse, 0x2 ;  /* 0x000000be07167211 */ /* 0x084fe200078410ff */
[----:B------:R-:W-:Y:S01]  /*7700*/  IMAD.U32 R7, RZ, RZ, UR31 ;  /* 0x0000001fff077e24 */ /* 0x000fe2000f8e00ff */
[----:B------:R-:W-:Y:S01]  /*7710*/  MOV R10, UR29 ;  /* 0x0000001d000a7c02 */ /* 0x000fe20008000f00 */
        /* <DEDUP_REMOVED lines=11> */
[-C--:B------:R-:W-:Y:S05]  /*77d0*/  LEA.HI.X.SX32 R21, R11, R191.reuse, 0x2, P0 ;  /* 0x000000bf0b157211 */ /* 0x080fea00000f16ff */
[----:B------:R1:W-:Y:S01]  /*77e0*/  REDG.E.ADD.F32.FTZ.RN.STRONG.GPU desc[UR58][R20.64], R19 ;  /* 0x00000013140079a6 */ /* 0x0003e2000c10f3ba */
[-C--:B--2---:R-:W-:Y:S01]  /*77f0*/  LEA R22, P3, R5, R190.reuse, 0x2 ;  /* 0x000000be05167211 */ /* 0x084fe200078610ff */
        /* <DEDUP_REMOVED lines=81> */
.L_x_234:
[----:B------:R-:W-:Y:S01]  /*7d10*/  @!UPT UIADD3 URZ, URZ, URZ, URZ ;  /* 0x0000003f3f3ff290 */ /* 0x000fe2000fffe03f */
[----:B------:R-:W2:Y:S01]  /*7d20*/  S2R R4, SR_TID.X ;  /* 0x0000000000047919 */ /* 0x000ea20000002100 */
[----:B------:R-:W3:Y:S01]  /*7d30*/  LDC.64 R6, c[0x0][0x438] ;  /* 0x00010e00ff067b82 */ /* 0x000ee20000000a00 */
        /* <DEDUP_REMOVED lines=29> */
[----:B------:R-:W-:Y:S01]  /*7f10*/  FMUL.FTZ R72, R72, UR15 ;  /* 0x0000000f48487c20 */ /* 0x000fe20008410000 */
[----:B--2---:R-:W-:Y:S01]  /*7f20*/  SHF.R.S32.HI R5, RZ, 0x1f, R4 ;  /* 0x0000001fff057819 */ /* 0x004fe20000011404 */
[----:B------:R-:W-:Y:S01]  /*7f30*/  FMUL.FTZ R73, R73, UR15 ;  /* 0x0000000f49497c20 */ /* 0x000fe20008410000 */
[----:B------:R-:W-:Y:S01]  /*7f40*/  FMUL.FTZ R74, R74, UR15 ;  /* 0x0000000f4a4a7c20 */ /* 0x000fe20008410000 */
[----:B------:R-:W-:Y:S01]  /*7f50*/  FMUL.FTZ R75, R75, UR15 ;  /* 0x0000000f4b4b7c20 */ /* 0x000fe20008410000 */
[CC--:B------:R-:W-:Y:S01]  /*7f60*/  LEA.HI R8, R5.reuse, R4.reuse, RZ, 0x2 ;  /* 0x0000000405087211 */ /* 0x0c0fe200078f10ff */
[----:B------:R-:W-:Y:S01]  /*7f70*/  FMUL.FTZ R76, R76, UR15 ;  /* 0x0000000f4c4c7c20 */ /* 0x000fe20008410000 */
[----:B------:R-:W-:Y:S01]  /*7f80*/  LEA.HI R4, R5, R4, RZ, 0x3 ;  /* 0x0000000405047211 */ /* 0x000fe200078f18ff */
[----:B------:R-:W-:Y:S01]  /*7f90*/  FMUL.FTZ R77, R77, UR15 ;  /* 0x0000000f4d4d7c20 */ /* 0x000fe20008410000 */
[----:B------:R-:W-:Y:S01]  /*7fa0*/  LEA.HI R5, R8, R164, RZ, 0x1 ;  /* 0x000000a408057211 */ /* 0x000fe200078f08ff */
[----:B------:R-:W-:Y:S01]  /*7fb0*/  FMUL.FTZ R78, R78, UR15 ;  /* 0x0000000f4e4e7c20 */ /* 0x000fe20008410000 */
[----:B------:R-:W-:Y:S01]  /*7fc0*/  SHF.R.S32.HI R4, RZ, 0x3, R4 ;  /* 0x00000003ff047819 */ /* 0x000fe20000011404 */
[----:B------:R-:W-:Y:S01]  /*7fd0*/  FMUL.FTZ R79, R79, UR15 ;  /* 0x0000000f4f4f7c20 */ /* 0x000fe20008410000 */
[----:B------:R-:W-:Y:S01]  /*7fe0*/  F2FP.F16.F32.PACK_AB R96, R97, R96 ;  /* 0x000000606160723e */ /* 0x000fe200000000ff */
[----:B------:R-:W2:Y:S01]  /*7ff0*/  LDC.64 R8, c[0x0][0x450] ;  /* 0x00011400ff087b82 */ /* 0x000ea20000000a00 */
[----:B------:R-:W-:Y:S01]  /*8000*/  SHF.L.U32 R4, R4, 0x6, RZ ;  /* 0x0000000604047819 */ /* 0x000fe200000006ff */
[----:B---3--:R-:W-:Y:S01]  /*8010*/  IMAD R16, R6, UR11, RZ ;  /* 0x0000000b06107c24 */ /* 0x008fe2000f8e02ff */
[----:B------:R-:W-:Y:S01]  /*8020*/  F2FP.F16.F32.PACK_AB R98, R99, R98 ;  /* 0x000000626362723e */ /* 0x000fe200000000ff */
[----:B------:R-:W-:Y:S01]  /*8030*/  ULDC.64 UR16, c[0x0][0x3f8] ;  /* 0x0000fe0000107ab9 */ /* 0x000fe20000000a00 */
[----:B------:R-:W-:Y:S01]  /*8040*/  LOP3.LUT R4, R4, 0xc0, RZ, 0xc0, !PT ;  /* 0x000000c004047812 */ /* 0x000fe200078ec0ff */
[----:B------:R-:W-:Y:S01]  /*8050*/  IMAD R7, R7, UR6, R16 ;  /* 0x0000000607077c24 */ /* 0x000fe2000f8e0210 */
[----:B------:R-:W-:Y:S01]  /*8060*/  LOP3.LUT R5, R5, 0x7fffffe, RZ, 0xc0, !PT ;  /* 0x07fffffe05057812 */ /* 0x000fe200078ec0ff */
[----:B------:R-:W-:Y:S01]  /*8070*/  STS [R175], R84 ;  /* 0x00000054af007388 */ /* 0x000fe20000000800 */
[----:B------:R-:W-:Y:S01]  /*8080*/  F2FP.F16.F32.PACK_AB R88, R89, R88 ;  /* 0x000000585958723e */ /* 0x000fe200000000ff */
[----:B------:R-:W3:Y:S01]  /*8090*/  LDC.64 R12, c[0x0][0x468] ;  /* 0x00011a00ff0c7b82 */ /* 0x000ee20000000a00 */
        /* <DEDUP_REMOVED lines=8> */
[----:B------:R-:W-:Y:S02]  /*8120*/  LOP3.LUT R10, R4, 0x18, R166, 0xf8, !PT ;  /* 0x00000018040a7812 */ /* 0x000fe400078ef8a6 */
[----:B------:R-:W-:Y:S01]  /*8130*/  F2FP.F16.F32.PACK_AB R80, R81, R80 ;  /* 0x000000505150723e */ /* 0x000fe200000000ff */
[----:B------:R-:W-:Y:S01]  /*8140*/  STS [R175+0x1000], R88 ;  /* 0x00100058af007388 */ /* 0x000fe20000000800 */
[----:B------:R-:W-:Y:S01]  /*8150*/  F2FP.F16.F32.PACK_AB R82, R83, R82 ;  /* 0x000000525352723e */ /* 0x000fe200000000ff */
[C---:B--2---:R-:W-:Y:S01]  /*8160*/  IMAD.WIDE.U32 R16, R164.reuse, R8, RZ ;  /* 0x00000008a4107225 */ /* 0x044fe200078e00ff */
[----:B------:R-:W-:Y:S01]  /*8170*/  SHF.R.U32.HI R4, RZ, 0x3, R4 ;  /* 0x00000003ff047819 */ /* 0x000fe20000011604 */
[----:B------:R-:W-:Y:S01]  /*8180*/  STS [R175+0x1200], R90 ;  /* 0x0012005aaf007388 */ /* 0x000fe20000000800 */
[----:B------:R-:W-:-:S02]  /*8190*/  IADD3 R5, R164, -R5, RZ ;  /* 0x80000005a4057210 */ /* 0x000fc40007ffe0ff */
[----:B------:R-:W-:Y:S01]  /*81a0*/  F2FP.F16.F32.PACK_AB R72, R73, R72 ;  /* 0x000000484948723e */ /* 0x000fe200000000ff */
[----:B------:R-:W-:Y:S01]  /*81b0*/  STS [R174+0x1000], R92 ;  /* 0x0010005cae007388 */ /* 0x000fe20000000800 */
[----:B------:R-:W-:Y:S01]  /*81c0*/  F2FP.F16.F32.PACK_AB R74, R75, R74 ;  /* 0x0000004a4b4a723e */ /* 0x000fe200000000ff */
[----:B---3--:R-:W-:Y:S01]  /*81d0*/  IMAD R28, R12, UR12, RZ ;  /* 0x0000000c0c1c7c24 */ /* 0x008fe2000f8e02ff */
[----:B------:R-:W-:Y:S01]  /*81e0*/  F2FP.F16.F32.PACK_AB R76, R77, R76 ;  /* 0x0000004c4d4c723e */ /* 0x000fe200000000ff */
[----:B------:R-:W-:Y:S01]  /*81f0*/  STS [R174+0x1200], R94 ;  /* 0x0012005eae007388 */ /* 0x000fe20000000800 */
[----:B------:R-:W-:Y:S01]  /*8200*/  F2FP.F16.F32.PACK_AB R78, R79, R78 ;  /* 0x0000004e4f4e723e */ /* 0x000fe200000000ff */
[----:B------:R-:W-:Y:S01]  /*8210*/  IMAD R28, R13, UR7, R28 ;  /* 0x000000070d1c7c24 */ /* 0x000fe2000f8e021c */
[----:B------:R-:W-:Y:S01]  /*8220*/  LOP3.LUT R4, R10, R4, RZ, 0x3c, !PT ;  /* 0x000000040a047212 */ /* 0x000fe200078e3cff */
[----:B------:R-:W-:Y:S01]  /*8230*/  STS [R175+0x2000], R68 ;  /* 0x00200044af007388 */ /* 0x000fe20000000800 */
[----:B------:R-:W-:Y:S01]  /*8240*/  LEA R5, R163, R5, 0x3 ;  /* 0x00000005a3057211 */ /* 0x000fe200078e18ff */
[----:B------:R-:W2:Y:S01]  /*8250*/  LDC.64 R10, c[0x0][0x440] ;  /* 0x00011000ff0a7b82 */ /* 0x000ea20000000a00 */
[----:B------:R-:W-:Y:S01]  /*8260*/  SHF.R.S32.HI R35, RZ, 0x1f, R166 ;  /* 0x0000001fff237819 */ /* 0x000fe200000114a6 */
[----:B------:R-:W-:Y:S01]  /*8270*/  STS [R175+0x2200], R70 ;  /* 0x00220046af007388 */ /* 0x000fe20000000800 */
[----:B------:R-:W-:-:S02]  /*8280*/  LEA R15, R5, R4, 0x5 ;  /* 0x00000004050f7211 */ /* 0x000fc400078e28ff */
[----:B------:R-:W-:Y:S01]  /*8290*/  MOV R34, R166 ;  /* 0x000000a600227202 */ /* 0x000fe20000000f00 */
[----:B------:R-:W-:Y:S01]  /*82a0*/  STS [R174+0x2000], R80 ;  /* 0x00200050ae007388 */ /* 0x000fe20000000800 */
[----:B------:R-:W-:Y:S01]  /*82b0*/  SHF.R.S32.HI R14, RZ, 0x1f, R164 ;  /* 0x0000001fff0e7819 */ /* 0x000fe200000114a4 */
[----:B------:R-:W3:Y:S02]  /*82c0*/  LDC.64 R4, c[0x0][0x458] ;  /* 0x00011600ff047b82 */ /* 0x000ee40000000a00 */
[----:B------:R-:W-:Y:S01]  /*82d0*/  STS [R174+0x2200], R82 ;  /* 0x00220052ae007388 */ /* 0x000fe20000000800 */
[----:B------:R-:W-:-:S03]  /*82e0*/  IMAD.WIDE.U32 R18, R6, UR6, R34 ;  /* 0x0000000606127c25 */ /* 0x000fc6000f8e0022 */
[----:B------:R-:W-:Y:S01]  /*82f0*/  STS [R175+0x3000], R72 ;  /* 0x00300048af007388 */ /* 0x000fe20000000800 */
[----:B------:R-:W-:Y:S01]  /*8300*/  IMAD R30, R14, R8, RZ ;  /* 0x000000080e1e7224 */ /* 0x000fe200078e02ff */
[----:B------:R-:W-:Y:S02]  /*8310*/  IADD3 R19, R19, R7, RZ ;  /* 0x0000000713137210 */ /* 0x000fe40007ffe0ff */
[----:B------:R-:W-:Y:S01]  /*8320*/  STS [R175+0x3200], R74 ;  /* 0x0032004aaf007388 */ /* 0x000fe20000000800 */
[----:B------:R-:W4:Y:S01]  /*8330*/  LDC.64 R6, c[0x0][0x470] ;  /* 0x00011c00ff067b82 */ /* 0x000f220000000a00 */
[----:B------:R-:W-:Y:S02]  /*8340*/  IMAD R30, R164, R9, R30 ;  /* 0x00000009a41e7224 */ /* 0x000fe400078e021e */
[----:B------:R-:W-:Y:S01]  /*8350*/  STS [R174+0x3000], R76 ;  /* 0x0030004cae007388 */ /* 0x000fe20000000800 */
[----:B------:R-:W-:Y:S01]  /*8360*/  IMAD.WIDE.U32 R36, R12, UR7, R18 ;  /* 0x000000070c247c25 */ /* 0x000fe2000f8e0012 */
[----:B------:R-:W-:-:S02]  /*8370*/  LEA R12, R15, UR5, 0x1 ;  /* 0x000000050f0c7c11 */ /* 0x000fc4000f8e08ff */
[----:B------:R-:W-:Y:S01]  /*8380*/  STS [R174+0x3200], R78 ;  /* 0x0032004eae007388 */ /* 0x000fe20000000800 */
[C---:B--2---:R-:W-:Y:S01]  /*8390*/  IMAD R13, R10.reuse, UR11, RZ ;  /* 0x0000000b0a0d7c24 */ /* 0x044fe2000f8e02ff */
[----:B------:R-:W-:Y:S01]  /*83a0*/  IADD3 R31, R17, R30, RZ ;  /* 0x0000001e111f7210 */ /* 0x000fe20007ffe0ff */
[----:B------:R-:W-:Y:S01]  /*83b0*/  IMAD.WIDE.U32 R34, R10, UR6, R34 ;  /* 0x000000060a227c25 */ /* 0x000fe2000f8e0022 */
[----:B------:R-:W-:Y:S01]  /*83c0*/  BAR.SYNC.DEFER_BLOCKING 0x0 ;  /* 0x0000000000007b1d */ /* 0x000fe20000010000 */
[----:B------:R-:W-:Y:S02]  /*83d0*/  MOV R30, R16 ;  /* 0x00000010001e7202 */ /* 0x000fe40000000f00 */
[----:B------:R-:W-:Y:S01]  /*83e0*/  IMAD R11, R11, UR6, R13 ;  /* 0x000000060b0b7c24 */ /* 0x000fe2000f8e020d */
[----:B------:R-:W-:Y:S01]  /*83f0*/  IADD3 R29, R37, R28, RZ ;  /* 0x0000001c251d7210 */ /* 0x000fe20007ffe0ff */
[-C--:B---3--:R-:W-:Y:S02]  /*8400*/  IMAD R10, R14, R4.reuse, RZ ;  /* 0x000000040e0a7224 */ /* 0x088fe400078e02ff */
[----:B------:R-:W-:Y:S01]  /*8410*/  IMAD.WIDE.U32 R32, R164, R4, RZ ;  /* 0x00000004a4207225 */ /* 0x000fe200078e00ff */
[----:B------:R-:W-:-:S03]  /*8420*/  IADD3 R35, R35, R11, RZ ;  /* 0x0000000b23237210 */ /* 0x000fc60007ffe0ff */
[----:B------:R-:W-:Y:S02]  /*8430*/  IMAD R10, R164, R5, R10 ;  /* 0x00000005a40a7224 */ /* 0x000fe400078e020a */
[----:B----4-:R-:W-:Y:S02]  /*8440*/  IMAD R11, R6, UR12, RZ ;  /* 0x0000000c060b7c24 */ /* 0x010fe4000f8e02ff */
[----:B------:R-:W-:Y:S01]  /*8450*/  IMAD.WIDE.U32 R30, R8, UR19, R30 ;  /* 0x00000013081e7c25 */ /* 0x000fe2000f8e001e */
[----:B------:R-:W-:-:S03]  /*8460*/  IADD3 R33, R33, R10, RZ ;  /* 0x0000000a21217210 */ /* 0x000fc60007ffe0ff */
[----:B------:R-:W-:Y:S01]  /*8470*/  IMAD R28, R8, UR18, RZ ;  /* 0x00000012081c7c24 */ /* 0x000fe2000f8e02ff */
[----:B------:R-:W-:Y:S01]  /*8480*/  IADD3 R30, P0, R36, R30, RZ ;  /* 0x0000001e241e7210 */ /* 0x000fe20007f1e0ff */
[----:B------:R-:W-:Y:S02]  /*8490*/  IMAD R7, R7, UR7, R11 ;  /* 0x0000000707077c24 */ /* 0x000fe4000f8e020b */
[----:B------:R-:W-:Y:S01]  /*84a0*/  IMAD.WIDE.U32 R10, R6, UR7, R34 ;  /* 0x00000007060a7c25 */ /* 0x000fe2000f8e0022 */
[----:B------:R-:W2:Y:S03]  /*84b0*/  LDS.128 R24, [R12+0x6000] ;  /* 0x006000000c187984 */ /* 0x000ea60000000c00 */
[----:B------:R-:W-:Y:S01]  /*84c0*/  IMAD R28, R9, UR19, R28 ;  /* 0x00000013091c7c24 */ /* 0x000fe2000f8e021c */
[----:B------:R-:W3:Y:S01]  /*84d0*/  LDS.128 R20, [R12+0x7000] ;  /* 0x007000000c147984 */ /* 0x000ee20000000c00 */
[C---:B------:R-:W-:Y:S01]  /*84e0*/  IMAD R6, R4.reuse, UR18, RZ ;  /* 0x0000001204067c24 */ /* 0x040fe2000f8e02ff */
[----:B------:R-:W-:Y:S01]  /*84f0*/  IADD3 R7, R11, R7, RZ ;  /* 0x000000070b077210 */ /* 0x000fe20007ffe0ff */
[----:B------:R-:W-:Y:S01]  /*8500*/  IMAD.WIDE.U32 R32, R4, UR19, R32 ;  /* 0x0000001304207c25 */ /* 0x000fe2000f8e0020 */
[----:B------:R-:W4:Y:S01]  /*8510*/  LDS.128 R16, [R12+0x8000] ;  /* 0x008000000c107984 */ /* 0x000f220000000c00 */
[----:B------:R-:W-:-:S02]  /*8520*/  IADD3.X R28, R29, R31, R28, P0, !PT ;  /* 0x0000001f1d1c7210 */ /* 0x000fc400007fe41c */
[----:B------:R-:W-:Y:S01]  /*8530*/  IMAD R6, R5, UR19, R6 ;  /* 0x0000001305067c24 */ /* 0x000fe2000f8e0206 */
[----:B------:R-:W1:Y:S01]  /*8540*/  LDS.128 R12, [R12+0x9000] ;  /* 0x009000000c0c7984 */ /* 0x000e620000000c00 */
[----:B------:R-:W-:Y:S01]  /*8550*/  IADD3 R10, P0, R10, R32, RZ ;  /* 0x000000200a0a7210 */ /* 0x000fe20007f1e0ff */
[----:B------:R-:W-:Y:S02]  /*8560*/  ULDC.64 UR18, c[0x0][0x3f0] ;  /* 0x0000fc0000127ab9 */ /* 0x000fe40000000a00 */
[----:B------:R-:W-:Y:S02]  /*8570*/  LEA R32, P1, R30, UR18, 0x1 ;  /* 0x000000121e207c11 */ /* 0x000fe4000f8208ff */
[----:B------:R-:W-:Y:S02]  /*8580*/  IADD3.X R6, R7, R33, R6, P0, !PT ;  /* 0x0000002107067210 */ /* 0x000fe400007fe406 */
[----:B------:R-:W-:Y:S02]  /*8590*/  LEA R34, P0, R10, UR16, 0x1 ;  /* 0x000000100a227c11 */ /* 0x000fe4000f8008ff */
[----:B------:R-:W-:-:S02]  /*85a0*/  LEA.HI.X R33, R30, UR19, R28, 0x1, P1 ;  /* 0x000000131e217c11 */ /* 0x000fc400088f0c1c */
[----:B------:R-:W-:Y:S02]  /*85b0*/  LEA R28, P1, R8, R32, 0x7 ;  /* 0x00000020081c7211 */ /* 0x000fe400078238ff */
[----:B------:R-:W-:Y:S02]  /*85c0*/  LEA.HI.X R35, R10, UR17, R6, 0x1, P0 ;  /* 0x000000110a237c11 */ /* 0x000fe400080f0c06 */
[----:B------:R-:W-:Y:S02]  /*85d0*/  LEA R6, P0, R4, R34, 0x7 ;  /* 0x0000002204067211 */ /* 0x000fe400078038ff */
[----:B------:R-:W-:Y:S02]  /*85e0*/  LEA.HI.X R29, R8, R33, R9, 0x7, P1 ;  /* 0x00000021081d7211 */ /* 0x000fe400008f3c09 */
[----:B------:R-:W-:Y:S01]  /*85f0*/  LEA.HI.X R7, R4, R35, R5, 0x7, P0 ;  /* 0x0000002304077211 */ /* 0x000fe200000f3c05 */
[----:B--2---:R2:W-:Y:S04]  /*8600*/  STG.E.128 desc[UR58][R32.64], R24 ;  /* 0x0000001820007986 */ /* 0x0045e8000c101d3a */
[----:B---3--:R2:W-:Y:S04]  /*8610*/  STG.E.128 desc[UR58][R28.64], R20 ;  /* 0x000000141c007986 */ /* 0x0085e8000c101d3a */
[----:B----4-:R2:W-:Y:S04]  /*8620*/  STG.E.128 desc[UR58][R34.64], R16 ;  /* 0x0000001022007986 */ /* 0x0105e8000c101d3a */
[----:B-1----:R2:W-:Y:S02]  /*8630*/  STG.E.128 desc[UR58][R6.64], R12 ;  /* 0x0000000c06007986 */ /* 0x0025e4000c101d3a */
.L_x_231:
        /* <DEDUP_REMOVED lines=11> */
.L_x_238:
[----:B------:R-:W-:Y:S05]  /*86f0*/  EXIT ;  /* 0x000000000000794d */ /* 0x000fea0003800000 */
.L_x_240:
        /* <DEDUP_REMOVED lines=16> */
.L_x_695:


//--------------------- .text._ZN5flash44flash_bwd_dq_dk_dv_loop_seqk_parallel_kernelI23Flash_bwd_kernel_traitsILi32ELi128ELi128ELi8ELi4ELi4ELi4ELb1ELb0EN7cutlass6half_tE19Flash_kernel_traitsILi32ELi128ELi128ELi8ES3_EELb0ELb1ELb0ELb0ELb1ELb1ELb1EEEvNS_16Flash_bwd_paramsE --------------------------
	.section	.text._ZN5flash44flash_bwd_dq_dk_dv_loop_seqk_parallel_kernelI23Flash_bwd_kernel_traitsILi32ELi128ELi128ELi8ELi4ELi4ELi4ELb1ELb0EN7cutlass6half_tE19Flash_kernel_traitsILi32ELi128ELi128ELi8ES3_EELb0ELb1ELb0ELb0ELb1ELb1ELb1EEEvNS_16Flash_bwd_paramsE,"ax",@progbits
	.align	128
        .global         _ZN5flash44flash_bwd_dq_dk_dv_loop_seqk_parallel_kernelI23Flash_bwd_kernel_traitsILi32ELi128ELi128ELi8ELi4ELi4ELi4ELb1ELb0EN7cutlass6half_tE19Flash_kernel_traitsILi32ELi128ELi128ELi8ES3_EELb0ELb1ELb0ELb0ELb1ELb1ELb1EEEvNS_16Flash_bwd_paramsE
        .type           _ZN5flash44flash_bwd_dq_dk_dv_loop_seqk_parallel_kernelI23Flash_bwd_kernel_traitsILi32ELi128ELi128ELi8ELi4ELi4ELi4ELb1ELb0EN7cutlass6half_tE19Flash_kernel_traitsILi32ELi128ELi128ELi8ES3_EELb0ELb1ELb0ELb0ELb1ELb1ELb1EEEvNS_16Flash_bwd_paramsE,@function
        .size           _ZN5flash44flash_bwd_dq_dk_dv_loop_seqk_parallel_kernelI23Flash_bwd_kernel_traitsILi32ELi128ELi128ELi8ELi4ELi4ELi4ELb1ELb0EN7cutlass6half_tE19Flash_kernel_traitsILi32ELi128ELi128ELi8ES3_EELb0ELb1ELb0ELb0ELb1ELb1ELb1EEEvNS_16Flash_bwd_paramsE,(.L_x_696 - _ZN5flash44flash_bwd_dq_dk_dv_loop_seqk_parallel_kernelI23Flash_bwd_kernel_traitsILi32ELi128ELi128ELi8ELi4ELi4ELi4ELb1ELb0EN7cutlass6half_tE19Flash_kernel_traitsILi32ELi128ELi128ELi8ES3_EELb0ELb1ELb0ELb0ELb1ELb1ELb1EEEvNS_16Flash_bwd_paramsE)
        .other          _ZN5flash44flash_bwd_dq_dk_dv_loop_seqk_parallel_kernelI23Flash_bwd_kernel_traitsILi32ELi128ELi128ELi8ELi4ELi4ELi4ELb1ELb0EN7cutlass6half_tE19Flash_kernel_traitsILi32ELi128ELi128ELi8ES3_EELb0ELb1ELb0ELb0ELb1ELb1ELb1EEEvNS_16Flash_bwd_paramsE,@"STO_CUDA_ENTRY STV_DEFAULT"
_ZN5flash44flash_bwd_dq_dk_dv_loop_seqk_parallel_kernelI23Flash_bwd_kernel_traitsILi32ELi128ELi128ELi8ELi4ELi4ELi4ELb1ELb0EN7cutlass6half_tE19Flash_kernel_traitsILi32ELi128ELi128ELi8ES3_EELb0ELb1ELb0ELb0ELb1ELb1ELb1EEEvNS_16Flash_bwd_paramsE:
.text._ZN5flash44flash_bwd_dq_dk_dv_loop_seqk_parallel_kernelI23Flash_bwd_kernel_traitsILi32ELi128ELi128ELi8ELi4ELi4ELi4ELb1ELb0EN7cutlass6half_tE19Flash_kernel_traitsILi32ELi128ELi128ELi8ES3_EELb0ELb1ELb0ELb0ELb1ELb1ELb1EEEvNS_16Flash_bwd_paramsE:
        /* <DEDUP_REMOVED lines=12> */
[----:B------:R-:W2:Y:S01]  /*00c0*/  S2UR UR5, SR_CgaCtaId ;  /* 0x00000000000579c3 */ /* 0x000ea20000008800 */
[----:B------:R-:W-:Y:S01]  /*00d0*/  UMOV UR4, 0x400 ;  /* 0x0000040000047882 */ /* 0x000fe20000000000 */
[----:B------:R-:W-:Y:S01]  /*00e0*/  IMAD.MOV.U32 R236, RZ, RZ, -0x10 ;  /* 0xfffffff0ffec7424 */ /* 0x000fe200078e00ff */
[----:B------:R-:W-:Y:S01]  /*00f0*/  ULDC.64 UR36, c[0x0][0x208] ;  /* 0x0000820000247ab9 */ /* 0x000fe20000000a00 */
[----:B------:R-:W-:Y:S01]  /*0100*/  IMAD.MOV.U32 R154, RZ, RZ, 0x20 ;  /* 0x00000020ff9a7424 */ /* 0x000fe200078e00ff */
[----:B------:R-:W-:Y:S01]  /*0110*/  UMOV UR21, 0xffffe000 ;  /* 0xffffe00000157882 */ /* 0x000fe20000000000 */
[----:B------:R-:W-:Y:S02]  /*0120*/  IMAD.MOV.U32 R152, RZ, RZ, 0x40 ;  /* 0x00000040ff987424 */ /* 0x000fe400078e00ff */
[----:B------:R-:W3:Y:S08]  /*0130*/  S2UR UR12, SR_CTAID.Y ;  /* 0x00000000000c79c3 */ /* 0x000ef00000002600 */
[----:B------:R-:W4:Y:S01]  /*0140*/  S2UR UR13, SR_CTAID.Z ;  /* 0x00000000000d79c3 */ /* 0x000f220000002700 */
[----:B--2---:R-:W-:-:S07]  /*0150*/  ULEA UR5, UR5, UR4, 0x18 ;  /* 0x0000000405057291 */ /* 0x004fce000f8ec03f */
[----:B------:R-:W2:Y:S01]  /*0160*/  S2UR UR11, SR_CTAID.Z ;  /* 0x00000000000b79c3 */ /* 0x000ea20000002700 */
[----:B------:R-:W-:Y:S02]  /*0170*/  UIADD3 UR6, UR5, 0x6000, URZ ;  /* 0x0000600005067890 */ /* 0x000fe4000fffe03f */
[----:B------:R-:W-:Y:S01]  /*0180*/  UIADD3 UR4, UR5, 0x8000, URZ ;  /* 0x0000800005047890 */ /* 0x000fe2000fffe03f */
[----:B-1----:R-:W-:Y:S01]  /*0190*/  SHF.R.S32.HI R11, RZ, 0x1f, R21 ;  /* 0x0000001fff0b7819 */ /* 0x002fe20000011415 */
[----:B---3--:R-:W-:-:S03]  /*01a0*/  USHF.R.S32.HI UR18, URZ, 0x1f, UR12 ;  /* 0x0000001f3f127899 */ /* 0x008fc6000801140c */
[----:B------:R-:W1:Y:S01]  /*01b0*/  S2UR UR10, SR_CTAID.Y ;  /* 0x00000000000a79c3 */ /* 0x000e620000002600 */
[----:B------:R-:W-:Y:S01]  /*01c0*/  UIMAD.WIDE UR24, UR12, 0x80, URZ ;  /* 0x000000800c1878a5 */ /* 0x000fe2000f8e023f */
[CC--:B------:R-:W-:Y:S02]  /*01d0*/  LEA.HI R3, R11.reuse, R21.reuse, RZ, 0x2 ;  /* 0x000000150b037211 */ /* 0x0c0fe400078f10ff */
[----:B------:R-:W-:Y:S02]  /*01e0*/  LEA.HI R6, R11, R21, RZ, 0x5 ;  /* 0x000000150b067211 */ /* 0x000fe400078f28ff */
[--C-:B------:R-:W-:Y:S01]  /*01f0*/  SHF.R.S32.HI R4, RZ, 0x2, R3.reuse ;  /* 0x00000002ff047819 */ /* 0x100fe20000011403 */
[----:B----4-:R-:W-:Y:S01]  /*0200*/  USHF.R.S32.HI UR17, URZ, 0x1f, UR13 ;  /* 0x0000001f3f117899 */ /* 0x010fe2000801140d */
[----:B------:R-:W-:Y:S02]  /*0210*/  SHF.R.S32.HI R0, RZ, 0x1f, R3 ;  /* 0x0000001fff007819 */ /* 0x000fe40000011403 */
[----:B------:R-:W-:-:S02]  /*0220*/  LEA.HI R2, R3, R4, RZ, 0x1 ;  /* 0x0000000403027211 */ /* 0x000fc400078f08ff */
[----:B------:R-:W-:Y:S02]  /*0230*/  LEA.HI R0, R0, R4, RZ, 0x3 ;  /* 0x0000000400007211 */ /* 0x000fe400078f18ff */
[----:B------:R-:W-:Y:S02]  /*0240*/  LOP3.LUT R2, R2, 0x7fffffe, RZ, 0xc0, !PT ;  /* 0x07fffffe02027812 */ /* 0x000fe400078ec0ff */
[----:B------:R-:W-:Y:S01]  /*0250*/  LOP3.LUT R0, R0, 0xfffffff8, RZ, 0xc0, !PT ;  /* 0xfffffff800007812 */ /* 0x000fe200078ec0ff */
[----:B--2---:R-:W-:Y:S01]  /*0260*/  USHF.R.S32.HI UR16, URZ, 0x1f, UR11 ;  /* 0x0000001f3f107899 */ /* 0x004fe2000801140b */
[----:B------:R-:W-:Y:S01]  /*0270*/  LEA.HI R22, R11, R21, RZ, 0x3 ;  /* 0x000000150b167211 */ /* 0x000fe200078f18ff */
[C---:B------:R-:W-:Y:S01]  /*0280*/  IMAD.IADD R9, R4.reuse, 0x1, -R2 ;  /* 0x0000000104097824 */ /* 0x040fe200078e0a02 */
[----:B------:R-:W-:Y:S01]  /*0290*/  LOP3.LUT R3, R3, 0xfffffffc, RZ, 0xc0, !PT ;  /* 0xfffffffc03037812 */ /* 0x000fe200078ec0ff */
[----:B------:R-:W-:Y:S01]  /*02a0*/  IMAD.IADD R8, R4, 0x1, -R0 ;  /* 0x0000000104087824 */ /* 0x000fe200078e0a00 */
[----:B------:R-:W-:-:S02]  /*02b0*/  LOP3.LUT R0, R6, 0xffffffe0, RZ, 0xc0, !PT ;  /* 0xffffffe006007812 */ /* 0x000fc400078ec0ff */
[----:B------:R-:W-:Y:S01]  /*02c0*/  SHF.R.S32.HI R2, RZ, 0x3, R22 ;  /* 0x00000003ff027819 */ /* 0x000fe20000011416 */
[----:B------:R-:W-:Y:S01]  /*02d0*/  IMAD.IADD R12, R21, 0x1, -R3 ;  /* 0x00000001150c7824 */ /* 0x000fe200078e0a03 */
[----:B------:R-:W-:Y:S01]  /*02e0*/  LEA.HI R10, R11, R21, RZ, 0x4 ;  /* 0x000000150b0a7211 */ /* 0x000fe200078f20ff */
[----:B------:R-:W-:Y:S01]  /*02f0*/  IMAD.IADD R0, R21, 0x1, -R0 ;  /* 0x0000000115007824 */ /* 0x000fe200078e0a00 */
[----:B------:R-:W-:Y:S01]  /*0300*/  SHF.R.S32.HI R5, RZ, 0x5, R6 ;  /* 0x00000005ff057819 */ /* 0x000fe20000011406 */
[----:B------:R-:W-:Y:S01]  /*0310*/  IMAD.SHL.U32 R2, R2, 0x40, RZ ;  /* 0x0000004002027824 */ /* 0x000fe200078e00ff */
[----:B------:R-:W-:Y:S01]  /*0320*/  SHF.R.S32.HI R13, RZ, 0x4, R10 ;  /* 0x00000004ff0d7819 */ /* 0x000fe2000001140a */
[----:B------:R-:W-:Y:S01]  /*0330*/  IMAD.SHL.U32 R7, R12, 0x8, RZ ;  /* 0x000000080c077824 */ /* 0x000fe200078e00ff */
[----:B------:R-:W-:Y:S01]  /*0340*/  SHF.R.S32.HI R3, RZ, 0x1f, R0 ;  /* 0x0000001fff037819 */ /* 0x000fe20000011400 */
[----:B-1----:R-:W-:Y:S01]  /*0350*/  USHF.R.S32.HI UR15, URZ, 0x1f, UR10 ;  /* 0x0000001f3f0f7899 */ /* 0x002fe2000801140a */
[----:B------:R-:W-:-:S02]  /*0360*/  SHF.R.S32.HI R4, RZ, 0x1f, R6 ;  /* 0x0000001fff047819 */ /* 0x000fc40000011406 */
[----:B------:R-:W-:Y:S02]  /*0370*/  LEA.HI R6, R10, R13, RZ, 0x1 ;  /* 0x0000000d0a067211 */ /* 0x000fe400078f08ff */
[----:B------:R-:W-:Y:S02]  /*0380*/  LOP3.LUT R2, R2, 0xc0, RZ, 0xc0, !PT ;  /* 0x000000c002027812 */ /* 0x000fe400078ec0ff */
[----:B------:R-:W-:Y:S02]  /*0390*/  LEA.HI R20, R3, R0, RZ, 0x2 ;  /* 0x0000000003147211 */ /* 0x000fe400078f10ff */
[----:B------:R-:W-:Y:S02]  /*03a0*/  LEA.HI R3, R4, R5, RZ, 0x2 ;  /* 0x0000000504037211 */ /* 0x000fe400078f10ff */
[----:B------:R-:W-:Y:S02]  /*03b0*/  LOP3.LUT R0, R6, 0xfffffffe, RZ, 0xc0, !PT ;  /* 0xfffffffe06007812 */ /* 0x000fe400078ec0ff */
[----:B------:R-:W-:-:S02]  /*03c0*/  LOP3.LUT R4, R2, 0x18, R7, 0xf8, !PT ;  /* 0x0000001802047812 */ /* 0x000fc400078ef807 */
[----:B------:R-:W-:Y:S01]  /*03d0*/  LOP3.LUT R7, R22, 0xfffffff8, RZ, 0xc0, !PT ;  /* 0xfffffff816077812 */ /* 0x000fe200078ec0ff */
[----:B------:R-:W-:Y:S01]  /*03e0*/  IMAD.IADD R13, R13, 0x1, -R0 ;  /* 0x000000010d0d7824 */ /* 0x000fe200078e0a00 */
[----:B------:R-:W-:Y:S02]  /*03f0*/  SHF.R.U32.HI R2, RZ, 0x3, R2 ;  /* 0x00000003ff027819 */ /* 0x000fe40000011602 */
[----:B------:R-:W-:Y:S01]  /*0400*/  LOP3.LUT R0, R3, 0xfffffffc, RZ, 0xc0, !PT ;  /* 0xfffffffc03007812 */ /* 0x000fe200078ec0ff */
[----:B------:R-:W-:Y:S01]  /*0410*/  IMAD.IADD R7, R21, 0x1, -R7 ;  /* 0x0000000115077824 */ /* 0x000fe200078e0a07 */
[----:B------:R-:W-:Y:S01]  /*0420*/  LOP3.LUT R4, R4, R2, RZ, 0x3c, !PT ;  /* 0x0000000204047212 */ /* 0x000fe200078e3cff */
[C---:B------:R-:W-:Y:S01]  /*0430*/  IMAD R2, R5.reuse, 0x8, R9 ;  /* 0x0000000805027824 */ /* 0x040fe200078e0209 */
[----:B------:R-:W-:Y:S01]  /*0440*/  LOP3.LUT R3, R10, 0xfffffff0, RZ, 0xc0, !PT ;  /* 0xfffffff00a037812 */ /* 0x000fe200078ec0ff */
[----:B------:R-:W-:Y:S01]  /*0450*/  IMAD.IADD R17, R5, 0x1, -R0 ;  /* 0x0000000105117824 */ /* 0x000fe200078e0a00 */
[----:B------:R-:W-:Y:S01]  /*0460*/  LEA.HI R9, R7, R7, RZ, 0x1 ;  /* 0x0000000707097211 */ /* 0x000fe200078f08ff */
[----:B------:R-:W-:Y:S01]  /*0470*/  IMAD.U32 R2, R2, 0x20, R4 ;  /* 0x0000002002027824 */ /* 0x000fe200078e0004 */
[----:B------:R-:W-:Y:S01]  /*0480*/  LEA.HI R10, R11, R21, RZ, 0x7 ;  /* 0x000000150b0a7211 */ /* 0x000fe200078f38ff */
[----:B------:R-:W-:Y:S01]  /*0490*/  IMAD.IADD R0, R21, 0x1, -R3 ;  /* 0x0000000115007824 */ /* 0x000fe200078e0a03 */
[----:B------:R-:W-:Y:S01]  /*04a0*/  LOP3.LUT R3, R9, 0x3fffffe, RZ, 0xc0, !PT ;  /* 0x03fffffe09037812 */ /* 0x000fe200078ec0ff */
[----:B------:R-:W-:Y:S01]  /*04b0*/  IMAD.SHL.U32 R21, R21, 0x2, RZ ;  /* 0x0000000215157824 */ /* 0x000fe200078e00ff */
[----:B------:R-:W-:Y:S01]  /*04c0*/  SHF.R.S32.HI R10, RZ, 0x7, R10 ;  /* 0x00000007ff0a7819 */ /* 0x000fe2000001140a */
[----:B------:R1:W-:Y:S01]  /*04d0*/  STL [R1+0x4c], R2 ;  /* 0x00004c0201007387 */ /* 0x0003e20000100800 */
[----:B------:R-:W-:Y:S01]  /*04e0*/  SHF.R.S32.HI R11, RZ, 0x1f, R0 ;  /* 0x0000001fff0b7819 */ /* 0x000fe20000011400 */
[----:B------:R-:W-:Y:S01]  /*04f0*/  IMAD.IADD R4, R7, 0x1, -R3 ;  /* 0x0000000107047824 */ /* 0x000fe200078e0a03 */
[----:B------:R-:W-:Y:S01]  /*0500*/  LOP3.LUT P5, RZ, R8, 0x2, RZ, 0xc0, !PT ;  /* 0x0000000208ff7812 */ /* 0x000fe200078ac0ff */
[----:B------:R-:W-:Y:S01]  /*0510*/  IMAD R3, R10, 0x8, R13 ;  /* 0x000000080a037824 */ /* 0x000fe200078e020d */
[----:B------:R-:W-:-:S02]  /*0520*/  LEA.HI R11, R11, R0, RZ, 0x3 ;  /* 0x000000000b0b7211 */ /* 0x000fc400078f18ff */
[----:B------:R-:W-:Y:S01]  /*0530*/  LOP3.LUT P4, RZ, R8, 0x4, RZ, 0xc0, !PT ;  /* 0x0000000408ff7812 */ /* 0x000fe2000788c0ff */
[----:B------:R-:W-:Y:S01]  /*0540*/  IMAD R19, R3, 0x8, R4 ;  /* 0x0000000803137824 */ /* 0x000fe200078e0204 */
[----:B------:R-:W-:Y:S02]  /*0550*/  LOP3.LUT R4, R11, 0xfffffff8, RZ, 0xc0, !PT ;  /* 0xfffffff80b047812 */ /* 0x000fe400078ec0ff */
[----:B------:R-:W-:-:S03]  /*0560*/  SEL R238, R154, 0xffffffe0, !P5 ;  /* 0xffffffe09aee7807 */ /* 0x000fc60006800000 */
[C---:B------:R-:W-:Y:S02]  /*0570*/  IMAD.IADD R16, R0.reuse, 0x1, -R4 ;  /* 0x0000000100107824 */ /* 0x040fe400078e0a04 */
[----:B------:R-:W-:Y:S01]  /*0580*/  IMAD.SHL.U32 R4, R17, 0x400, RZ ;  /* 0x0000040011047824 */ /* 0x000fe200078e00ff */
[----:B-1----:R-:W-:-:S04]  /*0590*/  LEA.HI R2, R0, R0, RZ, 0x1 ;  /* 0x0000000000027211 */ /* 0x002fc800078f08ff */
[--C-:B------:R-:W-:Y:S02]  /*05a0*/  SHF.R.S32.HI R6, RZ, 0x1, R2.reuse ;  /* 0x00000001ff067819 */ /* 0x100fe40000011402 */
[----:B------:R-:W-:Y:S02]  /*05b0*/  SHF.R.S32.HI R5, RZ, 0x1f, R2 ;  /* 0x0000001fff057819 */ /* 0x000fe40000011402 */
[----:B------:R-:W-:Y:S02]  /*05c0*/  LOP3.LUT R2, R2, 0x7fffffe, RZ, 0xc0, !PT ;  /* 0x07fffffe02027812 */ /* 0x000fe400078ec0ff */
[----:B------:R-:W-:Y:S02]  /*05d0*/  LEA.HI R3, R5, R6, RZ, 0x2 ;  /* 0x0000000605037211 */ /* 0x000fe400078f10ff */
[----:B------:R-:W-:Y:S01]  /*05e0*/  LOP3.LUT R5, R8, 0x1, RZ, 0xc0, !PT ;  /* 0x0000000108057812 */ /* 0x000fe200078ec0ff */
[----:B------:R-:W-:Y:S01]  /*05f0*/  IMAD.IADD R18, R0, 0x1, -R2 ;  /* 0x0000000100127824 */ /* 0x000fe200078e0a02 */
[----:B------:R-:W-:Y:S01]  /*0600*/  LOP3.LUT R3, R3, 0xfffffffc, RZ, 0xc0, !PT ;  /* 0xfffffffc03037812 */ /* 0x000fe200078ec0ff */
[----:B------:R-:W-:Y:S01]  /*0610*/  IMAD.SHL.U32 R2, R7, 0x40, RZ ;  /* 0x0000004007027824 */ /* 0x000fe200078e00ff */
[----:B------:R-:W-:Y:S01]  /*0620*/  SHF.R.S32.HI R0, RZ, 0x1, R9 ;  /* 0x00000001ff007819 */ /* 0x000fe20000011409 */
[----:B------:R-:W-:Y:S01]  /*0630*/  IMAD.SHL.U32 R7, R12, 0x2, RZ ;  /* 0x000000020c077824 */ /* 0x000fe200078e00ff */
[----:B------:R-:W-:Y:S01]  /*0640*/  LEA.HI R12, R8, R8, RZ, 0x1 ;  /* 0x00000008080c7211 */ /* 0x000fe200078f08ff */
[----:B------:R-:W-:Y:S01]  /*0650*/  IMAD.IADD R15, R6, 0x1, -R3 ;  /* 0x00000001060f7824 */ /* 0x000fe200078e0a03 */
[----:B------:R-:W-:Y:S01]  /*0660*/  LOP3.LUT R9, R2, 0x1c0, RZ, 0xc0, !PT ;  /* 0x000001c002097812 */ /* 0x000fe200078ec0ff */
[----:B------:R-:W-:Y:S01]  /*0670*/  IMAD.SHL.U32 R6, R0, 0x40, RZ ;  /* 0x0000004000067824 */ /* 0x000fe200078e00ff */
[----:B------:R-:W-:Y:S01]  /*0680*/  LOP3.LUT R2, R12, 0x3fffffe, RZ, 0xc0, !PT ;  /* 0x03fffffe0c027812 */ /* 0x000fe200078ec0ff */
[----:B------:R-:W-:Y:S01]  /*0690*/  IMAD R242, R10, 0x2000, R7 ;  /* 0x000020000af27824 */ /* 0x000fe200078e0207 */
[----:B------:R-:W-:Y:S01]  /*06a0*/  LOP3.LUT P0, RZ, R0, 0x2, RZ, 0xc0, !PT ;  /* 0x0000000200ff7812 */ /* 0x000fe2000780c0ff */
[----:B------:R-:W-:Y:S01]  /*06b0*/  IMAD.SHL.U32 R0, R17, 0x10, RZ ;  /* 0x0000001011007824 */ /* 0x000fe200078e00ff */
[----:B------:R-:W-:Y:S01]  /*06c0*/  ISETP.NE.U32.AND P6, PT, R5, 0x1, PT ;  /* 0x000000010500780c */ /* 0x000fe20003fc5070 */
[C---:B------:R-:W-:Y:S01]  /*06d0*/  IMAD.IADD R14, R8.reuse, 0x1, -R2 ;  /* 0x00000001080e7824 */ /* 0x040fe200078e0a02 */
[----:B------:R-:W-:Y:S01]  /*06e0*/  SHF.R.S32.HI R3, RZ, 0x3, R11 ;  /* 0x00000003ff037819 */ /* 0x000fe2000001140b */
[----:B------:R-:W-:Y:S01]  /*06f0*/  IMAD.SHL.U32 R2, R8, 0x40, RZ ;  /* 0x0000004008027824 */ /* 0x000fe200078e00ff */
[----:B------:R-:W-:-:S02]  /*0700*/  LEA.HI.SX32 R20, R20, R0, 0x1e ;  /* 0x0000000014147211 */ /* 0x000fc400078ff2ff */
[----:B------:R-:W-:Y:S01]  /*0710*/  LOP3.LUT R5, R9, 0x30, R0, 0xf8, !PT ;  /* 0x0000003009057812 */ /* 0x000fe200078ef800 */
[C---:B------:R-:W-:Y:S01]  /*0720*/  IMAD R18, R3.reuse, 0x8, R18 ;  /* 0x0000000803127824 */ /* 0x040fe200078e0212 */
[----:B------:R-:W-:Y:S01]  /*0730*/  LOP3.LUT R0, R2, 0x1c0, RZ, 0xc0, !PT ;  /* 0x000001c002007812 */ /* 0x000fe200078ec0ff */
[----:B------:R-:W-:Y:S01]  /*0740*/  IMAD R11, R3, 0x200, R4 ;  /* 0x00000200030b7824 */ /* 0x000fe200078e0204 */
[----:B------:R-:W-:Y:S01]  /*0750*/  LOP3.LUT R2, R6, 0xc0, RZ, 0xc0, !PT ;  /* 0x000000c006027812 */ /* 0x000fe200078ec0ff */
[----:B------:R-:W-:Y:S01]  /*0760*/  STL [R1+0x60], R20 ;  /* 0x0000601401007387 */ /* 0x000fe20000100800 */
[----:B------:R-:W-:Y:S02]  /*0770*/  LEA.HI R0, R0, R0, RZ, 0x1d ;  /* 0x0000000000007211 */ /* 0x000fe400078fe8ff */
[----:B------:R-:W-:Y:S02]  /*0780*/  LOP3.LUT R3, R2, 0x8, R22, 0xf8, !PT ;  /* 0x0000000802037812 */ /* 0x000fe400078ef816 */
[----:B------:R-:W-:Y:S01]  /*0790*/  IADD3 R242, R0, R242, R4 ;  /* 0x000000f200f27210 */ /* 0x000fe20007ffe004 */
[----:B------:R-:W-:Y:S01]  /*07a0*/  IMAD R0, R17, 0x200, R7 ;  /* 0x0000020011007824 */ /* 0x000fe200078e0207 */
[----:B------:R-:W-:Y:S01]  /*07b0*/  SHF.R.U32.HI R149, RZ, 0x3, R2 ;  /* 0x00000003ff957819 */ /* 0x000fe20000011602 */
[----:B------:R-:W-:Y:S01]  /*07c0*/  IMAD.SHL.U32 R4, R13, 0x8, RZ ;  /* 0x000000080d047824 */ /* 0x000fe200078e00ff */
[----:B------:R-:W-:Y:S01]  /*07d0*/  SHF.R.U32.HI R2, RZ, 0x3, R9 ;  /* 0x00000003ff027819 */ /* 0x000fe20000011609 */
[----:B------:R-:W-:Y:S01]  /*07e0*/  IMAD R14, R14, 0x20, R0 ;  /* 0x000000200e0e7824 */ /* 0x000fe200078e0200 */
[----:B------:R-:W-:Y:S01]  /*07f0*/  LOP3.LUT R0, R21, 0x6, RZ, 0xc0, !PT ;  /* 0x0000000615007812 */ /* 0x000fe200078ec0ff */
[----:B------:R-:W-:Y:S01]  /*0800*/  IMAD.SHL.U32 R9, R13, 0x10, RZ ;  /* 0x000000100d097824 */ /* 0x000fe200078e00ff */
[----:B------:R-:W-:-:S02]  /*0810*/  LOP3.LUT R149, R3, R149, RZ, 0x3c, !PT ;  /* 0x0000009503957212 */ /* 0x000fc400078e3cff */
[----:B------:R-:W-:Y:S01]  /*0820*/  LOP3.LUT R5, R5, 0x8, R22, 0xf8, !PT ;  /* 0x0000000805057812 */ /* 0x000fe200078ef816 */
[----:B------:R-:W-:Y:S01]  /*0830*/  IMAD R3, R10, 0x40, R0 ;  /* 0x000000400a037824 */ /* 0x000fe200078e0200 */
[----:B------:R-:W-:Y:S01]  /*0840*/  LOP3.LUT R4, R4, 0x8, RZ, 0xc0, !PT ;  /* 0x0000000804047812 */ /* 0x000fe200078ec0ff */
[----:B------:R-:W-:Y:S01]  /*0850*/  IMAD.SHL.U32 R0, R10, 0x8, RZ ;  /* 0x000000080a007824 */ /* 0x000fe200078e00ff */
[----:B------:R-:W-:Y:S01]  /*0860*/  LOP3.LUT R2, R5, R2, RZ, 0x3c, !PT ;  /* 0x0000000205027212 */ /* 0x000fe200078e3cff */
[----:B------:R-:W-:Y:S01]  /*0870*/  IMAD.U32 R149, R19, 0x20, R149 ;  /* 0x0000002013957824 */ /* 0x000fe200078e0095 */
[----:B------:R1:W-:Y:S01]  /*0880*/  STL [R1+0x54], R3 ;  /* 0x0000540301007387 */ /* 0x0003e20000100800 */
[----:B------:R-:W-:Y:S02]  /*0890*/  LEA R242, R242, UR5, 0x1 ;  /* 0x00000005f2f27c11 */ /* 0x000fe4000f8e08ff */
[----:B------:R-:W-:Y:S01]  /*08a0*/  LOP3.LUT R7, R0, 0x8, RZ, 0xc0, !PT ;  /* 0x0000000800077812 */ /* 0x000fe200078ec0ff */
[----:B------:R-:W-:Y:S01]  /*08b0*/  IMAD R5, R13, 0x200, R2 ;  /* 0x000002000d057824 */ /* 0x000fe200078e0202 */
[----:B------:R-:W-:Y:S01]  /*08c0*/  SHF.R.S32.HI R0, RZ, 0x1, R12 ;  /* 0x00000001ff007819 */ /* 0x000fe2000001140c */
[----:B------:R-:W-:Y:S01]  /*08d0*/  IMAD.SHL.U32 R2, R15, 0x40, RZ ;  /* 0x000000400f027824 */ /* 0x000fe200078e00ff */
[----:B------:R-:W-:Y:S01]  /*08e0*/  LOP3.LUT R9, R7, 0x10, R9, 0xf8, !PT ;  /* 0x0000001007097812 */ /* 0x000fe200078ef809 */
[----:B------:R-:W-:Y:S01]  /*08f0*/  VIADD R237, R242, 0x40 ;  /* 0x00000040f2ed7836 */ /* 0x000fe20000000000 */
[C---:B------:R-:W-:Y:S01]  /*0900*/  LOP3.LUT P3, RZ, R0.reuse, 0x2, RZ, 0xc0, !PT ;  /* 0x0000000200ff7812 */ /* 0x040fe2000786c0ff */
[----:B------:R-:W-:Y:S01]  /*0910*/  IMAD.SHL.U32 R0, R0, 0x40, RZ ;  /* 0x0000004000007824 */ /* 0x000fe200078e00ff */
[----:B------:R-:W-:Y:S01]  /*0920*/  LOP3.LUT R2, R2, 0xc0, RZ, 0xc0, !PT ;  /* 0x000000c002027812 */ /* 0x000fe200078ec0ff */
[----:B------:R-:W-:Y:S01]  /*0930*/  @P4 VIADD R237, R242, 0xffffffc0 ;  /* 0xffffffc0f2ed4836 */ /* 0x000fe20000000000 */
[----:B------:R-:W-:Y:S01]  /*0940*/  R2P PR, R16, 0x6 ;  /* 0x0000000610007804 */ /* 0x000fe20000000000 */
[----:B------:R-:W-:Y:S01]  /*0950*/  IMAD.IADD R243, R242, 0x1, R238 ;  /* 0x00000001f2f37824 */ /* 0x000fe200078e02ee */
[----:B------:R-:W-:Y:S01]  /*0960*/  LOP3.LUT R0, R0, 0xc0, RZ, 0xc0, !PT ;  /* 0x000000c000007812 */ /* 0x000fe200078ec0ff */
[----:B------:R-:W-:Y:S01]  /*0970*/  IMAD.IADD R239, R238, 0x1, R237 ;  /* 0x00000001eeef7824 */ /* 0x000fe200078e02ed */
[----:B------:R-:W-:-:S02]  /*0980*/  SHF.R.U32.HI R6, RZ, 0x3, R2 ;  /* 0x00000003ff067819 */ /* 0x000fc40000011602 */
[----:B------:R-:W-:Y:S02]  /*0990*/  SHF.R.U32.HI R8, RZ, 0x3, R0 ;  /* 0x00000003ff087819 */ /* 0x000fe40000011600 */
[----:B------:R-:W-:Y:S02]  /*09a0*/  SEL R236, R236, 0x10, !P6 ;  /* 0x00000010ecec7807 */ /* 0x000fe40007000000 */
[----:B------:R-:W-:Y:S01]  /*09b0*/  LOP3.LUT R8, R8, R0, R7, 0x1e, !PT ;  /* 0x0000000008087212 */ /* 0x000fe200078e1e07 */
[----:B------:R-:W-:Y:S01]  /*09c0*/  IMAD.SHL.U32 R0, R18, 0x20, RZ ;  /* 0x0000002012007824 */ /* 0x000fe200078e00ff */
[----:B------:R-:W2:Y:S01]  /*09d0*/  LDC R7, c[0x0][0x2c4] ;  /* 0x0000b100ff077b82 */ /* 0x000ea20000000800 */
[----:B-1----:R-:W-:Y:S01]  /*09e0*/  IMAD.SHL.U32 R3, R16, 0x40, RZ ;  /* 0x0000004010037824 */ /* 0x002fe200078e00ff */
[----:B------:R-:W-:Y:S01]  /*09f0*/  SEL R152, R152, 0xffffffc0, !P2 ;  /* 0xffffffc098987807 */ /* 0x000fe20005000000 */
[----:B------:R-:W-:Y:S01]  /*0a00*/  IMAD.IADD R8, R8, 0x1, R14 ;  /* 0x0000000108087824 */ /* 0x000fe200078e020e */
[----:B------:R-:W-:Y:S01]  /*0a10*/  SEL R150, R154, 0xffffffe0, !P0 ;  /* 0xffffffe09a967807 */ /* 0x000fe20004000000 */
[----:B------:R-:W-:Y:S01]  /*0a20*/  IMAD.IADD R241, R242, 0x1, R236 ;  /* 0x00000001f2f17824 */ /* 0x000fe200078e02ec */
[----:B------:R-:W-:Y:S01]  /*0a30*/  LOP3.LUT R3, R3, 0x1c0, RZ, 0xc0, !PT ;  /* 0x000001c003037812 */ /* 0x000fe200078ec0ff */
[----:B------:R-:W-:Y:S01]  /*0a40*/  IMAD.IADD R236, R236, 0x1, R237 ;  /* 0x00000001ecec7824 */ /* 0x000fe200078e02ed */
[----:B------:R-:W-:Y:S01]  /*0a50*/  LEA R149, R149, UR5, 0x1 ;  /* 0x0000000595957c11 */ /* 0x000fe2000f8e08ff */
[----:B------:R-:W-:Y:S01]  /*0a60*/  IMAD.IADD R240, R241, 0x1, R238 ;  /* 0x00000001f1f07824 */ /* 0x000fe200078e02ee */
[----:B------:R-:W-:Y:S01]  /*0a70*/  SHF.R.U32.HI R151, RZ, 0x3, R3 ;  /* 0x00000003ff977819 */ /* 0x000fe20000011603 */
[----:B------:R-:W-:Y:S01]  /*0a80*/  IMAD.IADD R238, R238, 0x1, R236 ;  /* 0x00000001eeee7824 */ /* 0x000fe200078e02ec */
[----:B------:R-:W-:Y:S01]  /*0a90*/  LOP3.LUT P0, RZ, R15, 0x2, RZ, 0xc0, !PT ;  /* 0x000000020fff7812 */ /* 0x000fe2000780c0ff */
[----:B------:R-:W-:Y:S01]  /*0aa0*/  IMAD.IADD R150, R150, 0x1, R149 ;  /* 0x0000000196967824 */ /* 0x000fe200078e0295 */
[----:B------:R-:W-:-:S02]  /*0ab0*/  LOP3.LUT R151, R151, R3, R4, 0x1e, !PT ;  /* 0x0000000397977212 */ /* 0x000fc400078e1e04 */
[C---:B------:R-:W-:Y:S01]  /*0ac0*/  LOP3.LUT R3, R6.reuse, R2, R4, 0x1e, !PT ;  /* 0x0000000206037212 */ /* 0x040fe200078e1e04 */
[----:B------:R-:W-:Y:S01]  /*0ad0*/  IMAD R4, R17, 0x200, R0 ;  /* 0x0000020011047824 */ /* 0x000fe200078e0200 */
[----:B------:R-:W-:Y:S01]  /*0ae0*/  LOP3.LUT R2, R6, R9, R2, 0x1e, !PT ;  /* 0x0000000906027212 */ /* 0x000fe200078e1e02 */
[----:B------:R-:W-:Y:S01]  /*0af0*/  IMAD.IADD R151, R11, 0x1, R151 ;  /* 0x000000010b977824 */ /* 0x000fe200078e0297 */
[----:B------:R-:W-:Y:S01]  /*0b00*/  SEL R154, R154, 0xffffffe0, !P0 ;  /* 0xffffffe09a9a7807 */ /* 0x000fe20004000000 */
[----:B------:R-:W-:Y:S01]  /*0b10*/  IMAD.IADD R156, R4, 0x1, R3 ;  /* 0x00000001049c7824 */ /* 0x000fe200078e0203 */
[----:B------:R-:W-:Y:S01]  /*0b20*/  LEA R3, R8, UR6, 0x1 ;  /* 0x0000000608037c11 */ /* 0x000fe2000f8e08ff */
[----:B------:R-:W-:Y:S01]  /*0b30*/  IMAD.IADD R155, R0, 0x1, R2 ;  /* 0x00000001009b7824 */ /* 0x000fe200078e0202 */
[----:B--2---:R-:W-:Y:S02]  /*0b40*/  IADD3 R0, R20, 0x1, -R7 ;  /* 0x0000000114007810 */ /* 0x004fe40007ffe807 */
[----:B------:R-:W-:-:S02]  /*0b50*/  LEA R151, R151, UR4, 0x1 ;  /* 0x0000000497977c11 */ /* 0x000fc4000f8e08ff */
[----:B------:R-:W-:Y:S01]  /*0b60*/  LEA R2, R5, UR5, 0x1 ;  /* 0x0000000505027c11 */ /* 0x000fe2000f8e08ff */
[----:B------:R1:W-:Y:S02]  /*0b70*/  STL [R1+0x50], R0 ;  /* 0x0000500001007387 */ /* 0x0003e40000100800 */
[C---:B------:R-:W-:Y:S02]  /*0b80*/  VIADD R157, R151.reuse, 0x20 ;  /* 0x00000020979d7836 */ /* 0x040fe40000000000 */
[----:B------:R2:W-:Y:S01]  /*0b90*/  STL [R1+0x58], R3 ;  /* 0x0000580301007387 */ /* 0x0005e20000100800 */
[C---:B------:R-:W-:Y:S02]  /*0ba0*/  @P1 VIADD R157, R151.reuse, 0xffffffe0 ;  /* 0xffffffe0979d1836 */ /* 0x040fe40000000000 */
[----:B------:R-:W-:Y:S02]  /*0bb0*/  IMAD.IADD R153, R151, 0x1, R152 ;  /* 0x0000000197997824 */ /* 0x000fe400078e0298 */
[----:B------:R-:W-:-:S02]  /*0bc0*/  IMAD.IADD R152, R152, 0x1, R157 ;  /* 0x0000000198987824 */ /* 0x000fc400078e029d */
[C---:B------:R-:W-:Y:S02]  /*0bd0*/  VIADD R160, R157.reuse, 0x2000 ;  /* 0x000020009da07836 */ /* 0x040fe40000000000 */
[C---:B------:R-:W-:Y:S02]  /*0be0*/  VIADD R159, R157.reuse, 0x4000 ;  /* 0x000040009d9f7836 */ /* 0x040fe40000000000 */
[----:B------:R-:W-:Y:S02]  /*0bf0*/  VIADD R158, R157, 0x6000 ;  /* 0x000060009d9e7836 */ /* 0x000fe40000000000 */
[C---:B-1----:R-:W-:Y:S02]  /*0c00*/  VIADD R0, R3.reuse, 0x20 ;  /* 0x0000002003007836 */ /* 0x042fe40000000000 */
[----:B------:R-:W-:-:S05]  /*0c10*/  @P3 VIADD R0, R3, 0xffffffe0 ;  /* 0xffffffe003003836 */ /* 0x000fca0000000000 */
[----:B------:R2:W-:Y:S02]  /*0c20*/  STL [R1+0x5c], R0 ;  /* 0x00005c0001007387 */ /* 0x0005e40000100800 */
.L_x_249:
        /* <DEDUP_REMOVED lines=8> */
[----:B-12---:R-:W1:Y:S02]  /*0cb0*/  @P0 S2R R0, SR_CTAID.Y ;  /* 0x0000000000000919 */ /* 0x006e640000002600 */
        /* <DEDUP_REMOVED lines=22> */
[----:B------:R-:W-:Y:S05]  /*0e20*/  @P0 BRA `(.L_x_241) ;  /* 0x0000007400fc0947 */ /* 0x000fea0003800000 */
[----:B------:R-:W1:Y:S01]  /*0e30*/  LDC R9, c[0x0][0x278] ;  /* 0x00009e00ff097b82 */ /* 0x000e620000000800 */
[----:B------:R-:W2:Y:S01]  /*0e40*/  S2R R3, SR_CTAID.Z ;  /* 0x0000000000037919 */ /* 0x000ea20000002700 */
[----:B------:R-:W-:Y:S01]  /*0e50*/  ULDC.64 UR6, c[0x0][0x2f0] ;  /* 0x0000bc0000067ab9 */ /* 0x000fe20000000a00 */
[----:B------:R-:W-:Y:S01]  /*0e60*/  ULDC UR4, c[0x0][0x2c4] ;  /* 0x0000b10000047ab9 */ /* 0x000fe20000000800 */
[----:B------:R-:W-:Y:S01]  /*0e70*/  UISETP.NE.U32.AND UP1, UPT, UR6, URZ, UPT ;  /* 0x0000003f0600728c */ /* 0x000fe2000bf25070 */
[----:B------:R-:W3:Y:S01]  /*0e80*/  S2R R10, SR_CTAID.X ;  /* 0x00000000000a7919 */ /* 0x000ee20000002500 */
[----:B------:R-:W-:Y:S02]  /*0e90*/  UIADD3 UR22, UR4, 0x7f, URZ ;  /* 0x0000007f04167890 */ /* 0x000fe4000fffe03f */
[----:B------:R-:W3:Y:S01]  /*0ea0*/  LDC.64 R6, c[0x0][0x488] ;  /* 0x00012200ff067b82 */ /* 0x000ee20000000a00 */
[----:B------:R-:W-:Y:S01]  /*0eb0*/  ULDC.U8 UR6, c[0x0][0x3d8] ;  /* 0x0000f60000067ab9 */ /* 0x000fe20000000000 */
[----:B------:R-:W-:-:S02]  /*0ec0*/  USHF.R.S32.HI UR23, URZ, 0x1f, UR22 ;  /* 0x0000001f3f177899 */ /* 0x000fc40008011416 */
[----:B------:R-:W-:Y:S02]  /*0ed0*/  UISETP.NE.AND UP0, UPT, UR6, URZ, UPT ;  /* 0x0000003f0600728c */ /* 0x000fe4000bf05270 */
[----:B------:R-:W-:Y:S01]  /*0ee0*/  ULEA.HI UR23, UR23, UR22, URZ, 0x7 ;  /* 0x0000001617177291 */ /* 0x000fe2000f8f383f */
[----:B------:R-:W-:Y:S01]  /*0ef0*/  ULDC UR30, c[0x0][0x270] ;  /* 0x00009c00001e7ab9 */ /* 0x000fe20000000800 */
[----:B------:R-:W-:Y:S02]  /*0f00*/  ULDC UR29, c[0x0][0x2dc] ;  /* 0x0000b700001d7ab9 */ /* 0x000fe40000000800 */
[----:B------:R-:W-:Y:S02]  /*0f10*/  ULOP3.LUT UR38, UR23, 0xffffff80, URZ, 0xc0, !UPT ;  /* 0xffffff8017267892 */ /* 0x000fe4000f8ec03f */
[----:B------:R-:W-:Y:S02]  /*0f20*/  UISETP.NE.AND.EX UP1, UPT, UR7, URZ, UPT, UP1 ;  /* 0x0000003f0700728c */ /* 0x000fe4000bf25310 */
[----:B------:R-:W-:Y:S01]  /*0f30*/  UIMAD UR35, UR13, UR29, URZ ;  /* 0x0000001d0d2372a4 */ /* 0x000fe2000f8e023f */
[----:B-1----:R-:W-:Y:S01]  /*0f40*/  IABS R8, R9 ;  /* 0x0000000900087213 */ /* 0x002fe20000000000 */
[----:B------:R-:W-:Y:S01]  /*0f50*/  @UP0 UIMAD UR9, UR12, UR4, URZ ;  /* 0x000000040c0902a4 */ /* 0x000fe2000f8e023f */
[----:B------:R-:W-:Y:S01]  /*0f60*/  ISETP.NE.AND P2, PT, R9, RZ, PT ;  /* 0x000000ff0900720c */ /* 0x000fe20003f45270 */
[----:B------:R-:W-:Y:S01]  /*0f70*/  @!UP0 UIMAD UR6, UR12, UR30, UR13 ;  /* 0x0000001e0c0682a4 */ /* 0x000fe2000f8e020d */
[----:B------:R-:W1:Y:S01]  /*0f80*/  I2F.RP R4, R8 ;  /* 0x0000000800047306 */ /* 0x000e620000209400 */
[----:B------:R-:W-:Y:S01]  /*0f90*/  UIADD3 UR38, UR38, -0x80, URZ ;  /* 0xffffff8026267890 */ /* 0x000fe2000fffe03f */
[----:B------:R-:W-:Y:S01]  /*0fa0*/  ULDC.U8 UR7, c[0x0][0x480] ;  /* 0x0001200000077ab9 */ /* 0x000fe20000000000 */
[----:B------:R-:W-:Y:S01]  /*0fb0*/  @UP0 ULDC UR40, c[0x0][0x2e4] ;  /* 0x0000b90000280ab9 */ /* 0x000fe20000000800 */
[----:B--2---:R-:W-:Y:S01]  /*0fc0*/  IABS R3, R3 ;  /* 0x0000000300037213 */ /* 0x004fe20000000000 */
[----:B------:R-:W-:-:S02]  /*0fd0*/  @UP0 UIMAD UR40, UR13, UR40, UR9 ;  /* 0x000000280d2802a4 */ /* 0x000fc4000f8e0209 */
[----:B------:R-:W-:Y:S02]  /*0fe0*/  USHF.R.S32.HI UR8, URZ, 0x1f, UR20 ;  /* 0x0000001f3f087899 */ /* 0x000fe40008011414 */
[----:B------:R-:W-:Y:S02]  /*0ff0*/  USHF.R.S32.HI UR19, URZ, 0x1f, UR26 ;  /* 0x0000001f3f137899 */ /* 0x000fe4000801141a */
[----:B------:R-:W-:Y:S02]  /*1000*/  USHF.R.S32.HI UR34, URZ, 0x1f, UR30 ;  /* 0x0000001f3f227899 */ /* 0x000fe4000801141e */
[----:B------:R-:W-:Y:S01]  /*1010*/  USHF.R.S32.HI UR33, URZ, 0x1f, UR35 ;  /* 0x0000001f3f217899 */ /* 0x000fe20008011423 */
[----:B-1----:R-:W1:Y:S01]  /*1020*/  MUFU.RCP R4, R4 ;  /* 0x0000000400047308 */ /* 0x002e620000001000 */
[----:B------:R-:W-:Y:S02]  /*1030*/  USEL UR32, UR24, URZ, UP1 ;  /* 0x0000003f18207287 */ /* 0x000fe40008800000 */
[----:B------:R-:W-:-:S02]  /*1040*/  USEL UR31, UR25, URZ, UP1 ;  /* 0x0000003f191f7287 */ /* 0x000fc40008800000 */
[----:B------:R-:W-:Y:S02]  /*1050*/  USHF.R.S32.HI UR23, URZ, 0x7, UR23 ;  /* 0x000000073f177899 */ /* 0x000fe40008011417 */
[----:B------:R-:W-:Y:S02]  /*1060*/  @!UP0 UIMAD UR40, UR6, UR4, URZ ;  /* 0x00000004062882a4 */ /* 0x000fe4000f8e023f */
[----:B------:R-:W-:Y:S01]  /*1070*/  USHF.R.S32.HI UR39, URZ, 0x1f, UR38 ;  /* 0x0000001f3f277899 */ /* 0x000fe20008011426 */
[----:B-1----:R-:W-:-:S04]  /*1080*/  VIADD R4, R4, 0xffffffe ;  /* 0x0ffffffe04047836 */ /* 0x002fc80000000000 */
[----:B------:R-:W1:Y:S02]  /*1090*/  F2I.FTZ.U32.TRUNC.NTZ R5, R4 ;  /* 0x0000000400057305 */ /* 0x000e64000021f000 */
[----:B-1----:R-:W-:Y:S02]  /*10a0*/  IMAD.MOV R0, RZ, RZ, -R5 ;  /* 0x000000ffff007224 */ /* 0x002fe400078e0a05 */
[----:B------:R-:W-:Y:S02]  /*10b0*/  IMAD.MOV.U32 R4, RZ, RZ, RZ ;  /* 0x000000ffff047224 */ /* 0x000fe400078e00ff */
[----:B------:R-:W-:-:S04]  /*10c0*/  IMAD R0, R0, R8, RZ ;  /* 0x0000000800007224 */ /* 0x000fc800078e02ff */
[----:B------:R-:W-:-:S04]  /*10d0*/  IMAD.HI.U32 R0, R5, R0, R4 ;  /* 0x0000000005007227 */ /* 0x000fc800078e0004 */
[----:B------:R-:W-:-:S04]  /*10e0*/  IMAD.MOV.U32 R4, RZ, RZ, R3 ;  /* 0x000000ffff047224 */ /* 0x000fc800078e0003 */
[----:B------:R-:W-:-:S05]  /*10f0*/  IMAD.HI.U32 R0, R0, R4, RZ ;  /* 0x0000000400007227 */ /* 0x000fca00078e00ff */
[----:B------:R-:W-:-:S05]  /*1100*/  IADD3 R3, -R0, RZ, RZ ;  /* 0x000000ff00037210 */ /* 0x000fca0007ffe1ff */
[----:B------:R-:W-:Y:S02]  /*1110*/  IMAD R3, R8, R3, R4 ;  /* 0x0000000308037224 */ /* 0x000fe400078e0204 */
[----:B---3--:R-:W-:-:S03]  /*1120*/  IMAD.WIDE.U32 R4, R10, R6, RZ ;  /* 0x000000060a047225 */ /* 0x008fc600078e00ff */
[----:B------:R-:W-:Y:S01]  /*1130*/  ISETP.GT.U32.AND P1, PT, R8, R3, PT ;  /* 0x000000030800720c */ /* 0x000fe20003f24070 */
[----:B------:R-:W-:-:S12]  /*1140*/  IMAD R7, R10, R7, R5 ;  /* 0x000000070a077224 */ /* 0x000fd800078e0205 */
[----:B------:R-:W-:Y:S02]  /*1150*/  @!P1 IMAD.IADD R3, R3, 0x1, -R8 ;  /* 0x0000000103039824 */ /* 0x000fe400078e0a08 */
[----:B------:R-:W-:Y:S01]  /*1160*/  @!P1 VIADD R0, R0, 0x1 ;  /* 0x0000000100009836 */ /* 0x000fe20000000000 */
[----:B------:R-:W-:Y:S02]  /*1170*/  ISETP.NE.AND P1, PT, RZ, UR7, PT ;  /* 0x00000007ff007c0c */ /* 0x000fe4000bf25270 */
[----:B------:R-:W-:Y:S02]  /*1180*/  ISETP.GE.U32.AND P3, PT, R3, R8, PT ;  /* 0x000000080300720c */ /* 0x000fe40003f66070 */
[----:B------:R-:W-:Y:S02]  /*1190*/  LOP3.LUT R3, R9, UR13, RZ, 0x3c, !PT ;  /* 0x0000000d09037c12 */ /* 0x000fe4000f8e3cff */
[----:B------:R-:W-:Y:S02]  /*11a0*/  SEL R30, R4, RZ, P1 ;  /* 0x000000ff041e7207 */ /* 0x000fe40000800000 */
[----:B------:R-:W-:-:S02]  /*11b0*/  ISETP.GE.AND P0, PT, R3, RZ, PT ;  /* 0x000000ff0300720c */ /* 0x000fc40003f06270 */
[----:B------:R-:W-:-:S05]  /*11c0*/  SEL R31, R7, RZ, P1 ;  /* 0x000000ff071f7207 */ /* 0x000fca0000800000 */
[----:B------:R-:W-:-:S06]  /*11d0*/  @P3 IADD3 R0, R0, 0x1, RZ ;  /* 0x0000000100003810 */ /* 0x000fcc0007ffe0ff */
[----:B------:R-:W-:Y:S01]  /*11e0*/  @!P0 IMAD.MOV R0, RZ, RZ, -R0 ;  /* 0x000000ffff008224 */ /* 0x000fe200078e0a00 */
        /* <DEDUP_REMOVED lines=12> */
.L_x_242:
[----:B------:R-:W-:Y:S01]  /*12b0*/  UIMAD UR22, UR12, UR30, UR13 ;  /* 0x0000001e0c1672a4 */ /* 0x000fe2000f8e020d */
[----:B------:R-:W-:-:S03]  /*12c0*/  ULDC UR28, c[0x0][0x2d4] ;  /* 0x0000b500001c7ab9 */ /* 0x000fc60000000800 */
[----:B------:R-:W-:-:S12]  /*12d0*/  UIMAD UR22, UR22, UR28, URZ ;  /* 0x0000001c161672a4 */ /* 0x000fd8000f8e023f */
.L_x_243:
[----:B------:R-:W2:Y:S01]  /*12e0*/  LDL R35, [R1+0x4c] ;  /* 0x00004c0001237983 */ /* 0x000ea20000100800 */
[----:B------:R-:W1:Y:S01]  /*12f0*/  LDC.64 R10, c[0x0][0x238] ;  /* 0x00008e00ff0a7b82 */ /* 0x000e620000000a00 */
[----:B------:R-:W-:Y:S02]  /*1300*/  ULDC.64 UR6, c[0x0][0x268] ;  /* 0x00009a0000067ab9 */ /* 0x000fe40000000a00 */
[----:B------:R-:W3:Y:S01]  /*1310*/  LDL R34, [R1+0x60] ;  /* 0x0000600001227983 */ /* 0x000ee20000100800 */
[----:B------:R-:W-:Y:S01]  /*1320*/  UIADD3 UR20, UP0, UR26, UR20, URZ ;  /* 0x000000141a147290 */ /* 0x000fe2000ff1e03f */
[----:B------:R-:W-:Y:S01]  /*1330*/  IMAD R14, R28, UR6, RZ ;  /* 0x000000061c0e7c24 */ /* 0x000fe2000f8e02ff */
[----:B------:R-:W-:Y:S01]  /*1340*/  UIADD3 UR41, UR23, -0x1, URZ ;  /* 0xffffffff17297890 */ /* 0x000fe2000fffe03f */
[----:B------:R-:W4:Y:S01]  /*1350*/  S2R R32, SR_TID.X ;  /* 0x0000000000207919 */ /* 0x000f220000002100 */
[----:B------:R-:W4:Y:S01]  /*1360*/  LDC.64 R6, c[0x0][0x250] ;  /* 0x00009400ff067b82 */ /* 0x000f220000000a00 */
[----:B------:R-:W-:Y:S01]  /*1370*/  UIADD3.X UR19, UR8, UR19, URZ, UP0, !UPT ;  /* 0x0000001308137290 */ /* 0x000fe200087fe43f */
[----:B------:R-:W-:Y:S01]  /*1380*/  IMAD R15, R0, UR7, R14 ;  /* 0x00000007000f7c24 */ /* 0x000fe2000f8e020e */
[----:B------:R-:W-:Y:S01]  /*1390*/  UIADD3 UR40, UR38, UR40, URZ ;  /* 0x0000002826287290 */ /* 0x000fe2000fffe03f */
[----:B------:R-:W-:Y:S01]  /*13a0*/  ULDC.64 UR8, c[0x0][0x428] ;  /* 0x00010a0000087ab9 */ /* 0x000fe20000000a00 */
[----:B------:R-:W-:-:S03]  /*13b0*/  ULDC.64 UR44, c[0x0][0x2b0] ;  /* 0x0000ac00002c7ab9 */ /* 0x000fc60000000a00 */
[----:B------:R-:W4:Y:S01]  /*13c0*/  LDC.64 R12, c[0x0][0x418] ;  /* 0x00010600ff0c7b82 */ /* 0x000f220000000a00 */
[----:B------:R-:W-:Y:S01]  /*13d0*/  UIMAD.WIDE UR44, UR40, 0x4, UR44 ;  /* 0x00000004282c78a5 */ /* 0x000fe2000f8e022c */
[----:B-1----:R-:W-:-:S06]  /*13e0*/  IMAD R8, R10, UR18, RZ ;  /* 0x000000120a087c24 */ /* 0x002fcc000f8e02ff */
[----:B------:R-:W1:Y:S01]  /*13f0*/  LDC.64 R24, c[0x0][0x420] ;  /* 0x00010800ff187b82 */ /* 0x000e620000000a00 */
[----:B------:R-:W-:Y:S02]  /*1400*/  IMAD R8, R11, UR12, R8 ;  /* 0x0000000c0b087c24 */ /* 0x000fe4000f8e0208 */
[----:B----4-:R-:W-:-:S05]  /*1410*/  IMAD R14, R6, UR19, RZ ;  /* 0x00000013060e7c24 */ /* 0x010fca000f8e02ff */
[----:B------:R-:W4:Y:S01]  /*1420*/  LDC.64 R22, c[0x0][0x230] ;  /* 0x00008c00ff167b82 */ /* 0x000f220000000a00 */
[----:B------:R-:W-:Y:S01]  /*1430*/  IMAD R14, R7, UR20, R14 ;  /* 0x00000014070e7c24 */ /* 0x000fe2000f8e020e */
[----:B------:R-:W-:-:S06]  /*1440*/  SHF.R.S32.HI R33, RZ, 0x1f, R32 ;  /* 0x0000001fff217819 */ /* 0x000fcc0000011420 */
[----:B------:R-:W4:Y:S01]  /*1450*/  LDC.64 R26, c[0x0][0x240] ;  /* 0x00009000ff1a7b82 */ /* 0x000f220000000a00 */
[----:B------:R-:W-:-:S04]  /*1460*/  LEA.HI R3, R33, R32, RZ, 0x2 ;  /* 0x0000002021037211 */ /* 0x000fc800078f10ff */
[----:B------:R-:W-:Y:S02]  /*1470*/  LOP3.LUT R4, R3, 0xfffffffc, RZ, 0xc0, !PT ;  /* 0xfffffffc03047812 */ /* 0x000fe400078ec0ff */
[----:B------:R-:W-:Y:S01]  /*1480*/  SHF.R.S32.HI R3, RZ, 0x2, R3 ;  /* 0x00000002ff037819 */ /* 0x000fe20000011403 */
[----:B------:R-:W2:Y:S02]  /*1490*/  LDC.64 R20, c[0x0][0x248] ;  /* 0x00009200ff147b82 */ /* 0x000ea40000000a00 */
[----:B------:R-:W-:Y:S01]  /*14a0*/  IMAD.IADD R4, R32, 0x1, -R4 ;  /* 0x0000000120047824 */ /* 0x000fe200078e0a04 */
[----:B------:R-:W-:Y:S01]  /*14b0*/  SHF.R.S32.HI R29, RZ, 0x1f, R3 ;  /* 0x0000001fff1d7819 */ /* 0x000fe20000011403 */
[----:B------:R-:W-:-:S04]  /*14c0*/  IMAD.WIDE.U32 R16, R3, R6, RZ ;  /* 0x0000000603107225 */ /* 0x000fc800078e00ff */
[----:B------:R-:W-:Y:S02]  /*14d0*/  IMAD.SHL.U32 R4, R4, 0x8, RZ ;  /* 0x0000000804047824 */ /* 0x000fe400078e00ff */
[----:B------:R-:W-:-:S03]  /*14e0*/  IMAD R9, R29, R6, RZ ;  /* 0x000000061d097224 */ /* 0x000fc600078e02ff */
[--C-:B------:R-:W-:Y:S01]  /*14f0*/  SHF.R.S32.HI R5, RZ, 0x1f, R4.reuse ;  /* 0x0000001fff057819 */ /* 0x100fe20000011404 */
[----:B------:R-:W-:Y:S02]  /*1500*/  IMAD R9, R3, R7, R9 ;  /* 0x0000000703097224 */ /* 0x000fe400078e0209 */
[----:B------:R-:W-:-:S04]  /*1510*/  IMAD.WIDE.U32 R10, R10, UR12, R4 ;  /* 0x0000000c0a0a7c25 */ /* 0x000fc8000f8e0004 */
[----:B------:R-:W-:Y:S02]  /*1520*/  IMAD.IADD R11, R11, 0x1, R8 ;  /* 0x000000010b0b7824 */ /* 0x000fe400078e0208 */
[----:B------:R-:W-:Y:S02]  /*1530*/  IMAD.IADD R9, R17, 0x1, R9 ;  /* 0x0000000111097824 */ /* 0x000fe400078e0209 */
[----:B------:R-:W-:Y:S02]  /*1540*/  IMAD.MOV.U32 R8, RZ, RZ, R16 ;  /* 0x000000ffff087224 */ /* 0x000fe400078e0010 */
[----:B------:R-:W-:Y:S01]  /*1550*/  IMAD.WIDE.U32 R10, R0, UR6, R10 ;  /* 0x00000006000a7c25 */ /* 0x000fe2000f8e000a */
[----:B------:R-:W-:-:S03]  /*1560*/  ULDC.64 UR6, c[0x0][0x220] ;  /* 0x0000880000067ab9 */ /* 0x000fc60000000a00 */
[----:B------:R-:W-:Y:S01]  /*1570*/  IMAD.WIDE.U32 R8, R6, UR20, R8 ;  /* 0x0000001406087c25 */ /* 0x000fe2000f8e0008 */
[----:B------:R-:W-:Y:S02]  /*1580*/  IADD3 R15, R11, R15, RZ ;  /* 0x0000000f0b0f7210 */ /* 0x000fe40007ffe0ff */
[----:B------:R-:W-:Y:S01]  /*1590*/  IADD3 R11, P0, R10, R8, RZ ;  /* 0x000000080a0b7210 */ /* 0x000fe20007f1e0ff */
[C---:B------:R-:W-:Y:S01]  /*15a0*/  IMAD R8, R12.reuse, UR18, RZ ;  /* 0x000000120c087c24 */ /* 0x040fe2000f8e02ff */
[----:B------:R-:W-:Y:S02]  /*15b0*/  IADD3 R10, P2, R3, UR38, RZ ;  /* 0x00000026030a7c10 */ /* 0x000fe4000ff5e0ff */
[----:B------:R-:W-:Y:S01]  /*15c0*/  IADD3.X R14, R15, R9, R14, P0, !PT ;  /* 0x000000090f0e7210 */ /* 0x000fe200007fe40e */
[----:B------:R-:W-:Y:S01]  /*15d0*/  IMAD R8, R13, UR12, R8 ;  /* 0x0000000c0d087c24 */ /* 0x000fe2000f8e0208 */
[----:B------:R-:W-:Y:S01]  /*15e0*/  IADD3.X R15, R29, UR39, RZ, P2, !PT ;  /* 0x000000271d0f7c10 */ /* 0x000fe200097fe4ff */
[----:B------:R-:W-:-:S04]  /*15f0*/  IMAD.WIDE.U32 R12, R12, UR12, R4 ;  /* 0x0000000c0c0c7c25 */ /* 0x000fc8000f8e0004 */
[----:B------:R-:W-:Y:S01]  /*1600*/  IMAD.IADD R13, R13, 0x1, R8 ;  /* 0x000000010d0d7824 */ /* 0x000fe200078e0208 */
[----:B------:R-:W-:Y:S01]  /*1610*/  LEA R8, P0, R11, UR6, 0x1 ;  /* 0x000000060b087c11 */ /* 0x000fe2000f8008ff */
[-C--:B-1----:R-:W-:Y:S02]  /*1620*/  IMAD R16, R15, R24.reuse, RZ ;  /* 0x000000180f107224 */ /* 0x082fe400078e02ff */
[----:B------:R-:W-:Y:S01]  /*1630*/  IMAD.WIDE.U32 R12, R10, R24, R12 ;  /* 0x000000180a0c7225 */ /* 0x000fe200078e000c */
[----:B------:R-:W-:Y:S01]  /*1640*/  LEA.HI.X R9, R11, UR7, R14, 0x1, P0 ;  /* 0x000000070b097c11 */ /* 0x000fe200080f0c0e */
[----:B------:R-:W-:Y:S01]  /*1650*/  ULDC.64 UR6, c[0x0][0x260] ;  /* 0x0000980000067ab9 */ /* 0x000fe20000000a00 */
[----:B------:R-:W-:Y:S01]  /*1660*/  LEA R18, P0, R6, R8, 0x7 ;  /* 0x0000000806127211 */ /* 0x000fe200078038ff */
[C---:B------:R-:W-:Y:S02]  /*1670*/  IMAD R11, R10.reuse, R25, R16 ;  /* 0x000000190a0b7224 */ /* 0x040fe400078e0210 */
[----:B----4-:R-:W-:Y:S01]  /*1680*/  IMAD.WIDE.U32 R16, R10, R26, R4 ;  /* 0x0000001a0a107225 */ /* 0x010fe200078e0004 */
[----:B------:R-:W-:-:S03]  /*1690*/  LEA.HI.X R19, R6, R9, R7, 0x7, P0 ;  /* 0x0000000906137211 */ /* 0x000fc600000f3c07 */
[----:B------:R-:W-:Y:S02]  /*16a0*/  IMAD.IADD R7, R13, 0x1, R11 ;  /* 0x000000010d077824 */ /* 0x000fe400078e020b */
[C---:B------:R-:W-:Y:S02]  /*16b0*/  IMAD R11, R22.reuse, UR18, RZ ;  /* 0x00000012160b7c24 */ /* 0x040fe4000f8e02ff */
[----:B------:R-:W-:-:S04]  /*16c0*/  IMAD.WIDE.U32 R4, R22, UR12, R4 ;  /* 0x0000000c16047c25 */ /* 0x000fc8000f8e0004 */
[----:B------:R-:W-:Y:S02]  /*16d0*/  IMAD R15, R15, R26, RZ ;  /* 0x0000001a0f0f7224 */ /* 0x000fe400078e02ff */
[----:B------:R-:W-:Y:S02]  /*16e0*/  IMAD.MOV.U32 R6, RZ, RZ, R12 ;  /* 0x000000ffff067224 */ /* 0x000fe400078e000c */
[----:B------:R-:W-:Y:S01]  /*16f0*/  IMAD.U32 R12, RZ, RZ, UR8 ;  /* 0x00000008ff0c7e24 */ /* 0x000fe2000f8e00ff */
[----:B------:R-:W-:Y:S01]  /*1700*/  UIMAD UR8, UR17, UR8, URZ ;  /* 0x00000008110872a4 */ /* 0x000fe2000f8e023f */
[----:B------:R-:W-:Y:S02]  /*1710*/  IMAD R15, R10, R27, R15 ;  /* 0x0000001b0a0f7224 */ /* 0x000fe400078e020f */
[----:B------:R-:W-:Y:S01]  /*1720*/  IMAD.WIDE.U32 R12, R12, UR13, R6 ;  /* 0x0000000d0c0c7c25 */ /* 0x000fe2000f8e0006 */
[----:B------:R-:W-:Y:S02]  /*1730*/  UIMAD UR9, UR13, UR9, UR8 ;  /* 0x000000090d0972a4 */ /* 0x000fe4000f8e0208 */
[----:B------:R-:W-:-:S02]  /*1740*/  ULEA.HI UR8, UR41, UR41, URZ, 0x1 ;  /* 0x0000002929087291 */ /* 0x000fc4000f8f083f */
[----:B------:R-:W-:Y:S02]  /*1750*/  UIMAD UR40, UR30, UR29, URZ ;  /* 0x0000001d1e2872a4 */ /* 0x000fe4000f8e023f */
[----:B------:R-:W-:Y:S01]  /*1760*/  UIADD3 UR22, UR38, UR22, URZ ;  /* 0x0000001626167290 */ /* 0x000fe2000fffe03f */
        /* <DEDUP_REMOVED lines=12> */
[----:B--2---:R-:W-:Y:S01]  /*1830*/  LEA R14, R35, UR5, 0x1 ;  /* 0x00000005230e7c11 */ /* 0x004fe2000f8e08ff */
[----:B------:R-:W-:Y:S06]  /*1840*/  @P1 BAR.SYNC.DEFER_BLOCKING 0x0 ;  /* 0x0000000000001b1d */ /* 0x000fec0000010000 */
[----:B------:R-:W-:Y:S01]  /*1850*/  @!PT LDS RZ, [RZ] ;  /* 0x00000000fffff984 */ /* 0x000fe20000000800 */
[----:B------:R-:W-:Y:S01]  /*1860*/  @!PT LDS RZ, [RZ] ;  /* 0x00000000fffff984 */ /* 0x000fe20000000800 */
[----:B------:R-:W-:Y:S01]  /*1870*/  @!PT LDS RZ, [RZ] ;  /* 0x00000000fffff984 */ /* 0x000fe20000000800 */
[----:B------:R1:W-:Y:S04]  /*1880*/  LDGSTS.E.BYPASS.LTC128B.128 [R14+0x8000], desc[UR36][R8.64] ;  /* 0x08000000080e7fae */ /* 0x0003e8000b901d64 */
[----:B------:R-:W-:Y:S04]  /*1890*/  LDGSTS.E.BYPASS.LTC128B.128 [R14+0x9000], desc[UR36][R18.64] ;  /* 0x09000000120e7fae */ /* 0x000fe8000b901d64 */
[----:B------:R-:W0:Y:S01]  /*18a0*/  LDGDEPBAR ;  /* 0x00000000000079af */ /* 0x000e220000000000 */
[----:B-1----:R-:W-:-:S02]  /*18b0*/  IMAD R9, R23, UR12, R11 ;  /* 0x0000000c17097c24 */ /* 0x002fc4000f8e020b */
[----:B------:R-:W1:Y:S01]  /*18c0*/  LDC.64 R22, c[0x0][0x228] ;  /* 0x00008a00ff167b82 */ /* 0x000e620000000a00 */
[-C--:B------:R-:W-:Y:S02]  /*18d0*/  IMAD R8, R29, R20.reuse, RZ ;  /* 0x000000141d087224 */ /* 0x080fe400078e02ff */
[----:B------:R-:W-:Y:S01]  /*18e0*/  IMAD.WIDE.U32 R10, R3, R20, RZ ;  /* 0x00000014030a7225 */ /* 0x000fe200078e00ff */
[----:B------:R-:W-:-:S03]  /*18f0*/  IADD3 R5, R5, R9, RZ ;  /* 0x0000000905057210 */ /* 0x000fc60007ffe0ff */
[----:B------:R-:W-:Y:S02]  /*1900*/  IMAD R8, R3, R21, R8 ;  /* 0x0000001503087224 */ /* 0x000fe400078e0208 */
[----:B------:R-:W-:Y:S02]  /*1910*/  IMAD R3, R28, UR6, RZ ;  /* 0x000000061c037c24 */ /* 0x000fe4000f8e02ff */
[----:B------:R-:W-:Y:S02]  /*1920*/  IMAD.IADD R7, R11, 0x1, R8 ;  /* 0x000000010b077824 */ /* 0x000fe400078e0208 */
[C---:B------:R-:W-:Y:S02]  /*1930*/  IMAD R3, R0.reuse, UR7, R3 ;  /* 0x0000000700037c24 */ /* 0x040fe4000f8e0203 */
[----:B------:R-:W-:Y:S01]  /*1940*/  IMAD.WIDE.U32 R8, R0, UR6, R4 ;  /* 0x0000000600087c25 */ /* 0x000fe2000f8e0004 */
[----:B------:R-:W-:Y:S01]  /*1950*/  ULDC.64 UR6, c[0x0][0x3e0] ;  /* 0x0000f80000067ab9 */ /* 0x000fe20000000a00 */
[----:B------:R-:W-:-:S02]  /*1960*/  MOV R4, R16 ;  /* 0x0000001000047202 */ /* 0x000fc40000000f00 */
[----:B------:R-:W-:Y:S01]  /*1970*/  VIADD R0, R13, UR9 ;  /* 0x000000090d007c36 */ /* 0x000fe20008000000 */
[C---:B------:R-:W-:Y:S01]  /*1980*/  LEA R38, P0, R12.reuse, UR6, 0x1 ;  /* 0x000000060c267c11 */ /* 0x040fe2000f8008ff */
[----:B------:R-:W-:Y:S01]  /*1990*/  IMAD.MOV.U32 R6, RZ, RZ, R10 ;  /* 0x000000ffff067224 */ /* 0x000fe200078e000a */
[----:B---3--:R-:W-:Y:S01]  /*19a0*/  SHF.R.S32.HI R16, RZ, 0x1f, R34 ;  /* 0x0000001fff107819 */ /* 0x008fe20000011422 */
[----:B------:R-:W-:Y:S01]  /*19b0*/  IMAD.IADD R9, R9, 0x1, R3 ;  /* 0x0000000109097824 */ /* 0x000fe200078e0203 */
[----:B------:R-:W-:Y:S01]  /*19c0*/  LEA.HI.X R39, R12, UR7, R0, 0x1, P0 ;  /* 0x000000070c277c11 */ /* 0x000fe200080f0c00 */
[----:B------:R-:W-:Y:S01]  /*19d0*/  IMAD.WIDE.U32 R6, R20, UR20, R6 ;  /* 0x0000001414067c25 */ /* 0x000fe2000f8e0006 */
[----:B------:R-:W-:Y:S01]  /*19e0*/  ULDC.64 UR6, c[0x0][0x258] ;  /* 0x0000960000067ab9 */ /* 0x000fe20000000a00 */
[----:B------:R-:W-:Y:S01]  /*19f0*/  LEA R12, P1, R24, R38, 0x7 ;  /* 0x00000026180c7211 */ /* 0x000fe200078238ff */
[----:B------:R-:W-:Y:S01]  /*1a00*/  UIMAD UR42, UR17, UR6, URZ ;  /* 0x00000006112a72a4 */ /* 0x000fe2000f8e023f */
[----:B------:R-:W-:Y:S01]  /*1a10*/  IMAD R0, R20, UR19, RZ ;  /* 0x0000001314007c24 */ /* 0x000fe2000f8e02ff */
[----:B------:R-:W-:Y:S01]  /*1a20*/  IADD3 R8, P0, R8, R6, RZ ;  /* 0x0000000608087210 */ /* 0x000fe20007f1e0ff */
[----:B------:R-:W-:Y:S01]  /*1a30*/  IMAD.IADD R5, R17, 0x1, R15 ;  /* 0x0000000111057824 */ /* 0x000fe200078e020f */
[----:B------:R-:W-:Y:S01]  /*1a40*/  UIMAD UR42, UR13, UR7, UR42 ;  /* 0x000000070d2a72a4 */ /* 0x000fe2000f8e022a */
[----:B------:R-:W-:Y:S01]  /*1a50*/  IMAD R0, R21, UR20, R0 ;  /* 0x0000001415007c24 */ /* 0x000fe2000f8e0200 */
[----:B------:R-:W-:Y:S01]  /*1a60*/  LEA.HI.X R13, R24, R39, R25, 0x7, P1 ;  /* 0x00000027180d7211 */ /* 0x000fe200008f3c19 */
[C---:B-1----:R-:W-:Y:S01]  /*1a70*/  IMAD R3, R22.reuse, UR18, RZ ;  /* 0x0000001216037c24 */ /* 0x042fe2000f8e02ff */
[----:B------:R-:W-:Y:S01]  /*1a80*/  LDGSTS.E.BYPASS.LTC128B.128 [R14+0x4000], desc[UR36][R38.64] ;  /* 0x04000000260e7fae */ /* 0x000fe2000b901d64 */
[----:B------:R-:W-:Y:S01]  /*1a90*/  IMAD.WIDE.U32 R4, R22, UR12, R4 ;  /* 0x0000000c16047c25 */ /* 0x000fe2000f8e0004 */
[----:B------:R-:W-:-:S02]  /*1aa0*/  IADD3.X R7, R9, R7, R0, P0, !PT ;  /* 0x0000000709077210 */ /* 0x000fc400007fe400 */
[----:B------:R-:W-:Y:S01]  /*1ab0*/  LDGSTS.E.BYPASS.LTC128B.128 [R14+0x5000], desc[UR36][R12.64] ;  /* 0x050000000c0e7fae */ /* 0x000fe2000b901d64 */
[----:B------:R-:W-:Y:S02]  /*1ac0*/  IMAD R3, R23, UR12, R3 ;  /* 0x0000000c17037c24 */ /* 0x000fe4000f8e0203 */
[----:B------:R-:W-:Y:S01]  /*1ad0*/  IMAD.U32 R0, RZ, RZ, UR6 ;  /* 0x00000006ff007e24 */ /* 0x000fe2000f8e00ff */
[----:B------:R-:W-:Y:S01]  /*1ae0*/  ULDC.64 UR6, c[0x0][0x218] ;  /* 0x0000860000067ab9 */ /* 0x000fe20000000a00 */
[----:B------:R-:W-:Y:S01]  /*1af0*/  IMAD.IADD R5, R5, 0x1, R3 ;  /* 0x0000000105057824 */ /* 0x000fe200078e0203 */
[----:B------:R-:W-:Y:S01]  /*1b00*/  LEA R6, P0, R8, UR6, 0x1 ;  /* 0x0000000608067c11 */ /* 0x000fe2000f8008ff */
[----:B------:R-:W-:Y:S01]  /*1b10*/  ULOP3.LUT UR6, UR8, 0xfffffffe, URZ, 0xc0, !UPT ;  /* 0xfffffffe08067892 */ /* 0x000fe2000f8ec03f */
[----:B------:R-:W-:Y:S01]  /*1b20*/  SHF.L.U64.HI R3, R34, 0x2, R16 ;  /* 0x0000000222037819 */ /* 0x000fe20000010210 */
[----:B------:R-:W-:Y:S01]  /*1b30*/  IMAD.WIDE.U32 R4, R0, UR13, R4 ;  /* 0x0000000d00047c25 */ /* 0x000fe2000f8e0004 */
[----:B------:R-:W-:Y:S01]  /*1b40*/  ULDC.64 UR8, c[0x0][0x210] ;  /* 0x0000840000087ab9 */ /* 0x000fe20000000a00 */
[----:B------:R-:W-:Y:S01]  /*1b50*/  UIADD3 UR6, UR41, -UR6, URZ ;  /* 0x8000000629067290 */ /* 0x000fe2000fffe03f */
[----:B------:R-:W-:Y:S01]  /*1b60*/  LEA.HI.X R7, R8, UR7, R7, 0x1, P0 ;  /* 0x0000000708077c11 */ /* 0x000fe200080f0c07 */
[----:B------:R-:W-:Y:S01]  /*1b70*/  VIADD R0, R5, UR42 ;  /* 0x0000002a05007c36 */ /* 0x000fe20008000000 */
[C---:B------:R-:W-:Y:S01]  /*1b80*/  LEA R36, P0, R4.reuse, UR8, 0x1 ;  /* 0x0000000804247c11 */ /* 0x040fe2000f8008ff */
[----:B------:R-:W-:Y:S01]  /*1b90*/  UISETP.NE.AND UP0, UPT, UR6, 0x1, UPT ;  /* 0x000000010600788c */ /* 0x000fe2000bf05270 */
[----:B------:R1:W-:Y:S01]  /*1ba0*/  STL.64 [R1+0x10], R38 ;  /* 0x0000102601007387 */ /* 0x0003e20000100a00 */
[----:B------:R-:W-:Y:S01]  /*1bb0*/  UMOV UR8, UR44 ;  /* 0x0000002c00087c82 */ /* 0x000fe20008000000 */
[----:B------:R-:W-:Y:S01]  /*1bc0*/  LEA.HI.X R37, R4, UR9, R0, 0x1, P0 ;  /* 0x0000000904257c11 */ /* 0x000fe200080f0c00 */
[----:B------:R-:W-:Y:S01]  /*1bd0*/  IMAD.SHL.U32 R4, R34, 0x4, RZ ;  /* 0x0000000422047824 */ /* 0x000fe200078e00ff */
[----:B------:R-:W-:Y:S01]  /*1be0*/  IADD3 R0, R35, 0x1000, RZ ;  /* 0x0000100023007810 */ /* 0x000fe20007ffe0ff */
[----:B------:R-:W-:Y:S01]  /*1bf0*/  UMOV UR9, UR45 ;  /* 0x0000002d00097c82 */ /* 0x000fe20008000000 */
[----:B------:R-:W-:-:S02]  /*1c00*/  PLOP3.LUT P0, PT, PT, PT, UP0, 0x80, 0x0 ;  /* 0x000000000000781c */ /* 0x000fc40003f0f008 */
[----:B------:R-:W-:Y:S01]  /*1c10*/  LEA R10, P2, R26, R36, 0x7 ;  /* 0x000000241a0a7211 */ /* 0x000fe200078438ff */
[----:B------:R-:W-:Y:S01]  /*1c20*/  USHF.R.S32.HI UR6, URZ, 0x1f, UR29 ;  /* 0x0000001f3f067899 */ /* 0x000fe2000801141d */
[----:B------:R-:W-:Y:S01]  /*1c30*/  SEL R0, R0, R35, !P0 ;  /* 0x0000002300007207 */ /* 0x000fe20004000000 */
[----:B------:R-:W-:Y:S01]  /*1c40*/  USHF.L.U32 UR7, UR40, 0x7, URZ ;  /* 0x0000000728077899 */ /* 0x000fe2000800063f */
[----:B------:R-:W-:Y:S01]  /*1c50*/  IADD3 R4, P1, R4, UR8, RZ ;  /* 0x0000000804047c10 */ /* 0x000fe2000ff3e0ff */
[----:B------:R-:W-:Y:S01]  /*1c60*/  UIMAD.WIDE UR42, UR12, UR28, UR38 ;  /* 0x0000001c0c2a72a5 */ /* 0x000fe2000f8e0226 */
[----:B------:R-:W-:Y:S01]  /*1c70*/  LEA R15, R0, UR5, 0x1 ;  /* 0x00000005000f7c11 */ /* 0x000fe2000f8e08ff */
[----:B------:R1:W-:Y:S01]  /*1c80*/  STL.64 [R1+0x8], R36 ;  /* 0x0000082401007387 */ /* 0x0003e20000100a00 */
[----:B------:R-:W-:Y:S02]  /*1c90*/  LEA.HI R0, R33, R32, RZ, 0x5 ;  /* 0x0000002021007211 */ /* 0x000fe400078f28ff */
[----:B------:R-:W-:Y:S01]  /*1ca0*/  IADD3.X R5, R3, UR9, RZ, P1, !PT ;  /* 0x0000000903057c10 */ /* 0x000fe20008ffe4ff */
[----:B------:R-:W-:Y:S01]  /*1cb0*/  LDGSTS.E.BYPASS.LTC128B.128 [R15], desc[UR36][R36.64] ;  /* 0x00000000240f7fae */ /* 0x000fe2000b901d64 */
[----:B------:R-:W-:-:S02]  /*1cc0*/  LEA R8, P1, R20, R6, 0x7 ;  /* 0x0000000614087211 */ /* 0x000fc400078238ff */
[----:B------:R-:W-:Y:S02]  /*1cd0*/  LEA.HI.X R11, R26, R37, R27, 0x7, P2 ;  /* 0x000000251a0b7211 */ /* 0x000fe400010f3c1b */
[----:B------:R-:W-:Y:S02]  /*1ce0*/  LOP3.LUT R3, R0, 0xffffffe0, RZ, 0xc0, !PT ;  /* 0xffffffe000037812 */ /* 0x000fe400078ec0ff */
[----:B------:R-:W-:Y:S01]  /*1cf0*/  LEA.HI.X R9, R20, R7, R21, 0x7, P1 ;  /* 0x0000000714097211 */ /* 0x000fe200008f3c15 */
[----:B------:R-:W-:Y:S04]  /*1d00*/  LDGSTS.E.BYPASS.LTC128B.128 [R15+0x1000], desc[UR36][R10.64] ;  /* 0x010000000a0f7fae */ /* 0x000fe8000b901d64 */
[----:B------:R2:W-:Y:S04]  /*1d10*/  LDGSTS.E.BYPASS.LTC128B.128 [R14+0x6000], desc[UR36][R6.64] ;  /* 0x06000000060e7fae */ /* 0x0005e8000b901d64 */
[----:B------:R-:W-:Y:S04]  /*1d20*/  LDGSTS.E.BYPASS.LTC128B.128 [R14+0x7000], desc[UR36][R8.64] ;  /* 0x07000000080e7fae */ /* 0x000fe8000b901d64 */
[----:B------:R-:W0:Y:S01]  /*1d30*/  LDGDEPBAR ;  /* 0x00000000000079af */ /* 0x000e220000000000 */
[----:B------:R-:W-:Y:S01]  /*1d40*/  SHF.R.S32.HI R0, RZ, 0x5, R0 ;  /* 0x00000005ff007819 */ /* 0x000fe20000011400 */
[----:B------:R-:W-:Y:S01]  /*1d50*/  IMAD.IADD R3, R32, 0x1, -R3 ;  /* 0x0000000120037824 */ /* 0x000fe200078e0a03 */
[----:B------:R-:W-:-:S03]  /*1d60*/  UIMAD UR6, UR6, UR30, URZ ;  /* 0x0000001e060672a4 */ /* 0x000fc6000f8e023f */
[----:B------:R-:W-:Y:S01]  /*1d70*/  IMAD R0, R0, UR40, R3 ;  /* 0x0000002800007c24 */ /* 0x000fe2000f8e0203 */
[----:B------:R-:W-:Y:S01]  /*1d80*/  USHF.R.S32.HI UR28, URZ, 0x1f, UR7 ;  /* 0x0000001f3f1c7899 */ /* 0x000fe20008011407 */
[----:B------:R-:W-:Y:S01]  /*1d90*/  IMAD.U32 R3, RZ, RZ, UR33 ;  /* 0x00000021ff037e24 */ /* 0x000fe2000f8e00ff */
[----:B------:R-:W5:Y:S04]  /*1da0*/  LDG.E R10, desc[UR36][R4.64+0x20] ;  /* 0x00002024040a7981 */ /* 0x000f68000c1e1900 */
[----:B------:R-:W5:Y:S04]  /*1db0*/  LDG.E R11, desc[UR36][R4.64+0x100] ;  /* 0x00010024040b7981 */ /* 0x000f68000c1e1900 */
[----:B------:R-:W5:Y:S04]  /*1dc0*/  LDG.E R8, desc[UR36][R4.64] ;  /* 0x0000002404087981 */ /* 0x000f68000c1e1900 */
[----:B------:R3:W5:Y:S01]  /*1dd0*/  LDG.E R9, desc[UR36][R4.64+0x120] ;  /* 0x0001202404097981 */ /* 0x000762000c1e1900 */
[----:B------:R-:W-:Y:S01]  /*1de0*/  UIMAD.WIDE.U32 UR44, UR29, UR30, URZ ;  /* 0x0000001e1d2c72a5 */ /* 0x000fe2000f8e003f */
[----:B------:R-:W-:-:S04]  /*1df0*/  DEPBAR.LE SB0, 0x1 ;  /* 0x000080400000791a */ /* 0x000fc80000000000 */
[----:B------:R-:W-:Y:S02]  /*1e00*/  UIMAD UR6, UR34, UR29, UR6 ;  /* 0x0000001d220672a4 */ /* 0x000fe4000f8e0206 */
[----:B------:R-:W-:Y:S01]  /*1e10*/  UIADD3 UR32, UP0, UR42, UR32, URZ ;  /* 0x000000202a207290 */ /* 0x000fe2000ff1e03f */
[----:B--2---:R-:W-:Y:S01]  /*1e20*/  IMAD.U32 R6, RZ, RZ, UR44 ;  /* 0x0000002cff067e24 */ /* 0x004fe2000f8e00ff */
[----:B------:R-:W-:Y:S01]  /*1e30*/  UIADD3 UR6, UR45, UR6, URZ ;  /* 0x000000062d067290 */ /* 0x000fe2000fffe03f */
[----:B------:R-:W-:Y:S01]  /*1e40*/  BAR.SYNC.DEFER_BLOCKING 0x0 ;  /* 0x0000000000007b1d */ /* 0x000fe20000010000 */
[----:B---3--:R-:W-:-:S05]  /*1e50*/  IMAD.U32 R4, RZ, RZ, UR35 ;  /* 0x00000023ff047e24 */ /* 0x008fca000f8e00ff */
[----:B------:R-:W-:Y:S02]  /*1e60*/  IADD3 R4, P2, P1, R0, UR7, R4 ;  /* 0x0000000700047c10 */ /* 0x000fe4000f95e004 */
[----:B------:R-:W-:Y:S01]  /*1e70*/  SHF.R.S32.HI R0, RZ, 0x1f, R0 ;  /* 0x0000001fff007819 */ /* 0x000fe20000011400 */
[----:B------:R-:W-:Y:S02]  /*1e80*/  UIADD3.X UR31, UR43, UR31, URZ, UP0, !UPT ;  /* 0x0000001f2b1f7290 */ /* 0x000fe400087fe43f */
[----:B------:R-:W-:Y:S01]  /*1e90*/  UIMAD UR6, UR6, UR32, URZ ;  /* 0x00000020060672a4 */ /* 0x000fe2000f8e023f */
[----:B------:R-:W-:Y:S01]  /*1ea0*/  IADD3.X R0, R0, UR28, R3, P2, P1 ;  /* 0x0000001c00007c10 */ /* 0x000fe200097e2403 */
[----:B------:R-:W-:Y:S01]  /*1eb0*/  ULDC.64 UR28, c[0x0][0x478] ;  /* 0x00011e00001c7ab9 */ /* 0x000fe20000000a00 */
[----:B------:R-:W-:Y:S01]  /*1ec0*/  IADD3 R4, P1, R4, R30, RZ ;  /* 0x0000001e04047210 */ /* 0x000fe20007f3e0ff */
[----:B------:R-:W-:Y:S01]  /*1ed0*/  UIMAD UR31, UR31, UR44, UR6 ;  /* 0x0000002c1f1f72a4 */ /* 0x000fe2000f8e0206 */
[----:B------:R-:W-:Y:S01]  /*1ee0*/  IMAD.U32 R7, RZ, RZ, UR45 ;  /* 0x0000002dff077e24 */ /* 0x000fe2000f8e00ff */
[----:B------:R1:W2:Y:S01]  /*1ef0*/  LDSM.16.M88.4 R116, [R149+0x8000] ;  /* 0x008000009574783b */ /* 0x0002a20000000200 */
[----:B------:R-:W-:Y:S01]  /*1f00*/  IADD3.X R5, R0, R31, RZ, P1, !PT ;  /* 0x0000001f00057210 */ /* 0x000fe20000ffe4ff */
[----:B------:R-:W-:-:S02]  /*1f10*/  ULDC.64 UR6, c[0x0][0x400] ;  /* 0x0001000000067ab9 */ /* 0x000fc40000000a00 */
[----:B------:R1:W3:Y:S01]  /*1f20*/  LDSM.16.M88.4 R120, [R149+0x8400] ;  /* 0x008400009578783b */ /* 0x0002e20000000200 */
[----:B------:R-:W-:-:S03]  /*1f30*/  IMAD.WIDE.U32 R4, R6, UR32, R4 ;  /* 0x0000002006047c25 */ /* 0x000fc6000f8e0004 */
[----:B------:R1:W4:Y:S01]  /*1f40*/  LDSM.16.M88.4 R124, [R149+0x8800] ;  /* 0x00880000957c783b */ /* 0x0003220000000200 */
        /* <DEDUP_REMOVED lines=17> */
[----:B------:R-:W-:Y:S01]  /*2060*/  PLOP3.LUT P1, PT, PT, PT, UP0, 0x80, 0x0 ;  /* 0x000000000000781c */ /* 0x000fe20003f2f008 */
[----:B------:R-:W-:Y:S01]  /*2070*/  UIMAD.WIDE UR22, UR22, 0x4, UR28 ;  /* 0x00000004161678a5 */ /* 0x000fe2000f8e021c */
[----:B------:R-:W-:Y:S02]  /*2080*/  CS2R R74, SRZ ;  /* 0x00000000004a7805 */ /* 0x000fe4000001ff00 */
[----:B------:R-:W-:Y:S02]  /*2090*/  CS2R R72, SRZ ;  /* 0x0000000000487805 */ /* 0x000fe4000001ff00 */
[----:B------:R-:W-:Y:S02]  /*20a0*/  CS2R R70, SRZ ;  /* 0x0000000000467805 */ /* 0x000fe4000001ff00 */
[----:B------:R-:W-:-:S05]  /*20b0*/  CS2R R68, SRZ ;  /* 0x0000000000447805 */ /* 0x000fca000001ff00 */
[----:B--234-:R-:W-:Y:S05]  /*20c0*/  @!P1 BRA `(.L_x_244) ;  /* 0x0000005c00609947 */ /* 0x01cfea0003800000 */
[----:B------:R-:W-:Y:S01]  /*20d0*/  STL [R1+0x28], R15 ;  /* 0x0000280f01007387 */ /* 0x000fe20000100800 */
[C---:B------:R-:W-:Y:S01]  /*20e0*/  SHF.L.U64.HI R0, R34.reuse, 0x2, R16 ;  /* 0x0000000222007819 */ /* 0x040fe20000010210 */
[----:B------:R-:W-:Y:S01]  /*20f0*/  IMAD.SHL.U32 R5, R34, 0x4, RZ ;  /* 0x0000000422057824 */ /* 0x000fe200078e00ff */
[----:B------:R-:W-:Y:S01]  /*2100*/  UIADD3 UR44, UR26, UR4, URZ ;  /* 0x000000041a2c7290 */ /* 0x000fe2000fffe03f */
[----:B-----5:R-:W-:Y:S01]  /*2110*/  STL [R1+0x38], R8 ;  /* 0x0000380801007387 */ /* 0x020fe20000100800 */
[----:B------:R-:W-:Y:S01]  /*2120*/  VIADD R4, R155, 0x1000 ;  /* 0x000010009b047836 */ /* 0x000fe20000000000 */
[----:B------:R-:W-:Y:S01]  /*2130*/  MOV R95, RZ ;  /* 0x000000ff005f7202 */ /* 0x000fe20000000f00 */
[----:B------:R-:W-:Y:S01]  /*2140*/  VIADD R3, R156, 0x1000 ;  /* 0x000010009c037836 */ /* 0x000fe20000000000 */
[----:B------:R-:W-:Y:S01]  /*2150*/  STL [R1+0x34], R10 ;  /* 0x0000340a01007387 */ /* 0x000fe20000100800 */
[----:B------:R-:W-:Y:S01]  /*2160*/  UMOV UR7, UR23 ;  /* 0x0000001700077c82 */ /* 0x000fe20008000000 */
[----:B------:R-:W-:Y:S01]  /*2170*/  SEL R4, R4, R155, !P0 ;  /* 0x0000009b04047207 */ /* 0x000fe20004000000 */
[----:B------:R-:W-:Y:S01]  /*2180*/  USHF.L.U32 UR42, UR40, 0x3, URZ ;  /* 0x00000003282a7899 */ /* 0x000fe2000800063f */
[----:B------:R-:W-:Y:S01]  /*2190*/  STL [R1+0x30], R11 ;  /* 0x0000300b01007387 */ /* 0x000fe20000100800 */
[----:B------:R-:W-:Y:S01]  /*21a0*/  SEL R148, R3, R156, !P0 ;  /* 0x0000009c03947207 */ /* 0x000fe20004000000 */
[----:B------:R-:W-:-:S02]  /*21b0*/  USHF.L.U32 UR39, UR40, 0x4, URZ ;  /* 0x0000000428277899 */ /* 0x000fc4000800063f */
[----:B------:R-:W-:Y:S01]  /*21c0*/  STL [R1+0x2c], R9 ;  /* 0x00002c0901007387 */ /* 0x000fe20000100800 */
[----:B------:R-:W-:Y:S02]  /*21d0*/  UIMAD UR38, UR40, 0x18, URZ ;  /* 0x00000018282678a4 */ /* 0x000fe4000f8e023f */
[----:B------:R-:W-:Y:S01]  /*21e0*/  USHF.L.U32 UR35, UR40, 0x5, URZ ;  /* 0x0000000528237899 */ /* 0x000fe2000800063f */
[----:B------:R2:W-:Y:S01]  /*21f0*/  STL [R1+0x44], R0 ;  /* 0x0000440001007387 */ /* 0x0005e20000100800 */
[----:B------:R-:W-:Y:S02]  /*2200*/  UIMAD UR34, UR40, 0x28, URZ ;  /* 0x00000028282278a4 */ /* 0x000fe4000f8e023f */
[----:B------:R-:W-:Y:S01]  /*2210*/  UIMAD UR33, UR40, 0x30, URZ ;  /* 0x00000030282178a4 */ /* 0x000fe2000f8e023f */
[----:B------:R3:W-:Y:S01]  /*2220*/  STL [R1+0x48], R5 ;  /* 0x0000480501007387 */ /* 0x0007e20000100800 */
        /* <DEDUP_REMOVED lines=8> */
[----:B------:R-:W-:Y:S01]  /*22b0*/  UIMAD UR47, UR40, 0x78, URZ ;  /* 0x00000078282f78a4 */ /* 0x000fe2000f8e023f */
[----:B------:R-:W-:Y:S01]  /*22c0*/  ULDC UR43, c[0x0][0x270] ;  /* 0x00009c00002b7ab9 */ /* 0x000fe20000000800 */
[----:B------:R-:W-:Y:S01]  /*22d0*/  UIADD3 UR44, -UR27, 0x80, UR44 ;  /* 0x000000801b2c7890 */ /* 0x000fe2000fffe12c */
[----:B--2---:R-:W-:-:S04]  /*22e0*/  IADD3 R0, R34, -0x80, RZ ;  /* 0xffffff8022007810 */ /* 0x004fc80007ffe0ff */
[----:B---3--:R-:W-:-:S04]  /*22f0*/  SHF.R.S32.HI R5, RZ, 0x1f, R0 ;  /* 0x0000001fff057819 */ /* 0x008fc80000011400 */
[C---:B------:R-:W-:Y:S01]  /*2300*/  SHF.L.U64.HI R5, R0.reuse, 0x2, R5 ;  /* 0x0000000200057819 */ /* 0x040fe20000010205 */
[----:B------:R-:W-:Y:S01]  /*2310*/  IMAD.SHL.U32 R0, R0, 0x4, RZ ;  /* 0x0000000400007824 */ /* 0x000fe200078e00ff */
[----:B------:R-:W-:Y:S01]  /*2320*/  LEA R3, R4, UR5, 0x1 ;  /* 0x0000000504037c11 */ /* 0x000fe2000f8e08ff */
[----:B------:R-:W-:Y:S01]  /*2330*/  ULDC UR46, c[0x0][0x39c] ;  /* 0x0000e700002e7ab9 */ /* 0x000fe20000000800 */
[----:B------:R-:W-:Y:S01]  /*2340*/  LEA R148, R148, UR5, 0x1 ;  /* 0x0000000594947c11 */ /* 0x000fe2000f8e08ff */
[----:B------:R2:W-:Y:S01]  /*2350*/  STL [R1+0x40], R5 ;  /* 0x0000400501007387 */ /* 0x0005e20000100800 */
[----:B------:R-:W-:-:S03]  /*2360*/  ULDC UR45, c[0x0][0x2ec] ;  /* 0x0000bb00002d7ab9 */ /* 0x000fc60000000800 */
[----:B------:R2:W-:Y:S02]  /*2370*/  STL [R1+0x3c], R0 ;  /* 0x00003c0001007387 */ /* 0x0005e40000100800 */
.L_x_247:
[----:B------:R-:W0:Y:S01]  /*2380*/  LDGDEPBAR ;  /* 0x00000000000079af */ /* 0x000e220000000000 */
[----:B------:R-:W-:Y:S01]  /*2390*/  IADD3 R112, R154, R148, RZ ;  /* 0x000000949a707210 */ /* 0x000fe20007ffe0ff */
[----:B------:R-:W-:Y:S01]  /*23a0*/  USHF.L.U32 UR40, UR41, 0x7, URZ ;  /* 0x0000000729287899 */ /* 0x000fe2000800063f */
[----:B--2---:R-:W-:Y:S05]  /*23b0*/  IMAD.U32 R0, RZ, RZ, UR14 ;  /* 0x0000000eff007e24 */ /* 0x004fea000f8e00ff */
[----:B------:R-:W2:Y:S01]  /*23c0*/  LDL R166, [R1+0x50] ;  /* 0x0000500001a67983 */ /* 0x000ea20000100800 */
[----:B------:R-:W-:Y:S02]  /*23d0*/  UISETP.GT.AND UP3, UPT, UR41, UR6, UPT ;  /* 0x000000062900728c */ /* 0x000fe4000bf64270 */
[----:B------:R-:W-:Y:S01]  /*23e0*/  UISETP.GE.AND UP0, UPT, UR40, UR44, UPT ;  /* 0x0000002c2800728c */ /* 0x000fe2000bf06270 */
[----:B------:R-:W3:Y:S04]  /*23f0*/  LDL R165, [R1+0x54] ;  /* 0x0000540001a57983 */ /* 0x000ee80000100800 */
[----:B------:R-:W4:Y:S01]  /*2400*/  LDL R164, [R1+0x38] ;  /* 0x0000380001a47983 */ /* 0x000f220000100800 */
[----:B------:R-:W-:Y:S03]  /*2410*/  PLOP3.LUT P0, PT, PT, PT, UP0, 0x80, 0x0 ;  /* 0x000000000000781c */ /* 0x000fe60003f0f008 */
[----:B------:R-:W2:Y:S04]  /*2420*/  LDL R161, [R1+0x34] ;  /* 0x0000340001a17983 */ /* 0x000ea80000100800 */
        /* <DEDUP_REMOVED lines=91> */
[----:B-1----:R-:W-:Y:S04]  /*29e0*/  MOV R10, UR40 ;  /* 0x00000028000a7c02 */ /* 0x002fe80008000f00 */
[----:B------:R-:W-:Y:S05]  /*29f0*/  @!P0 IADD3 R10, R10, UR27, R166 ;  /* 0x0000001b0a0a8c10 */ /* 0x000fea000fffe0a6 */
        /* <DEDUP_REMOVED lines=146> */
[-C--:B------:R-:W-:Y:S03]  /*3320*/  @!P0 ISETP.GE.AND P1, PT, R16, R15.reuse, PT ;  /* 0x0000000f1000820c */ /* 0x080fe60003f26270 */
[--C-:B------:R-:W-:Y:S01]  /*3330*/  FFMA.FTZ R18, R18, UR45, -R13.reuse ;  /* 0x0000002d12127c23 */ /* 0x100fe2000801080d */
[----:B------:R-:W-:Y:S01]  /*3340*/  @!P0 FSEL R19, R92, -INF , !P1 ;  /* 0xff8000005c138808 */ /* 0x000fe20004800000 */
[----:B-1----:R-:W-:Y:S01]  /*3350*/  @!P0 VIADD R17, R0, 0x10 ;  /* 0x0000001000118836 */ /* 0x002fe20000000000 */
[----:B------:R-:W-:Y:S01]  /*3360*/  @!P0 ISETP.GE.AND P1, PT, R16, R14, PT ;  /* 0x0000000e1000820c */ /* 0x000fe20003f26270 */
        /* <DEDUP_REMOVED lines=10> */
[----:B-1----:R-:W-:Y:S01]  /*3410*/  FFMA.FTZ R18, R19, UR45, -R13 ;  /* 0x0000002d13127c23 */ /* 0x002fe2000801080d */
        /* <DEDUP_REMOVED lines=128> */
[----:B------:R-:W-:Y:S01]  /*3c20*/  MOV R6, R202 ;  /* 0x000000ca00067202 */ /* 0x000fe20000000f00 */
[----:B------:R-:W-:Y:S01]  /*3c30*/  FMUL.FTZ R53, R53, UR46 ;  /* 0x0000002e35357c20 */ /* 0x000fe20008410000 */
[----:B------:R-:W-:Y:S03]  /*3c40*/  MOV R7, R201 ;  /* 0x000000c900077202 */ /* 0x000fe60000000f00 */
[----:B------:R-:W4:Y:S01]  /*3c50*/  MUFU.TANH R161, R55 ;  /* 0x0000003700a17308 */ /* 0x000f220000002400 */
[----:B-1----:R-:W-:Y:S01]  /*3c60*/  @!P0 IADD3 R16, R0, 0x21, RZ ;  /* 0x0000002100108810 */ /* 0x002fe20007ffe0ff */
[----:B------:R-:W-:Y:S01]  /*3c70*/  FMUL.FTZ R59, R59, UR46 ;  /* 0x0000002e3b3b7c20 */ /* 0x000fe20008410000 */
[----:B------:R-:W-:Y:S01]  /*3c80*/  FMUL.FTZ R57, R57, UR46 ;  /* 0x0000002e39397c20 */ /* 0x000fe20008410000 */
[----:B------:R-:W-:Y:S01]  /*3c90*/  FMUL.FTZ R54, R54, UR46 ;  /* 0x0000002e36367c20 */ /* 0x000fe20008410000 */
[----:B------:R-:W-:Y:S01]  /*3ca0*/  FMUL.FTZ R60, R60, UR46 ;  /* 0x0000002e3c3c7c20 */ /* 0x000fe20008410000 */
[----:B------:R-:W-:Y:S01]  /*3cb0*/  FMUL.FTZ R61, R61, UR46 ;  /* 0x0000002e3d3d7c20 */ /* 0x000fe20008410000 */
[----:B------:R-:W-:Y:S03]  /*3cc0*/  FMUL.FTZ R62, R62, UR46 ;  /* 0x0000002e3e3e7c20 */ /* 0x000fe60008410000 */
[----:B------:R-:W1:Y:S01]  /*3cd0*/  MUFU.TANH R73, R52 ;  /* 0x0000003400497308 */ /* 0x000e620000002400 */
        /* <DEDUP_REMOVED lines=11> */
[----:B------:R-:W-:Y:S01]  /*3d90*/  @!P0 ISETP.GE.AND P1, PT, R16, R14, PT ;  /* 0x0000000e1000820c */ /* 0x000fe20003f26270 */
[----:B------:R-:W-:Y:S01]  /*3da0*/  FMUL.FTZ R56, R56, UR46 ;  /* 0x0000002e38387c20 */ /* 0x000fe20008410000 */
[----:B------:R-:W-:Y:S01]  /*3db0*/  FFMA.FTZ R4, R4, UR45, -R13 ;  /* 0x0000002d04047c23 */ /* 0x000fe2000801080d */
[----:B------:R-:W-:Y:S03]  /*3dc0*/  MOV R18, R173 ;  /* 0x000000ad00127202 */ /* 0x000fe60000000f00 */
[----:B------:R3:W-:Y:S01]  /*3dd0*/  MUFU.EX2 R85, R5 ;  /* 0x0000000500557308 */ /* 0x0007e20000000800 */
[----:B------:R-:W-:Y:S01]  /*3de0*/  @!P0 FSEL R18, R173, -INF , !P1 ;  /* 0xff800000ad128808 */ /* 0x000fe20004800000 */
[----:B------:R-:W-:Y:S01]  /*3df0*/  FMUL.FTZ R58, R58, UR46 ;  /* 0x0000002e3a3a7c20 */ /* 0x000fe20008410000 */
[CC--:B------:R-:W-:Y:S07]  /*3e00*/  @!P0 ISETP.GE.AND P1, PT, R17.reuse, R11.reuse, PT ;  /* 0x0000000b1100820c */ /* 0x0c0fee0003f26270 */
[----:B------:R2:W-:Y:S10]  /*3e10*/  MUFU.EX2 R84, R4 ;  /* 0x0000000400547308 */ /* 0x0005f40000000800 */
[----:B------:R-:W1:Y:S01]  /*3e20*/  MUFU.TANH R72, R53 ;  /* 0x0000003500487308 */ /* 0x000e620000002400 */
[----:B---3--:R-:W-:Y:S01]  /*3e30*/  IMAD.MOV.U32 R5, RZ, RZ, R174 ;  /* 0x000000ffff057224 */ /* 0x008fe200078e00ae */
[----:B------:R-:W-:Y:S02]  /*3e40*/  @!P0 FSEL R5, R174, -INF , !P2 ;  /* 0xff800000ae058808 */ /* 0x000fe40005000000 */
[----:B------:R-:W-:Y:S01]  /*3e50*/  @!P0 ISETP.GE.AND P2, PT, R17, R10, PT ;  /* 0x0000000a1100820c */ /* 0x000fe20003f46270 */
[----:B------:R-:W-:Y:S05]  /*3e60*/  @!P0 VIADD R17, R0, 0x28 ;  /* 0x0000002800118836 */ /* 0x000fea0000000000 */
[----:B------:R-:W3:Y:S01]  /*3e70*/  MUFU.TANH R164, R54 ;  /* 0x0000003600a47308 */ /* 0x000ee20000002400 */
[----:B--2---:R-:W-:Y:S01]  /*3e80*/  FFMA.FTZ R4, R5, UR45, -R12 ;  /* 0x0000002d05047c23 */ /* 0x004fe2000801080c */
[----:B------:R-:W-:Y:S02]  /*3e90*/  MOV R5, R208 ;  /* 0x000000d000057202 */ /* 0x000fe40000000f00 */
[----:B------:R-:W-:Y:S06]  /*3ea0*/  @!P0 FSEL R5, R208, -INF , !P2 ;  /* 0xff800000d0058808 */ /* 0x000fec0005000000 */
[----:B------:R2:W-:Y:S01]  /*3eb0*/  MUFU.EX2 R189, R4 ;  /* 0x0000000400bd7308 */ /* 0x0005e20000000800 */
[----:B------:R-:W-:Y:S09]  /*3ec0*/  FFMA.FTZ R5, R5, UR45, -R8 ;  /* 0x0000002d05057c23 */ /* 0x000ff20008010808 */
[----:B------:R-:W-:Y:S10]  /*3ed0*/  MUFU.EX2 R246, R5 ;  /* 0x0000000500f67308 */ /* 0x000ff40000000800 */
[----:B------:R-:W3:Y:S01]  /*3ee0*/  MUFU.TANH R175, R56 ;  /* 0x0000003800af7308 */ /* 0x000ee20000002400 */
[----:B--2---:R-:W-:Y:S01]  /*3ef0*/  FFMA.FTZ R4, R18, UR45, -R12 ;  /* 0x0000002d12047c23 */ /* 0x004fe2000801080c */
[----:B------:R-:W-:Y:S08]  /*3f00*/  IMAD.MOV.U32 R18, RZ, RZ, R188 ;  /* 0x000000ffff127224 */ /* 0x000ff000078e00bc */
[----:B------:R2:W-:Y:S10]  /*3f10*/  MUFU.EX2 R185, R4 ;  /* 0x0000000400b97308 */ /* 0x0005f40000000800 */
[----:B------:R-:W-:Y:S10]  /*3f20*/  MUFU.TANH R169, R60 ;  /* 0x0000003c00a97308 */ /* 0x000ff40000002400 */
[----:B------:R-:W3:Y:S01]  /*3f30*/  MUFU.TANH R193, R58 ;  /* 0x0000003a00c17308 */ /* 0x000ee20000002400 */
[----:B--2---:R-:W-:Y:S02]  /*3f40*/  MOV R4, R190 ;  /* 0x000000be00047202 */ /* 0x004fe40000000f00 */
[----:B------:R-:W-:Y:S02]  /*3f50*/  @!P0 FSEL R4, R190, -INF , !P1 ;  /* 0xff800000be048808 */ /* 0x000fe40004800000 */
[----:B------:R-:W-:Y:S03]  /*3f60*/  @!P0 ISETP.GE.AND P1, PT, R16, R11, PT ;  /* 0x0000000b1000820c */ /* 0x000fe60003f26270 */
[--C-:B------:R-:W-:Y:S01]  /*3f70*/  FFMA.FTZ R4, R4, UR45, -R9.reuse ;  /* 0x0000002d04047c23 */ /* 0x100fe20008010809 */
[----:B------:R-:W-:Y:S01]  /*3f80*/  @!P0 FSEL R18, R188, -INF , !P1 ;  /* 0xff800000bc128808 */ /* 0x000fe20004800000 */
[----:B------:R-:W2:Y:S01]  /*3f90*/  MUFU.TANH R192, R59 ;  /* 0x0000003b00c07308 */ /* 0x000ea20000002400 */
[-C--:B------:R-:W-:Y:S03]  /*3fa0*/  @!P0 ISETP.GE.AND P1, PT, R16, R10.reuse, PT ;  /* 0x0000000a1000820c */ /* 0x080fe60003f26270 */
[----:B------:R-:W-:Y:S01]  /*3fb0*/  FFMA.FTZ R16, R18, UR45, -R9 ;  /* 0x0000002d12107c23 */ /* 0x000fe20008010809 */
[----:B------:R-:W-:Y:S05]  /*3fc0*/  IMAD.MOV.U32 R18, RZ, RZ, R179 ;  /* 0x000000ffff127224 */ /* 0x000fea00078e00b3 */
[----:B------:R4:W-:Y:S10]  /*3fd0*/  MUFU.EX2 R218, R4 ;  /* 0x0000000400da7308 */ /* 0x0009f40000000800 */
[----:B------:R1:W-:Y:S10]  /*3fe0*/  MUFU.EX2 R215, R16 ;  /* 0x0000001000d77308 */ /* 0x0003f40000000800 */
[----:B------:R-:W2:Y:S01]  /*3ff0*/  MUFU.TANH R168, R61 ;  /* 0x0000003d00a87308 */ /* 0x000ea20000002400 */
[----:B----4-:R-:W-:Y:S02]  /*4000*/  MOV R4, R207 ;  /* 0x000000cf00047202 */ /* 0x010fe40000000f00 */
[----:B------:R-:W-:Y:S02]  /*4010*/  @!P0 FSEL R4, R207, -INF , !P1 ;  /* 0xff800000cf048808 */ /* 0x000fe40004800000 */
[-C--:B------:R-:W-:Y:S03]  /*4020*/  @!P0 ISETP.GE.AND P1, PT, R17, R11.reuse, PT ;  /* 0x0000000b1100820c */ /* 0x080fe60003f26270 */
[--C-:B------:R-:W-:Y:S01]  /*4030*/  FFMA.FTZ R4, R4, UR45, -R8.reuse ;  /* 0x0000002d04047c23 */ /* 0x100fe20008010808 */
[----:B-1----:R-:W-:Y:S01]  /*4040*/  @!P0 IADD3 R16, R0, 0x29, RZ ;  /* 0x0000002900108810 */ /* 0x002fe20007ffe0ff */
        /* <DEDUP_REMOVED lines=10> */
[----:B----4-:R-:W-:Y:S02]  /*40f0*/  MOV R4, R180 ;  /* 0x000000b400047202 */ /* 0x010fe40000000f00 */
[----:B------:R-:W-:Y:S05]  /*4100*/  @!P0 FSEL R4, R180, -INF , !P1 ;  /* 0xff800000b4048808 */ /* 0x000fea0004800000 */
[----:B------:R-:W-:Y:S01]  /*4110*/  FFMA.FTZ R5, R4, UR45, -R9 ;  /* 0x0000002d04057c23 */ /* 0x000fe20008010809 */
[----:B------:R-:W-:Y:S01]  /*4120*/  IADD3 R4, P1, R70, UR22, RZ ;  /* 0x0000001646047c10 */ /* 0x000fe2000ff3e0ff */
[----:B------:R-:W-:Y:S10]  /*4130*/  MUFU.TANH R112, R67 ;  /* 0x0000004300707308 */ /* 0x000ff40000002400 */
[----:B------:R4:W-:Y:S10]  /*4140*/  MUFU.EX2 R206, R5 ;  /* 0x0000000500ce7308 */ /* 0x0009f40000000800 */
[----:B------:R-:W1:Y:S10]  /*4150*/  MUFU.TANH R70, R65 ;  /* 0x0000004100467308 */ /* 0x000e740000002400 */
[----:B------:R-:W1:Y:S01]  /*4160*/  MUFU.TANH R184, R62 ;  /* 0x0000003e00b87308 */ /* 0x000e620000002400 */
[----:B----4-:R-:W-:Y:S02]  /*4170*/  IADD3.X R5, R27, UR7, RZ, P1, !PT ;  /* 0x000000071b057c10 */ /* 0x010fe40008ffe4ff */
[C---:B------:R-:W-:Y:S03]  /*4180*/  @!P0 ISETP.GE.AND P1, PT, R16.reuse, R10, PT ;  /* 0x0000000a1000820c */ /* 0x040fe60003f26270 */
[----:B------:R-:W4:Y:S01]  /*4190*/  LDG.E R111, desc[UR36][R4.64] ;  /* 0x00000024046f7981 */ /* 0x000f22000c1e1900 */
[----:B------:R-:W-:Y:S03]  /*41a0*/  @!P0 FSEL R7, R201, -INF , !P1 ;  /* 0xff800000c9078808 */ /* 0x000fe60004800000 */
[----:B------:R-:W1:Y:S01]  /*41b0*/  MUFU.TANH R183, R63 ;  /* 0x0000003f00b77308 */ /* 0x000e620000002400 */
[----:B------:R-:W-:Y:S01]  /*41c0*/  @!P0 ISETP.GE.AND P1, PT, R17, R15, PT ;  /* 0x0000000f1100820c */ /* 0x000fe20003f26270 */
[----:B------:R-:W4:Y:S01]  /*41d0*/  LDG.E R110, desc[UR36][R4.64+0x20] ;  /* 0x00002024046e7981 */ /* 0x000f22000c1e1900 */
[----:B------:R-:W-:Y:S01]  /*41e0*/  FFMA.FTZ R6, R7, UR45, -R8 ;  /* 0x0000002d07067c23 */ /* 0x000fe20008010808 */
[----:B------:R-:W-:Y:S02]  /*41f0*/  IMAD.MOV.U32 R7, RZ, RZ, R78 ;  /* 0x000000ffff077224 */ /* 0x000fe400078e004e */
[----:B------:R-:W5:Y:S04]  /*4200*/  LDG.E R109, desc[UR36][R4.64+0x100] ;  /* 0x00010024046d7981 */ /* 0x000f68000c1e1900 */
[----:B------:R3:W1:Y:S01]  /*4210*/  MUFU.EX2 R233, R6 ;  /* 0x0000000600e97308 */ /* 0x0006620000000800 */
[----:B------:R2:W5:Y:S09]  /*4220*/  LDG.E R108, desc[UR36][R4.64+0x120] ;  /* 0x00012024046c7981 */ /* 0x000572000c1e1900 */
[----:B------:R-:W-:Y:S01]  /*4230*/  MUFU.EX2 R205, R18 ;  /* 0x0000001200cd7308 */ /* 0x000fe20000000800 */
[----:B---3--:R-:W-:Y:S02]  /*4240*/  MOV R6, R79 ;  /* 0x0000004f00067202 */ /* 0x008fe40000000f00 */
[----:B------:R-:W-:Y:S02]  /*4250*/  @!P0 FSEL R6, R79, -INF , !P1 ;  /* 0xff8000004f068808 */ /* 0x000fe40004800000 */
[----:B------:R-:W-:Y:S03]  /*4260*/  @!P0 ISETP.GE.AND P1, PT, R16, R15, PT ;  /* 0x0000000f1000820c */ /* 0x000fe60003f26270 */
[----:B------:R-:W-:Y:S01]  /*4270*/  FFMA.FTZ R6, R6, UR45, -R13 ;  /* 0x0000002d06067c23 */ /* 0x000fe2000801080d */
[----:B------:R-:W-:Y:S02]  /*4280*/  @!P0 FSEL R7, R78, -INF , !P1 ;  /* 0xff8000004e078808 */ /* 0x000fe40004800000 */
[----:B------:R-:W-:Y:S01]  /*4290*/  @!P0 ISETP.GE.AND P1, PT, R17, R14, PT ;  /* 0x0000000e1100820c */ /* 0x000fe20003f26270 */
[----:B------:R3:W-:Y:S01]  /*42a0*/  MUFU.EX2 R81, R6 ;  /* 0x0000000600517308 */ /* 0x0007e20000000800 */
[----:B--2---:R-:W-:Y:S02]  /*42b0*/  IMAD.MOV.U32 R5, RZ, RZ, R161 ;  /* 0x000000ffff057224 */ /* 0x004fe400078e00a1 */
[----:B------:R-:W-:Y:S01]  /*42c0*/  FFMA.FTZ R7, R7, UR45, -R13 ;  /* 0x0000002d07077c23 */ /* 0x000fe2000801080d */
[----:B------:R-:W-:Y:S06]  /*42d0*/  IMAD.MOV.U32 R17, RZ, RZ, R73 ;  /* 0x000000ffff117224 */ /* 0x000fec00078e0049 */
[----:B------:R2:W-:Y:S01]  /*42e0*/  MUFU.EX2 R80, R7 ;  /* 0x0000000700507308 */ /* 0x0005e20000000800 */
[----:B---3--:R-:W-:Y:S02]  /*42f0*/  MOV R6, R166 ;  /* 0x000000a600067202 */ /* 0x008fe40000000f00 */
[----:B------:R-:W-:Y:S02]  /*4300*/  @!P0 FSEL R6, R166, -INF , !P1 ;  /* 0xff800000a6068808 */ /* 0x000fe40004800000 */
[----:B------:R-:W-:Y:S02]  /*4310*/  @!P0 ISETP.GE.AND P1, PT, R16, R14, PT ;  /* 0x0000000e1000820c */ /* 0x000fe40003f26270 */
[----:B------:R-:W-:Y:S01]  /*4320*/  MOV R16, R165 ;  /* 0x000000a500107202 */ /* 0x000fe20000000f00 */
[--C-:B------:R-:W-:Y:S01]  /*4330*/  FFMA.FTZ R6, R6, UR45, -R12.reuse ;  /* 0x0000002d06067c23 */ /* 0x100fe2000801080c */
[----:B--2---:R-:W-:Y:S02]  /*4340*/  @!P0 IADD3 R7, R0, 0x30, RZ ;  /* 0x0000003000078810 */ /* 0x004fe40007ffe0ff */
[----:B------:R-:W-:Y:S01]  /*4350*/  @!P0 FSEL R16, R165, -INF , !P1 ;  /* 0xff800000a5108808 */ /* 0x000fe20004800000 */
[----:B------:R2:W-:Y:S01]  /*4360*/  MUFU.EX2 R172, R6 ;  /* 0x0000000600ac7308 */ /* 0x0005e20000000800 */
[C---:B------:R-:W-:Y:S02]  /*4370*/  @!P0 ISETP.GE.AND P1, PT, R7.reuse, R15, PT ;  /* 0x0000000f0700820c */ /* 0x040fe40003f26270 */
[----:B------:R-:W-:Y:S01]  /*4380*/  @!P0 ISETP.GE.AND P4, PT, R7, R10, PT ;  /* 0x0000000a0700820c */ /* 0x000fe20003f86270 */
[--C-:B------:R-:W-:Y:S01]  /*4390*/  FFMA.FTZ R16, R16, UR45, -R12.reuse ;  /* 0x0000002d10107c23 */ /* 0x100fe2000801080c */
[----:B------:R-:W-:Y:S05]  /*43a0*/  @!P0 FSEL R17, R73, -INF , !P1 ;  /* 0xff80000049118808 */ /* 0x000fea0004800000 */
[----:B------:R3:W1:Y:S01]  /*43b0*/  MUFU.EX2 R171, R16 ;  /* 0x0000001000ab7308 */ /* 0x0006620000000800 */
[--C-:B------:R-:W-:Y:S09]  /*43c0*/  FFMA.FTZ R17, R17, UR45, -R13.reuse ;  /* 0x0000002d11117c23 */ /* 0x100ff2000801080d */
[----:B------:R1:W-:Y:S01]  /*43d0*/  MUFU.EX2 R77, R17 ;  /* 0x00000011004d7308 */ /* 0x0003e20000000800 */
[----:B--2---:R-:W-:Y:S04]  /*43e0*/  @!P0 IADD3 R6, R0, 0x31, RZ ;  /* 0x0000003100068810 */ /* 0x004fe80007ffe0ff */
[C---:B------:R-:W-:Y:S02]  /*43f0*/  @!P0 ISETP.GE.AND P2, PT, R6.reuse, R14, PT ;  /* 0x0000000e0600820c */ /* 0x040fe40003f46270 */
[C---:B------:R-:W-:Y:S02]  /*4400*/  @!P0 ISETP.GE.AND P5, PT, R6.reuse, R11, PT ;  /* 0x0000000b0600820c */ /* 0x040fe40003fa6270 */
[----:B------:R-:W-:Y:S02]  /*4410*/  @!P0 FSEL R5, R161, -INF , !P2 ;  /* 0xff800000a1058808 */ /* 0x000fe40005000000 */
[----:B------:R-:W-:Y:S02]  /*4420*/  @!P0 ISETP.GE.AND P1, PT, R6, R15, PT ;  /* 0x0000000f0600820c */ /* 0x000fe40003f26270 */
[----:B---3--:R-:W-:Y:S01]  /*4430*/  MOV R16, R72 ;  /* 0x0000004800107202 */ /* 0x008fe20000000f00 */
[--C-:B------:R-:W-:Y:S01]  /*4440*/  FFMA.FTZ R5, R5, UR45, -R12.reuse ;  /* 0x0000002d05057c23 */ /* 0x100fe2000801080c */
[----:B------:R-:W-:Y:S02]  /*4450*/  @!P0 FSEL R16, R72, -INF , !P1 ;  /* 0xff80000048108808 */ /* 0x000fe40004800000 */
[C---:B------:R-:W-:Y:S01]  /*4460*/  @!P0 ISETP.GE.AND P1, PT, R7.reuse, R14, PT ;  /* 0x0000000e0700820c */ /* 0x040fe20003f26270 */
[----:B------:R2:W-:Y:S01]  /*4470*/  MUFU.EX2 R167, R5 ;  /* 0x0000000500a77308 */ /* 0x0005e20000000800 */
[----:B-1----:R-:W-:Y:S01]  /*4480*/  MOV R17, R164 ;  /* 0x000000a400117202 */ /* 0x002fe20000000f00 */
[----:B------:R-:W-:Y:S01]  /*4490*/  FFMA.FTZ R16, R16, UR45, -R13 ;  /* 0x0000002d10107c23 */ /* 0x000fe2000801080d */
[----:B------:R-:W-:Y:S02]  /*44a0*/  @!P0 FSEL R17, R164, -INF , !P1 ;  /* 0xff800000a4118808 */ /* 0x000fe40004800000 */
[----:B------:R-:W-:Y:S02]  /*44b0*/  @!P0 ISETP.GE.AND P1, PT, R7, R11, PT ;  /* 0x0000000b0700820c */ /* 0x000fe40003f26270 */
[----:B------:R-:W-:Y:S01]  /*44c0*/  @!P0 ISETP.GE.AND P3, PT, R6, R10, PT ;  /* 0x0000000a0600820c */ /* 0x000fe20003f66270 */
[----:B------:R-:W-:Y:S01]  /*44d0*/  FFMA.FTZ R4, R17, UR45, -R12 ;  /* 0x0000002d11047c23 */ /* 0x000fe2000801080c */
[----:B------:R-:W-:Y:S01]  /*44e0*/  MOV R6, R175 ;  /* 0x000000af00067202 */ /* 0x000fe20000000f00 */
[----:B------:R-:W1:Y:S01]  /*44f0*/  MUFU.EX2 R76, R16 ;  /* 0x00000010004c7308 */ /* 0x000e620000000800 */
[----:B------:R-:W-:Y:S05]  /*4500*/  @!P0 FSEL R6, R175, -INF , !P1 ;  /* 0xff800000af068808 */ /* 0x000fea0004800000 */
[--C-:B------:R-:W-:Y:S01]  /*4510*/  FFMA.FTZ R7, R6, UR45, -R9.reuse ;  /* 0x0000002d06077c23 */ /* 0x100fe20008010809 */
[----:B--2---:R-:W-:Y:S01]  /*4520*/  IMAD.MOV.U32 R5, RZ, RZ, R176 ;  /* 0x000000ffff057224 */ /* 0x004fe200078e00b0 */
[----:B------:R-:W-:Y:S02]  /*4530*/  @!P0 FSEL R5, R176, -INF , !P5 ;  /* 0xff800000b0058808 */ /* 0x000fe40006800000 */
[----:B------:R2:W3:Y:S01]  /*4540*/  MUFU.EX2 R170, R4 ;  /* 0x0000000400aa7308 */ /* 0x0004e20000000800 */
[----:B------:R-:W-:Y:S02]  /*4550*/  MOV R6, R193 ;  /* 0x000000c100067202 */ /* 0x000fe40000000f00 */
[----:B------:R-:W-:Y:S01]  /*4560*/  @!P0 FSEL R6, R193, -INF , !P4 ;  /* 0xff800000c1068808 */ /* 0x000fe20006000000 */
[----:B------:R-:W-:Y:S06]  /*4570*/  FFMA.FTZ R5, R5, UR45, -R9 ;  /* 0x0000002d05057c23 */ /* 0x000fec0008010809 */
[----:B------:R1:W-:Y:S01]  /*4580*/  MUFU.EX2 R197, R5 ;  /* 0x0000000500c57308 */ /* 0x0003e20000000800 */
[----:B------:R-:W-:Y:S09]  /*4590*/  FFMA.FTZ R6, R6, UR45, -R8 ;  /* 0x0000002d06067c23 */ /* 0x000ff20008010808 */
[----:B------:R-:W-:Y:S01]  /*45a0*/  MUFU.EX2 R198, R7 ;  /* 0x0000000700c67308 */ /* 0x000fe20000000800 */
[C---:B--2---:R-:W-:Y:S02]  /*45b0*/  @!P0 IADD3 R4, R0.reuse, 0x38, RZ ;  /* 0x0000003800048810 */ /* 0x044fe40007ffe0ff */
[----:B------:R-:W-:Y:S02]  /*45c0*/  @!P0 IADD3 R0, R0, 0x39, RZ ;  /* 0x0000003900008810 */ /* 0x000fe40007ffe0ff */
[-C--:B------:R-:W-:Y:S02]  /*45d0*/  @!P0 ISETP.GE.AND P2, PT, R4, R11.reuse, PT ;  /* 0x0000000b0400820c */ /* 0x080fe40003f46270 */
[----:B------:R-:W-:Y:S03]  /*45e0*/  @!P0 ISETP.GE.AND P1, PT, R0, R11, PT ;  /* 0x0000000b0000820c */ /* 0x000fe60003f26270 */
[----:B------:R2:W-:Y:S01]  /*45f0*/  MUFU.EX2 R226, R6 ;  /* 0x0000000600e27308 */ /* 0x0005e20000000800 */
[----:B-1----:R-:W-:Y:S02]  /*4600*/  F2FP.F16.F32.PACK_AB R5, R98, R99 ;  /* 0x000000636205723e */ /* 0x002fe400000000ff */
[C---:B------:R-:W-:Y:S02]  /*4610*/  @!P0 ISETP.GE.AND P6, PT, R4.reuse, R15, PT ;  /* 0x0000000f0400820c */ /* 0x040fe40003fc6270 */
[C---:B------:R-:W-:Y:S01]  /*4620*/  @!P0 ISETP.GE.AND P4, PT, R4.reuse, R14, PT ;  /* 0x0000000e0400820c */ /* 0x040fe20003f86270 */
[----:B------:R1:W-:Y:S01]  /*4630*/  STS [R242+0x10000], R5 ;  /* 0x01000005f2007388 */ /* 0x0003e20000000800 */
[----:B------:R-:W-:Y:S02]  /*4640*/  MOV R11, R169 ;  /* 0x000000a9000b7202 */ /* 0x000fe40000000f00 */
[----:B------:R-:W-:Y:S02]  /*4650*/  @!P0 FSEL R11, R169, -INF , !P2 ;  /* 0xff800000a90b8808 */ /* 0x000fe40005000000 */
[----:B------:R-:W-:Y:S02]  /*4660*/  @!P0 ISETP.GE.AND P2, PT, R4, R10, PT ;  /* 0x0000000a0400820c */ /* 0x000fe40003f46270 */
[----:B------:R-:W-:Y:S02]  /*4670*/  F2FP.F16.F32.PACK_AB R4, R2, R3 ;  /* 0x000000030204723e */ /* 0x000fe400000000ff */
[----:B------:R-:W-:Y:S02]  /*4680*/  @!P0 ISETP.GE.AND P5, PT, R0, R15, PT ;  /* 0x0000000f0000820c */ /* 0x000fe40003fa6270 */
[----:B--2---:R-:W-:Y:S01]  /*4690*/  F2FP.F16.F32.PACK_AB R6, R251, R252 ;  /* 0x000000fcfb06723e */ /* 0x004fe200000000ff */
[----:B------:R2:W-:Y:S01]  /*46a0*/  STS [R242+0x10400], R4 ;  /* 0x01040004f2007388 */ /* 0x0005e20000000800 */
[----:B------:R-:W-:Y:S02]  /*46b0*/  MOV R7, R192 ;  /* 0x000000c000077202 */ /* 0x000fe40000000f00 */
[----:B------:R-:W-:Y:S02]  /*46c0*/  @!P0 FSEL R7, R192, -INF , !P3 ;  /* 0xff800000c0078808 */ /* 0x000fe40005800000 */
[----:B------:R-:W-:Y:S01]  /*46d0*/  @!P0 ISETP.GE.AND P3, PT, R0, R14, PT ;  /* 0x0000000e0000820c */ /* 0x000fe20003f66270 */
[----:B------:R-:W-:Y:S01]  /*46e0*/  IMAD.MOV.U32 R14, RZ, RZ, R168 ;  /* 0x000000ffff0e7224 */ /* 0x000fe200078e00a8 */
[----:B------:R-:W-:Y:S02]  /*46f0*/  @!P0 FSEL R14, R168, -INF , !P1 ;  /* 0xff800000a80e8808 */ /* 0x000fe40004800000 */
[----:B------:R-:W-:Y:S02]  /*4700*/  @!P0 ISETP.GE.AND P1, PT, R0, R10, PT ;  /* 0x0000000a0000820c */ /* 0x000fe40003f26270 */
[----:B------:R-:W-:Y:S01]  /*4710*/  F2FP.F16.F32.PACK_AB R0, R219, R220 ;  /* 0x000000dcdb00723e */ /* 0x000fe200000000ff */
[----:B-1----:R-:W-:Y:S01]  /*4720*/  FFMA.FTZ R5, R7, UR45, -R8 ;  /* 0x0000002d07057c23 */ /* 0x002fe20008010808 */
[----:B------:R-:W-:Y:S03]  /*4730*/  MOV R7, R71 ;  /* 0x0000004700077202 */ /* 0x000fe60000000f00 */
[----:B------:R1:W-:Y:S01]  /*4740*/  STS [R241+0x10400], R0 ;  /* 0x01040000f1007388 */ /* 0x0003e20000000800 */
[----:B------:R3:W-:Y:S01]  /*4750*/  MUFU.EX2 R225, R5 ;  /* 0x0000000500e17308 */ /* 0x0007e20000000800 */
[----:B------:R-:W-:Y:S05]  /*4760*/  @!P0 FSEL R7, R71, -INF , !P6 ;  /* 0xff80000047078808 */ /* 0x000fea0007000000 */
[----:B------:R-:W-:Y:S01]  /*4770*/  FFMA.FTZ R7, R7, UR45, -R13 ;  /* 0x0000002d07077c23 */ /* 0x000fe2000801080d */
[----:B--2---:R-:W-:Y:S03]  /*4780*/  F2FP.F16.F32.PACK_AB R4, R96, R97 ;  /* 0x000000616004723e */ /* 0x004fe600000000ff */
[----:B------:R2:W-:Y:S02]  /*4790*/  MUFU.EX2 R75, R7 ;  /* 0x00000007004b7308 */ /* 0x0005e40000000800 */
[----:B------:R2:W-:Y:S04]  /*47a0*/  STS [R241+0x10000], R4 ;  /* 0x01000004f1007388 */ /* 0x0005e80000000800 */
[----:B------:R2:W-:Y:S01]  /*47b0*/  STS [R242+0x12000], R6 ;  /* 0x01200006f2007388 */ /* 0x0005e20000000800 */
[----:B---3--:R-:W-:Y:S05]  /*47c0*/  F2FP.F16.F32.PACK_AB R5, R26, R25 ;  /* 0x000000191a05723e */ /* 0x008fea00000000ff */
[----:B------:R3:W-:Y:S01]  /*47d0*/  STS [R242+0x12400], R5 ;  /* 0x01240005f2007388 */ /* 0x0007e20000000800 */
[--C-:B-1----:R-:W-:Y:S01]  /*47e0*/  FFMA.FTZ R0, R11, UR45, -R9.reuse ;  /* 0x0000002d0b007c23 */ /* 0x102fe20008010809 */
[----:B------:R-:W-:Y:S01]  /*47f0*/  FFMA.FTZ R9, R14, UR45, -R9 ;  /* 0x0000002d0e097c23 */ /* 0x000fe20008010809 */
[----:B--2---:R-:W-:Y:S02]  /*4800*/  MOV R7, R113 ;  /* 0x0000007100077202 */ /* 0x004fe40000000f00 */
[----:B------:R1:W-:Y:S01]  /*4810*/  MUFU.EX2 R194, R0 ;  /* 0x0000000000c27308 */ /* 0x0003e20000000800 */
[----:B------:R-:W-:Y:S05]  /*4820*/  @!P0 FSEL R7, R113, -INF , !P4 ;  /* 0xff80000071078808 */ /* 0x000fea0006000000 */
[----:B------:R-:W-:Y:S04]  /*4830*/  FFMA.FTZ R7, R7, UR45, -R12 ;  /* 0x0000002d07077c23 */ /* 0x000fe8000801080c */
[----:B------:R-:W-:Y:S01]  /*4840*/  MUFU.EX2 R191, R9 ;  /* 0x0000000900bf7308 */ /* 0x000fe20000000800 */
[----:B------:R-:W-:Y:S02]  /*4850*/  F2FP.F16.F32.PACK_AB R4, R24, R23 ;  /* 0x000000171804723e */ /* 0x000fe400000000ff */
[----:B------:R-:W-:Y:S03]  /*4860*/  MOV R6, R70 ;  /* 0x0000004600067202 */ /* 0x000fe60000000f00 */
[----:B------:R2:W-:Y:S01]  /*4870*/  STS [R241+0x12400], R4 ;  /* 0x01240004f1007388 */ /* 0x0005e20000000800 */
[----:B------:R-:W-:Y:S03]  /*4880*/  @!P0 FSEL R6, R70, -INF , !P5 ;  /* 0xff80000046068808 */ /* 0x000fe60006800000 */
[----:B------:R2:W-:Y:S01]  /*4890*/  MUFU.EX2 R115, R7 ;  /* 0x0000000700737308 */ /* 0x0005e20000000800 */
[----:B-1----:R-:W-:Y:S02]  /*48a0*/  F2FP.F16.F32.PACK_AB R0, R94, R95 ;  /* 0x0000005f5e00723e */ /* 0x002fe400000000ff */
[----:B---3--:R-:W-:Y:S01]  /*48b0*/  F2FP.F16.F32.PACK_AB R5, R247, R248 ;  /* 0x000000f8f705723e */ /* 0x008fe200000000ff */
[----:B------:R-:W-:Y:S01]  /*48c0*/  FFMA.FTZ R13, R6, UR45, -R13 ;  /* 0x0000002d060d7c23 */ /* 0x000fe2000801080d */
[----:B------:R-:W-:Y:S01]  /*48d0*/  IMAD.MOV.U32 R6, RZ, RZ, R112 ;  /* 0x000000ffff067224 */ /* 0x000fe200078e0070 */
[----:B------:R-:W-:Y:S02]  /*48e0*/  @!P0 FSEL R6, R112, -INF , !P3 ;  /* 0xff80000070068808 */ /* 0x000fe40005800000 */
[----:B------:R1:W-:Y:S02]  /*48f0*/  STS [R241+0x12000], R5 ;  /* 0x01200005f1007388 */ /* 0x0003e40000000800 */
[----:B------:R-:W3:Y:S01]  /*4900*/  MUFU.EX2 R74, R13 ;  /* 0x0000000d004a7308 */ /* 0x000ee20000000800 */
[----:B------:R-:W-:Y:S01]  /*4910*/  FFMA.FTZ R12, R6, UR45, -R12 ;  /* 0x0000002d060c7c23 */ /* 0x000fe2000801080c */
[----:B------:R3:W-:Y:S01]  /*4920*/  STS [R243+0x10000], R0 ;  /* 0x01000000f3007388 */ /* 0x0007e20000000800 */
[----:B------:R-:W-:Y:S02]  /*4930*/  MOV R6, R184 ;  /* 0x000000b800067202 */ /* 0x000fe40000000f00 */
[----:B------:R-:W-:Y:S02]  /*4940*/  @!P0 FSEL R6, R184, -INF , !P2 ;  /* 0xff800000b8068808 */ /* 0x000fe40005000000 */
[----:B--2---:R-:W-:Y:S03]  /*4950*/  MOV R7, R183 ;  /* 0x000000b700077202 */ /* 0x004fe60000000f00 */
[----:B------:R-:W2:Y:S01]  /*4960*/  MUFU.EX2 R114, R12 ;  /* 0x0000000c00727308 */ /* 0x000ea20000000800 */
[----:B------:R-:W-:Y:S01]  /*4970*/  @!P0 FSEL R7, R183, -INF , !P1 ;  /* 0xff800000b7078808 */ /* 0x000fe20004800000 */
[--C-:B------:R-:W-:Y:S01]  /*4980*/  FFMA.FTZ R6, R6, UR45, -R8.reuse ;  /* 0x0000002d06067c23 */ /* 0x100fe20008010808 */
[----:B------:R-:W-:Y:S02]  /*4990*/  PLOP3.LUT P2, PT, PT, PT, UP3, 0x80, 0x0 ;  /* 0x000000000000781c */ /* 0x000fe40003f4f038 */
[----:B------:R-:W-:Y:S01]  /*49a0*/  F2FP.F16.F32.PACK_AB R4, R88, R89 ;  /* 0x000000595804723e */ /* 0x000fe200000000ff */
[----:B------:R-:W-:Y:S01]  /*49b0*/  FFMA.FTZ R8, R7, UR45, -R8 ;  /* 0x0000002d07087c23 */ /* 0x000fe20008010808 */
[----:B------:R-:W-:Y:S03]  /*49c0*/  F2FP.F16.F32.PACK_AB R7, R233, R234 ;  /* 0x000000eae907723e */ /* 0x000fe600000000ff */
[----:B------:R2:W-:Y:S01]  /*49d0*/  MUFU.EX2 R214, R6 ;  /* 0x0000000600d67308 */ /* 0x0005e20000000800 */
[----:B-1----:R-:W-:Y:S09]  /*49e0*/  F2FP.F16.F32.PACK_AB R5, R209, R210 ;  /* 0x000000d2d105723e */ /* 0x002ff200000000ff */
[----:B------:R-:W1:Y:S01]  /*49f0*/  MUFU.EX2 R213, R8 ;  /* 0x0000000800d57308 */ /* 0x000e620000000800 */
[----:B---3--:R-:W-:Y:S01]  /*4a00*/  F2FP.F16.F32.PACK_AB R0, R195, R196 ;  /* 0x000000c4c300723e */ /* 0x008fe200000000ff */
[----:B------:R3:W-:Y:S04]  /*4a10*/  STS [R243+0x10400], R5 ;  /* 0x01040005f3007388 */ /* 0x0007e80000000800 */
[----:B------:R1:W-:Y:S01]  /*4a20*/  STS [R240+0x10000], R4 ;  /* 0x01000004f0007388 */ /* 0x0003e20000000800 */
[----:B--2---:R-:W-:Y:S03]  /*4a30*/  F2FP.F16.F32.PACK_AB R6, R171, R172 ;  /* 0x000000acab06723e */ /* 0x004fe600000000ff */
[----:B------:R2:W-:Y:S01]  /*4a40*/  STS [R240+0x10400], R0 ;  /* 0x01040000f0007388 */ /* 0x0005e20000000800 */
[----:B---3--:R-:W-:Y:S02]  /*4a50*/  F2FP.F16.F32.PACK_AB R5, R235, R244 ;  /* 0x000000f4eb05723e */ /* 0x008fe400000000ff */
[----:B-1----:R-:W-:Y:S03]  /*4a60*/  F2FP.F16.F32.PACK_AB R4, R22, R21 ;  /* 0x000000151604723e */ /* 0x002fe600000000ff */
[----:B------:R1:W-:Y:S01]  /*4a70*/  STS [R243+0x12000], R5 ;  /* 0x01200005f3007388 */ /* 0x0003e20000000800 */
[----:B--2---:R-:W-:Y:S03]  /*4a80*/  F2FP.F16.F32.PACK_AB R0, R227, R228 ;  /* 0x000000e4e300723e */ /* 0x004fe600000000ff */
[----:B------:R2:W-:Y:S04]  /*4a90*/  STS [R243+0x12400], R4 ;  /* 0x01240004f3007388 */ /* 0x0005e80000000800 */
[----:B------:R3:W-:Y:S01]  /*4aa0*/  STS [R240+0x12000], R0 ;  /* 0x01200000f0007388 */ /* 0x0007e20000000800 */
[----:B-1----:R-:W-:Y:S02]  /*4ab0*/  F2FP.F16.F32.PACK_AB R5, R84, R85 ;  /* 0x000000555405723e */ /* 0x002fe400000000ff */
[----:B--2---:R-:W-:Y:S02]  /*4ac0*/  F2FP.F16.F32.PACK_AB R4, R185, R189 ;  /* 0x000000bdb904723e */ /* 0x004fe400000000ff */
[----:B---3--:R-:W-:Y:S05]  /*4ad0*/  F2FP.F16.F32.PACK_AB R0, R249, R250 ;  /* 0x000000faf900723e */ /* 0x008fea00000000ff */
[----:B------:R1:W-:Y:S04]  /*4ae0*/  STS [R240+0x12400], R0 ;  /* 0x01240000f0007388 */ /* 0x0003e80000000800 */
[----:B------:R2:W-:Y:S04]  /*4af0*/  STS [R237+0x10000], R5 ;  /* 0x01000005ed007388 */ /* 0x0005e80000000800 */
[----:B------:R3:W-:Y:S04]  /*4b00*/  STS [R237+0x10400], R4 ;  /* 0x01040004ed007388 */ /* 0x0007e80000000800 */
[----:B------:R4:W-:Y:S01]  /*4b10*/  STS [R236+0x10400], R6 ;  /* 0x01040006ec007388 */ /* 0x0009e20000000800 */
[----:B-1----:R-:W-:Y:S02]  /*4b20*/  F2FP.F16.F32.PACK_AB R0, R80, R81 ;  /* 0x000000515000723e */ /* 0x002fe400000000ff */
[----:B--2---:R-:W-:Y:S03]  /*4b30*/  F2FP.F16.F32.PACK_AB R5, R215, R218 ;  /* 0x000000dad705723e */ /* 0x004fe600000000ff */
[----:B------:R1:W-:Y:S01]  /*4b40*/  STS [R236+0x10000], R0 ;  /* 0x01000000ec007388 */ /* 0x0003e20000000800 */
[----:B---3--:R-:W-:Y:S03]  /*4b50*/  F2FP.F16.F32.PACK_AB R4, R245, R246 ;  /* 0x000000f6f504723e */ /* 0x008fe600000000ff */
[----:B------:R2:W-:Y:S01]  /*4b60*/  STS [R237+0x12000], R5 ;  /* 0x01200005ed007388 */ /* 0x0005e20000000800 */
[----:B----4-:R-:W-:Y:S03]  /*4b70*/  F2FP.F16.F32.PACK_AB R6, R76, R77 ;  /* 0x0000004d4c06723e */ /* 0x010fe600000000ff */
        /* <DEDUP_REMOVED lines=17> */
[----:B------:R-:W-:Y:S04]  /*4c90*/  STS [R238+0x12000], R5 ;  /* 0x01200005ee007388 */ /* 0x000fe80000000800 */
[----:B------:R-:W-:Y:S01]  /*4ca0*/  STS [R238+0x12400], R4 ;  /* 0x01240004ee007388 */ /* 0x000fe20000000800 */
[----:B-1----:R-:W-:Y:S05]  /*4cb0*/  LEA R0, R156, UR5, 0x1 ;  /* 0x000000059c007c11 */ /* 0x002fea000f8e08ff */
[----:B------:R-:W1:Y:S08]  /*4cc0*/  LDSM.16.M88.4 R64, [R0+0x4000] ;  /* 0x004000000040783b */ /* 0x000e700000000200 */
[----:B------:R2:W3:Y:S02]  /*4cd0*/  LDSM.16.M88.4 R60, [R0+0x5000] ;  /* 0x00500000003c783b */ /* 0x0004e40000000200 */
[----:B--2---:R-:W-:Y:S06]  /*4ce0*/  IADD3 R0, R0, R154, RZ ;  /* 0x0000009a00007210 */ /* 0x004fec0007ffe0ff */
[----:B------:R-:W2:Y:S01]  /*4cf0*/  LDSM.16.M88.4 R100, [R0+0x4000] ;  /* 0x004000000064783b */ /* 0x000ea20000000200 */
[-C--:B-1----:R-:W-:Y:S07]  /*4d00*/  HMMA.16816.F32 R4, R64, R116.reuse, RZ ;  /* 0x000000744004723c */ /* 0x082fee00000018ff */
[----:B------:R1:W4:Y:S01]  /*4d10*/  LDSM.16.M88.4 R104, [R0+0x5000] ;  /* 0x005000000068783b */ /* 0x0003220000000200 */
[C---:B---3--:R-:W-:Y:S06]  /*4d20*/  HMMA.16816.F32 R8, R60.reuse, R116, RZ ;  /* 0x000000743c08723c */ /* 0x048fec00000018ff */
[-C--:B------:R-:W-:Y:S06]  /*4d30*/  HMMA.16816.F32 R12, R60, R118.reuse, RZ ;  /* 0x000000763c0c723c */ /* 0x080fec00000018ff */
[C---:B------:R-:W-:Y:S06]  /*4d40*/  HMMA.16816.F32 R16, R64.reuse, R118, RZ ;  /* 0x000000764010723c */ /* 0x040fec00000018ff */
[-C--:B------:R-:W-:Y:S01]  /*4d50*/  HMMA.16816.F32 R20, R64, R120.reuse, RZ ;  /* 0x000000784014723c */ /* 0x080fe200000018ff */
[----:B-1----:R-:W-:Y:S02]  /*4d60*/  FFMA.FTZ R0, -R152, R152, 1 ;  /* 0x3f80000098007423 */ /* 0x002fe40000010198 */
[----:B------:R1:W5:Y:S02]  /*4d70*/  LDL.LU R152, [R1+0xf0] ;  /* 0x0000f00001987983 */ /* 0x0003640000300800 */
[----:B------:R-:W-:Y:S01]  /*4d80*/  FMUL.FTZ R0, R0, UR46 ;  /* 0x0000002e00007c20 */ /* 0x000fe20008410000 */
        /* <DEDUP_REMOVED lines=113> */
[----:B------:R-:W-:Y:S01]  /*54a0*/  FADD.FTZ R5, -R111, R49 ;  /* 0x000000316f057221 */ /* 0x000fe20000010100 */
[----:B------:R1:W5:Y:S01]  /*54b0*/  LDL.LU R81, [R1+0xa0] ;  /* 0x0000a00001517983 */ /* 0x0003620000300800 */
[----:B------:R-:W-:Y:S01]  /*54c0*/  FMUL.FTZ R48, R75, R48 ;  /* 0x000000304b307220 */ /* 0x000fe20000410000 */
[----:B------:R-:W-:Y:S01]  /*54d0*/  FADD.FTZ R49, -R111, R65 ;  /* 0x000000416f317221 */ /* 0x000fe20000010100 */
        /* <DEDUP_REMOVED lines=35> */
[----:B------:R1:W5:Y:S04]  /*5710*/  LDL.LU R69, [R1+0x70] ;  /* 0x0000700001457983 */ /* 0x0003680000300800 */
[----:B------:R1:W5:Y:S04]  /*5720*/  LDL.LU R68, [R1+0x6c] ;  /* 0x00006c0001447983 */ /* 0x0003680000300800 */
[----:B------:R1:W5:Y:S04]  /*5730*/  LDL.LU R3, [R1+0x68] ;  /* 0x0000680001037983 */ /* 0x0003680000300800 */
[----:B------:R1:W5:Y:S01]  /*5740*/  LDL.LU R2, [R1+0x64] ;  /* 0x0000640001027983 */ /* 0x0003620000300800 */
[----:B------:R-:W-:Y:S05]  /*5750*/  @!P2 BRA `(.L_x_245) ;  /* 0x000000000060a947 */ /* 0x000fea0003800000 */
[----:B------:R-:W2:Y:S01]  /*5760*/  LDL.LU.64 R102, [R1+0x8] ;  /* 0x0000080001667983 */ /* 0x000ea20000300a00 */
[----:B------:R-:W3:Y:S01]  /*5770*/  LDC R21, c[0x0][0x240] ;  /* 0x00009000ff157b82 */ /* 0x000ee20000000800 */
[----:B------:R-:W-:Y:S02]  /*5780*/  ULOP3.LUT UR40, UR41, 0x1, URZ, 0xc0, !UPT ;  /* 0x0000000129287892 */ /* 0x000fe4000f8ec03f */
[----:B------:R-:W4:Y:S02]  /*5790*/  LDL.LU R64, [R1+0x28] ;  /* 0x0000280001407983 */ /* 0x000f240000300800 */
[----:B------:R-:W-:Y:S03]  /*57a0*/  UISETP.NE.U32.AND UP0, UPT, UR40, 0x1, UPT ;  /* 0x000000012800788c */ /* 0x000fe6000bf05070 */
[----:B------:R-:W1:Y:S01]  /*57b0*/  LDC R32, c[0x0][0x244] ;  /* 0x00009100ff207b82 */ /* 0x000e620000000800 */
[----:B------:R-:W-:Y:S06]  /*57c0*/  USEL UR40, UR21, 0x2000, !UP0 ;  /* 0x0000200015287887 */ /* 0x000fec000c000000 */
[----:B------:R-:W-:Y:S01]  /*57d0*/  IADD3 R148, R148, UR40, RZ ;  /* 0x0000002894947c10 */ /* 0x000fe2000fffe0ff */
[----:B----4-:R-:W-:Y:S02]  /*57e0*/  VIADD R64, R64, UR40 ;  /* 0x0000002840407c36 */ /* 0x010fe40008000000 */
[C---:B---3--:R-:W-:Y:S05]  /*57f0*/  IMAD.U32 R4, R21.reuse, -0x80, RZ ;  /* 0xffffff8015047824 */ /* 0x048fea00078e00ff */
[C---:B--2---:R-:W-:Y:S04]  /*5800*/  LEA R5, P0, R4.reuse, R102, 0x1 ;  /* 0x0000006604057211 */ /* 0x044fe800078008ff */
        /* <DEDUP_REMOVED lines=8> */
[----:B-1----:R-:W-:Y:S03]  /*5890*/  LEA.HI.X R5, R21, R53, R32, 0x7, P0 ;  /* 0x0000003515057211 */ /* 0x002fe600000f3c20 */
[----:B------:R2:W-:Y:S04]  /*58a0*/  STL.64 [R1+0x8], R52 ;  /* 0x0000083401007387 */ /* 0x0005e80000100a00 */
[----:B------:R2:W-:Y:S04]  /*58b0*/  LDGSTS.E.BYPASS.LTC128B.128 [R64+0x1000], desc[UR36][R4.64] ;  /* 0x0100000004407fae */ /* 0x0005e8000b901d64 */
[----:B------:R2:W-:Y:S04]  /*58c0*/  STL [R1+0x28], R64 ;  /* 0x0000284001007387 */ /* 0x0005e80000100800 */
[----:B------:R-:W0:Y:S02]  /*58d0*/  LDGDEPBAR ;  /* 0x00000000000079af */ /* 0x000e240000000000 */
.L_x_245:
[----:B------:R-:W3:Y:S01]  /*58e0*/  LDL.LU R103, [R1+0x24] ;  /* 0x0000240001677983 */ /* 0x000ee20000300800 */
[----:B------:R-:W-:Y:S01]  /*58f0*/  FMUL.FTZ R7, R7, R6 ;  /* 0x0000000607077220 */ /* 0x000fe20000410000 */
[----:B------:R-:W-:Y:S01]  /*5900*/  FMUL.FTZ R17, R20, R17 ;  /* 0x0000001114117220 */ /* 0x000fe20000410000 */
[----:B-----5:R-:W-:Y:S01]  /*5910*/  FADD.FTZ R25, -R109, R25 ;  /* 0x000000196d197221 */ /* 0x020fe20000010100 */
[----:B------:R-:W4:Y:S01]  /*5920*/  LDL.LU R102, [R1+0x20] ;  /* 0x0000200001667983 */ /* 0x000f220000300800 */
[C---:B------:R-:W-:Y:S01]  /*5930*/  FADD.FTZ R15, -R108.reuse, R15 ;  /* 0x0000000f6c0f7221 */ /* 0x040fe20000010100 */
[----:B------:R-:W-:Y:S01]  /*5940*/  FADD.FTZ R27, -R108, R27 ;  /* 0x0000001b6c1b7221 */ /* 0x000fe20000010100 */
[----:B------:R-:W-:Y:S01]  /*5950*/  FMUL.FTZ R25, R235, R25 ;  /* 0x00000019eb197220 */ /* 0x000fe20000410000 */
[----:B------:R-:W3:Y:S01]  /*5960*/  LDL.LU R65, [R1+0x1c] ;  /* 0x00001c0001417983 */ /* 0x000ee20000300800 */
[----:B--2---:R-:W-:Y:S01]  /*5970*/  FFMA.FTZ R4, -R182, R182, 1 ;  /* 0x3f800000b6047423 */ /* 0x004fe200000101b6 */
[----:B------:R-:W-:Y:S01]  /*5980*/  FADD.FTZ R19, -R110, R19 ;  /* 0x000000136e137221 */ /* 0x000fe20000010100 */
[C---:B------:R-:W-:Y:S01]  /*5990*/  FADD.FTZ R24, -R109.reuse, R24 ;  /* 0x000000186d187221 */ /* 0x040fe20000010100 */
[----:B------:R-:W2:Y:S01]  /*59a0*/  LDL.LU R64, [R1+0x18] ;  /* 0x0000180001407983 */ /* 0x000ea20000300800 */
[----:B------:R-:W-:Y:S01]  /*59b0*/  FADD.FTZ R28, -R109, R28 ;  /* 0x0000001c6d1c7221 */ /* 0x000fe20000010100 */
[----:B------:R-:W-:Y:S01]  /*59c0*/  FMUL.FTZ R19, R219, R19 ;  /* 0x00000013db137220 */ /* 0x000fe20000410000 */
[----:B------:R-:W-:Y:S01]  /*59d0*/  FMUL.FTZ R24, R244, R24 ;  /* 0x00000018f4187220 */ /* 0x000fe20000410000 */
[----:B------:R-:W2:Y:S01]  /*59e0*/  LDL.LU R53, [R1+0x4] ;  /* 0x0000040001357983 */ /* 0x000ea20000300800 */
[----:B------:R-:W-:Y:S01]  /*59f0*/  FMUL.FTZ R28, R228, R28 ;  /* 0x0000001ce41c7220 */ /* 0x000fe20000410000 */
[C---:B------:R-:W-:Y:S01]  /*5a00*/  FADD.FTZ R14, -R108.reuse, R14 ;  /* 0x0000000e6c0e7221 */ /* 0x040fe20000010100 */
[----:B------:R-:W-:Y:S01]  /*5a10*/  FADD.FTZ R26, -R108, R26 ;  /* 0x0000001a6c1a7221 */ /* 0x000fe20000010100 */
[----:B------:R-:W4:Y:S01]  /*5a20*/  LDL.LU R52, [R1] ;  /* 0x0000000001347983 */ /* 0x000f220000300800 */
[----:B------:R-:W-:Y:S01]  /*5a30*/  FFMA.FTZ R6, -R187, R187, 1 ;  /* 0x3f800000bb067423 */ /* 0x000fe200000101bb */
[----:B------:R-:W-:Y:S01]  /*5a40*/  FFMA.FTZ R5, -R186, R186, 1 ;  /* 0x3f800000ba057423 */ /* 0x000fe200000101ba */
[----:B------:R-:W-:Y:S01]  /*5a50*/  FADD.FTZ R23, -R110, R23 ;  /* 0x000000176e177221 */ /* 0x000fe20000010100 */
[----:B------:R1:W-:Y:S01]  /*5a60*/  STS [R242+0x8000], R0 ;  /* 0x00800000f2007388 */ /* 0x0003e20000000800 */
[----:B------:R-:W-:Y:S01]  /*5a70*/  FMUL.FTZ R20, R6, UR46 ;  /* 0x0000002e06147c20 */ /* 0x000fe20008410000 */
[----:B------:R-:W-:Y:S01]  /*5a80*/  FMUL.FTZ R6, R5, UR46 ;  /* 0x0000002e05067c20 */ /* 0x000fe20008410000 */
[----:B------:R-:W-:Y:S01]  /*5a90*/  FMUL.FTZ R5, R4, UR46 ;  /* 0x0000002e04057c20 */ /* 0x000fe20008410000 */
[----:B------:R-:W-:Y:S01]  /*5aa0*/  FMUL.FTZ R23, R209, R23 ;  /* 0x00000017d1177220 */ /* 0x000fe20000410000 */
[C---:B------:R-:W-:Y:S01]  /*5ab0*/  FADD.FTZ R22, -R110.reuse, R22 ;  /* 0x000000166e167221 */ /* 0x040fe20000010100 */
[C---:B------:R-:W-:Y:S01]  /*5ac0*/  FADD.FTZ R18, -R110.reuse, R18 ;  /* 0x000000126e127221 */ /* 0x040fe20000010100 */
[C---:B------:R-:W-:Y:S01]  /*5ad0*/  FADD.FTZ R38, -R110.reuse, R38 ;  /* 0x000000266e267221 */ /* 0x040fe20000010100 */
[----:B------:R-:W-:Y:S01]  /*5ae0*/  FADD.FTZ R39, -R110, R39 ;  /* 0x000000276e277221 */ /* 0x000fe20000010100 */
[----:B------:R-:W-:Y:S01]  /*5af0*/  FMUL.FTZ R22, R210, R22 ;  /* 0x00000016d2167220 */ /* 0x000fe20000410000 */
[----:B------:R-:W-:Y:S01]  /*5b00*/  FMUL.FTZ R18, R220, R18 ;  /* 0x00000012dc127220 */ /* 0x000fe20000410000 */
[----:B------:R-:W-:Y:S01]  /*5b10*/  FMUL.FTZ R38, R189, R38 ;  /* 0x00000026bd267220 */ /* 0x000fe20000410000 */
[----:B------:R-:W-:Y:S01]  /*5b20*/  FADD.FTZ R35, -R110, R35 ;  /* 0x000000236e237221 */ /* 0x000fe20000010100 */
[----:B------:R-:W-:Y:S01]  /*5b30*/  FMUL.FTZ R22, R22, R5 ;  /* 0x0000000516167220 */ /* 0x000fe20000410000 */
[----:B------:R-:W-:Y:S01]  /*5b40*/  FFMA.FTZ R5, -R177, R177, 1 ;  /* 0x3f800000b1057423 */ /* 0x000fe200000101b1 */
[----:B------:R-:W-:Y:S01]  /*5b50*/  FMUL.FTZ R18, R18, R20 ;  /* 0x0000001412127220 */ /* 0x000fe20000410000 */
[C---:B------:R-:W-:Y:S01]  /*5b60*/  FADD.FTZ R50, -R110.reuse, R50 ;  /* 0x000000326e327221 */ /* 0x040fe20000010100 */
[----:B------:R-:W-:Y:S01]  /*5b70*/  FMUL.FTZ R39, R185, R39 ;  /* 0x00000027b9277220 */ /* 0x000fe20000410000 */
[----:B------:R-:W-:Y:S01]  /*5b80*/  FMUL.FTZ R35, R195, R35 ;  /* 0x00000023c3237220 */ /* 0x000fe20000410000 */
[----:B------:R-:W-:Y:S01]  /*5b90*/  FADD.FTZ R51, -R110, R51 ;  /* 0x000000336e337221 */ /* 0x000fe20000010100 */
[----:B------:R-:W-:Y:S01]  /*5ba0*/  FMUL.FTZ R50, R172, R50 ;  /* 0x00000032ac327220 */ /* 0x000fe20000410000 */
[C---:B------:R-:W-:Y:S01]  /*5bb0*/  FADD.FTZ R55, -R110.reuse, R55 ;  /* 0x000000376e377221 */ /* 0x040fe20000010100 */
[C---:B------:R-:W-:Y:S01]  /*5bc0*/  FADD.FTZ R66, -R110.reuse, R66 ;  /* 0x000000426e427221 */ /* 0x040fe20000010100 */
[----:B------:R-:W-:Y:S01]  /*5bd0*/  FMUL.FTZ R51, R171, R51 ;  /* 0x00000033ab337220 */ /* 0x000fe20000410000 */
[C---:B------:R-:W-:Y:S01]  /*5be0*/  FADD.FTZ R34, -R110.reuse, R34 ;  /* 0x000000226e227221 */ /* 0x040fe20000010100 */
[----:B-1----:R-:W-:Y:S01]  /*5bf0*/  FFMA.FTZ R0, -R181, R181, 1 ;  /* 0x3f800000b5007423 */ /* 0x002fe200000101b5 */
[----:B------:R-:W-:Y:S01]  /*5c00*/  FMUL.FTZ R55, R167, R55 ;  /* 0x00000037a7377220 */ /* 0x000fe20000410000 */
[----:B------:R-:W-:Y:S01]  /*5c10*/  FMUL.FTZ R66, R115, R66 ;  /* 0x0000004273427220 */ /* 0x000fe20000410000 */
[----:B------:R-:W-:Y:S01]  /*5c20*/  FADD.FTZ R67, -R110, R67 ;  /* 0x000000436e437221 */ /* 0x000fe20000010100 */
[----:B------:R-:W-:Y:S01]  /*5c30*/  FMUL.FTZ R4, R0, UR46 ;  /* 0x0000002e00047c20 */ /* 0x000fe20008410000 */
[----:B------:R-:W-:Y:S01]  /*5c40*/  FMUL.FTZ R0, R19, R6 ;  /* 0x0000000613007220 */ /* 0x000fe20000410000 */
[----:B------:R-:W-:Y:S01]  /*5c50*/  FFMA.FTZ R6, -R178, R178, 1 ;  /* 0x3f800000b2067423 */ /* 0x000fe200000101b2 */
[----:B------:R-:W-:Y:S01]  /*5c60*/  FADD.FTZ R13, -R109, R13 ;  /* 0x0000000d6d0d7221 */ /* 0x000fe20000010100 */
[----:B------:R-:W-:Y:S01]  /*5c70*/  FMUL.FTZ R23, R23, R4 ;  /* 0x0000000417177220 */ /* 0x000fe20000410000 */
[----:B------:R-:W-:Y:S01]  /*5c80*/  F2FP.F16.F32.PACK_AB R4, R7, R17 ;  /* 0x000000110704723e */ /* 0x000fe200000000ff */
[----:B------:R-:W-:Y:S01]  /*5c90*/  FMUL.FTZ R17, R6, UR46 ;  /* 0x0000002e06117c20 */ /* 0x000fe20008410000 */
[----:B------:R-:W-:Y:S01]  /*5ca0*/  F2FP.F16.F32.PACK_AB R0, R0, R18 ;  /* 0x000000120000723e */ /* 0x000fe200000000ff */
[----:B------:R-:W-:Y:S01]  /*5cb0*/  FMUL.FTZ R7, R5, UR46 ;  /* 0x0000002e05077c20 */ /* 0x000fe20008410000 */
[----:B------:R-:W-:Y:S01]  /*5cc0*/  F2FP.F16.F32.PACK_AB R33, R23, R22 ;  /* 0x000000161721723e */ /* 0x000fe200000000ff */
[----:B------:R1:W-:Y:S01]  /*5cd0*/  STS [R242+0x8400], R4 ;  /* 0x00840004f2007388 */ /* 0x0003e20000000800 */
[----:B------:R-:W-:Y:S01]  /*5ce0*/  FFMA.FTZ R6, -R174, R174, 1 ;  /* 0x3f800000ae067423 */ /* 0x000fe200000101ae */
[----:B------:R-:W-:Y:S01]  /*5cf0*/  FFMA.FTZ R5, -R173, R173, 1 ;  /* 0x3f800000ad057423 */ /* 0x000fe200000101ad */
[----:B------:R-:W-:Y:S01]  /*5d00*/  FMUL.FTZ R32, R35, R7 ;  /* 0x0000000723207220 */ /* 0x000fe20000410000 */
[----:B------:R1:W-:Y:S01]  /*5d10*/  STS [R241+0x8400], R0 ;  /* 0x00840000f1007388 */ /* 0x0003e20000000800 */
[----:B------:R-:W-:Y:S01]  /*5d20*/  FMUL.FTZ R6, R6, UR46 ;  /* 0x0000002e06067c20 */ /* 0x000fe20008410000 */
[----:B------:R-:W-:Y:S01]  /*5d30*/  FMUL.FTZ R5, R5, UR46 ;  /* 0x0000002e05057c20 */ /* 0x000fe20008410000 */
[----:B------:R-:W-:Y:S01]  /*5d40*/  FFMA.FTZ R7, -R161, R161, 1 ;  /* 0x3f800000a1077423 */ /* 0x000fe200000101a1 */
[----:B------:R1:W-:Y:S01]  /*5d50*/  STS [R241+0x8000], R16 ;  /* 0x00800010f1007388 */ /* 0x0003e20000000800 */
[----:B------:R-:W-:Y:S01]  /*5d60*/  FMUL.FTZ R38, R38, R6 ;  /* 0x0000000626267220 */ /* 0x000fe20000410000 */
[----:B------:R-:W-:Y:S01]  /*5d70*/  FFMA.FTZ R6, -R166, R166, 1 ;  /* 0x3f800000a6067423 */ /* 0x000fe200000101a6 */
[----:B------:R-:W-:Y:S01]  /*5d80*/  FMUL.FTZ R23, R39, R5 ;  /* 0x0000000527177220 */ /* 0x000fe20000410000 */
[----:B------:R-:W-:Y:S01]  /*5d90*/  FFMA.FTZ R5, -R165, R165, 1 ;  /* 0x3f800000a5057423 */ /* 0x000fe200000101a5 */
[----:B------:R-:W-:Y:S01]  /*5da0*/  FMUL.FTZ R7, R7, UR46 ;  /* 0x0000002e07077c20 */ /* 0x000fe20008410000 */
[----:B------:R-:W-:Y:S01]  /*5db0*/  FMUL.FTZ R6, R6, UR46 ;  /* 0x0000002e06067c20 */ /* 0x000fe20008410000 */
[----:B------:R-:W-:Y:S01]  /*5dc0*/  FMUL.FTZ R34, R196, R34 ;  /* 0x00000022c4227220 */ /* 0x000fe20000410000 */
[----:B------:R-:W-:Y:S01]  /*5dd0*/  FMUL.FTZ R5, R5, UR46 ;  /* 0x0000002e05057c20 */ /* 0x000fe20008410000 */
[----:B------:R-:W-:Y:S01]  /*5de0*/  FMUL.FTZ R21, R55, R7 ;  /* 0x0000000737157220 */ /* 0x000fe20000410000 */
[----:B------:R-:W-:Y:S01]  /*5df0*/  FMUL.FTZ R50, R50, R6 ;  /* 0x0000000632327220 */ /* 0x000fe20000410000 */
[----:B------:R-:W-:Y:S01]  /*5e00*/  FFMA.FTZ R6, -R113, R113, 1 ;  /* 0x3f80000071067423 */ /* 0x000fe20000010171 */
[----:B------:R-:W-:Y:S01]  /*5e10*/  FMUL.FTZ R22, R51, R5 ;  /* 0x0000000533167220 */ /* 0x000fe20000410000 */
[----:B------:R-:W-:Y:S01]  /*5e20*/  FFMA.FTZ R5, -R112, R112, 1 ;  /* 0x3f80000070057423 */ /* 0x000fe20000010170 */
[C---:B------:R-:W-:Y:S01]  /*5e30*/  FADD.FTZ R8, -R109.reuse, R8 ;  /* 0x000000086d087221 */ /* 0x040fe20000010100 */
[----:B------:R-:W-:Y:S01]  /*5e40*/  FMUL.FTZ R6, R6, UR46 ;  /* 0x0000002e06067c20 */ /* 0x000fe20008410000 */
[----:B------:R-:W-:Y:S01]  /*5e50*/  FADD.FTZ R9, -R109, R9 ;  /* 0x000000096d097221 */ /* 0x000fe20000010100 */
[----:B-1----:R-:W-:Y:S01]  /*5e60*/  FFMA.FTZ R4, -R211, R211, 1 ;  /* 0x3f800000d3047423 */ /* 0x002fe200000101d3 */
[----:B------:R-:W-:Y:S01]  /*5e70*/  FFMA.FTZ R7, -R217, R217, 1 ;  /* 0x3f800000d9077423 */ /* 0x000fe200000101d9 */
[----:B------:R-:W-:Y:S01]  /*5e80*/  FMUL.FTZ R66, R66, R6 ;  /* 0x0000000642427220 */ /* 0x000fe20000410000 */
        /* <DEDUP_REMOVED lines=12> */
[----:B------:R-:W-:Y:S01]  /*5f50*/  FADD.FTZ R54, -R110, R54 ;  /* 0x000000366e367221 */ /* 0x000fe20000010100 */
[----:B------:R-:W-:Y:S01]  /*5f60*/  FFMA.FTZ R17, -R164, R164, 1 ;  /* 0x3f800000a4117423 */ /* 0x000fe200000101a4 */
[C---:B------:R-:W-:Y:S01]  /*5f70*/  FADD.FTZ R12, -R109.reuse, R12 ;  /* 0x0000000c6d0c7221 */ /* 0x040fe20000010100 */
[----:B------:R-:W-:Y:S01]  /*5f80*/  FFMA.FTZ R5, -R212, R212, 1 ;  /* 0x3f800000d4057423 */ /* 0x000fe200000101d4 */
[----:B------:R-:W-:Y:S01]  /*5f90*/  FADD.FTZ R29, -R109, R29 ;  /* 0x0000001d6d1d7221 */ /* 0x000fe20000010100 */
[----:B------:R-:W-:Y:S01]  /*5fa0*/  FFMA.FTZ R4, -R199, R199, 1 ;  /* 0x3f800000c7047423 */ /* 0x000fe200000101c7 */
[----:B------:R-:W-:Y:S01]  /*5fb0*/  FMUL.FTZ R8, R8, R7 ;  /* 0x0000000708087220 */ /* 0x000fe20000410000 */
[----:B------:R-:W-:Y:S01]  /*5fc0*/  FMUL.FTZ R9, R9, R6 ;  /* 0x0000000609097220 */ /* 0x000fe20000410000 */
[----:B------:R-:W-:Y:S01]  /*5fd0*/  FMUL.FTZ R54, R170, R54 ;  /* 0x00000036aa367220 */ /* 0x000fe20000410000 */
[----:B------:R-:W-:Y:S01]  /*5fe0*/  FMUL.FTZ R17, R17, UR46 ;  /* 0x0000002e11117c20 */ /* 0x000fe20008410000 */
[----:B------:R-:W-:Y:S01]  /*5ff0*/  FMUL.FTZ R12, R248, R12 ;  /* 0x0000000cf80c7220 */ /* 0x000fe20000410000 */
[----:B------:R-:W-:Y:S01]  /*6000*/  FMUL.FTZ R5, R5, UR46 ;  /* 0x0000002e05057c20 */ /* 0x000fe20008410000 */
[----:B------:R-:W-:Y:S01]  /*6010*/  FMUL.FTZ R29, R227, R29 ;  /* 0x0000001de31d7220 */ /* 0x000fe20000410000 */
[----:B------:R-:W-:Y:S01]  /*6020*/  FFMA.FTZ R7, -R204, R204, 1 ;  /* 0x3f800000cc077423 */ /* 0x000fe200000101cc */
[----:B------:R-:W-:Y:S01]  /*6030*/  FMUL.FTZ R4, R4, UR46 ;  /* 0x0000002e04047c20 */ /* 0x000fe20008410000 */
[----:B------:R-:W-:Y:S01]  /*6040*/  F2FP.F16.F32.PACK_AB R0, R9, R8 ;  /* 0x000000080900723e */ /* 0x000fe200000000ff */
[----:B------:R-:W-:Y:S01]  /*6050*/  FMUL.FTZ R54, R54, R17 ;  /* 0x0000001136367220 */ /* 0x000fe20000410000 */
[----:B------:R-:W-:Y:S01]  /*6060*/  FMUL.FTZ R12, R12, R5 ;  /* 0x000000050c0c7220 */ /* 0x000fe20000410000 */
[----:B------:R-:W-:Y:S01]  /*6070*/  FMUL.FTZ R7, R7, UR46 ;  /* 0x0000002e07077c20 */ /* 0x000fe20008410000 */
[----:B------:R-:W-:Y:S01]  /*6080*/  FMUL.FTZ R17, R29, R4 ;  /* 0x000000041d117220 */ /* 0x000fe20000410000 */
        /* <DEDUP_REMOVED lines=64> */
[----:B------:R-:W-:Y:S01]  /*6490*/  F2FP.F16.F32.PACK_AB R18, R18, R24 ;  /* 0x000000181212723e */ /* 0x000fe200000000ff */
[----:B------:R-:W-:Y:S01]  /*64a0*/  FMUL.FTZ R58, R226, R58 ;  /* 0x0000003ae23a7220 */ /* 0x000fe20000410000 */
[C---:B------:R-:W-:Y:S01]  /*64b0*/  FADD.FTZ R47, -R108.reuse, R47 ;  /* 0x0000002f6c2f7221 */ /* 0x040fe20000010100 */
[----:B------:R-:W-:Y:S01]  /*64c0*/  FMUL.FTZ R43, R245, R43 ;  /* 0x0000002bf52b7220 */ /* 0x000fe20000410000 */
[C---:B------:R-:W-:Y:S01]  /*64d0*/  FADD.FTZ R46, -R108.reuse, R46 ;  /* 0x0000002e6c2e7221 */ /* 0x040fe20000010100 */
[----:B------:R-:W-:Y:S01]  /*64e0*/  F2FP.F16.F32.PACK_AB R17, R17, R28 ;  /* 0x0000001c1111723e */ /* 0x000fe200000000ff */
[----:B------:R-:W-:Y:S01]  /*64f0*/  FMUL.FTZ R47, R233, R47 ;  /* 0x0000002fe92f7220 */ /* 0x000fe20000410000 */
[----:B------:R-:W-:Y:S01]  /*6500*/  FADD.FTZ R59, -R108, R59 ;  /* 0x0000003b6c3b7221 */ /* 0x000fe20000010100 */
[----:B------:R-:W-:Y:S01]  /*6510*/  FMUL.FTZ R46, R234, R46 ;  /* 0x0000002eea2e7220 */ /* 0x000fe20000410000 */
[----:B------:R-:W-:Y:S01]  /*6520*/  F2FP.F16.F32.PACK_AB R23, R23, R38 ;  /* 0x000000261717723e */ /* 0x000fe200000000ff */
[----:B------:R-:W-:Y:S01]  /*6530*/  FADD.FTZ R62, -R108, R62 ;  /* 0x0000003e6c3e7221 */ /* 0x000fe20000010100 */
[----:B------:R-:W-:Y:S01]  /*6540*/  FMUL.FTZ R59, R225, R59 ;  /* 0x0000003be13b7220 */ /* 0x000fe20000410000 */
[----:B------:R-:W-:Y:S01]  /*6550*/  F2FP.F16.F32.PACK_AB R22, R22, R50 ;  /* 0x000000321616723e */ /* 0x000fe200000000ff */
[----:B------:R-:W-:Y:S01]  /*6560*/  FADD.FTZ R63, -R108, R63 ;  /* 0x0000003f6c3f7221 */ /* 0x000fe20000010100 */
[----:B------:R-:W-:Y:S01]  /*6570*/  FMUL.FTZ R62, R214, R62 ;  /* 0x0000003ed63e7220 */ /* 0x000fe20000410000 */
[----:B------:R-:W-:Y:S01]  /*6580*/  F2FP.F16.F32.PACK_AB R16, R16, R40 ;  /* 0x000000281010723e */ /* 0x000fe200000000ff */
[----:B------:R-:W1:Y:S01]  /*6590*/  LDC R28, c[0x0][0x2dc] ;  /* 0x0000b700ff1c7b82 */ /* 0x000e620000000800 */
[----:B------:R-:W-:Y:S01]  /*65a0*/  F2FP.F16.F32.PACK_AB R13, R13, R44 ;  /* 0x0000002c0d0d723e */ /* 0x000fe200000000ff */
[----:B------:R-:W-:Y:S01]  /*65b0*/  FMUL.FTZ R63, R213, R63 ;  /* 0x0000003fd53f7220 */ /* 0x000fe20000410000 */
[----:B------:R-:W-:Y:S02]  /*65c0*/  F2FP.F16.F32.PACK_AB R21, R21, R54 ;  /* 0x000000361515723e */ /* 0x000fe400000000ff */
[----:B------:R-:W-:Y:S02]  /*65d0*/  F2FP.F16.F32.PACK_AB R20, R20, R66 ;  /* 0x000000421414723e */ /* 0x000fe400000000ff */
[----:B------:R-:W-:Y:S02]  /*65e0*/  F2FP.F16.F32.PACK_AB R12, R12, R56 ;  /* 0x000000380c0c723e */ /* 0x000fe400000000ff */
[----:B------:R-:W-:Y:S01]  /*65f0*/  F2FP.F16.F32.PACK_AB R11, R61, R60 ;  /* 0x0000003c3d0b723e */ /* 0x000fe200000000ff */
[----:B----4-:R-:W-:Y:S01]  /*6600*/  FMUL.FTZ R27, R52, R27 ;  /* 0x0000001b341b7220 */ /* 0x010fe20000410000 */
[----:B------:R-:W-:Y:S01]  /*6610*/  FMUL.FTZ R5, R102, R4 ;  /* 0x0000000466057220 */ /* 0x000fe20000410000 */
[----:B------:R-:W-:Y:S01]  /*6620*/  FFMA.FTZ R4, -R232, R232, 1 ;  /* 0x3f800000e8047423 */ /* 0x000fe200000101e8 */
[----:B---3--:R-:W-:Y:S01]  /*6630*/  FMUL.FTZ R10, R103, R10 ;  /* 0x0000000a670a7220 */ /* 0x008fe20000410000 */
[----:B--2---:R-:W-:Y:S01]  /*6640*/  FMUL.FTZ R15, R64, R15 ;  /* 0x0000000f400f7220 */ /* 0x004fe20000410000 */
[----:B------:R-:W-:Y:S01]  /*6650*/  FMUL.FTZ R14, R65, R14 ;  /* 0x0000000e410e7220 */ /* 0x000fe20000410000 */
[----:B------:R-:W-:Y:S01]  /*6660*/  FMUL.FTZ R7, R4, UR46 ;  /* 0x0000002e04077c20 */ /* 0x000fe20008410000 */
[----:B------:R-:W-:Y:S01]  /*6670*/  FFMA.FTZ R4, -R230, R230, 1 ;  /* 0x3f800000e6047423 */ /* 0x000fe200000101e6 */
[----:B------:R-:W-:Y:S01]  /*6680*/  FMUL.FTZ R6, R5, R6 ;  /* 0x0000000605067220 */ /* 0x000fe20000410000 */
[----:B------:R-:W-:Y:S01]  /*6690*/  FMUL.FTZ R9, R15, R0 ;  /* 0x000000000f097220 */ /* 0x000fe20000410000 */
[----:B------:R-:W-:Y:S01]  /*66a0*/  FMUL.FTZ R10, R10, R7 ;  /* 0x000000070a0a7220 */ /* 0x000fe20000410000 */
[----:B------:R-:W-:Y:S01]  /*66b0*/  FMUL.FTZ R4, R4, UR46 ;  /* 0x0000002e04047c20 */ /* 0x000fe20008410000 */
[----:B------:R-:W-:Y:S01]  /*66c0*/  FFMA.FTZ R0, -R223, R223, 1 ;  /* 0x3f800000df007423 */ /* 0x000fe200000101df */
[----:B------:R-:W-:Y:S02]  /*66d0*/  FMUL.FTZ R26, R53, R26 ;  /* 0x0000001a351a7220 */ /* 0x000fe40000410000 */
[----:B------:R-:W-:Y:S01]  /*66e0*/  FMUL.FTZ R14, R14, R4 ;  /* 0x000000040e0e7220 */ /* 0x000fe20000410000 */
[----:B------:R-:W-:Y:S01]  /*66f0*/  F2FP.F16.F32.PACK_AB R10, R6, R10 ;  /* 0x0000000a060a723e */ /* 0x000fe200000000ff */
[----:B------:R-:W-:Y:S01]  /*6700*/  FFMA.FTZ R4, -R224, R224, 1 ;  /* 0x3f800000e0047423 */ /* 0x000fe200000101e0 */
[----:B------:R-:W-:Y:S01]  /*6710*/  FFMA.FTZ R6, -R208, R208, 1 ;  /* 0x3f800000d0067423 */ /* 0x000fe200000101d0 */
[----:B------:R-:W-:Y:S01]  /*6720*/  FMUL.FTZ R8, R0, UR46 ;  /* 0x0000002e00087c20 */ /* 0x000fe20008410000 */
[----:B------:R-:W-:Y:S01]  /*6730*/  F2FP.F16.F32.PACK_AB R9, R9, R14 ;  /* 0x0000000e0909723e */ /* 0x000fe200000000ff */
        /* <DEDUP_REMOVED lines=9> */
[----:B------:R-:W-:Y:S01]  /*67d0*/  FMUL.FTZ R42, R42, R6 ;  /* 0x000000062a2a7220 */ /* 0x000fe20000410000 */
[----:B------:R-:W-:Y:S01]  /*67e0*/  FMUL.FTZ R4, R4, UR46 ;  /* 0x0000002e04047c20 */ /* 0x000fe20008410000 */
[----:B------:R-:W-:Y:S01]  /*67f0*/  FMUL.FTZ R0, R0, UR46 ;  /* 0x0000002e00007c20 */ /* 0x000fe20008410000 */
[----:B------:R-:W-:Y:S01]  /*6800*/  STS [R243+0x8000], R101 ;  /* 0x00800065f3007388 */ /* 0x000fe20000000800 */
[----:B------:R-:W-:Y:S01]  /*6810*/  FFMA.FTZ R6, -R193, R193, 1 ;  /* 0x3f800000c1067423 */ /* 0x000fe200000101c1 */
[----:B------:R-:W-:Y:S01]  /*6820*/  F2FP.F16.F32.PACK_AB R8, R8, R26 ;  /* 0x0000001a0808723e */ /* 0x000fe200000000ff */
[----:B------:R-:W-:Y:S01]  /*6830*/  FMUL.FTZ R30, R30, R4 ;  /* 0x000000041e1e7220 */ /* 0x000fe20000410000 */
[----:B------:R-:W-:Y:S01]  /*6840*/  STS [R243+0x8400], R33 ;  /* 0x00840021f3007388 */ /* 0x000fe20000000800 */
[----:B------:R-:W-:Y:S01]  /*6850*/  FFMA.FTZ R5, -R207, R207, 1 ;  /* 0x3f800000cf057423 */ /* 0x000fe200000101cf */
[----:B------:R-:W-:Y:S01]  /*6860*/  FMUL.FTZ R31, R31, R0 ;  /* 0x000000001f1f7220 */ /* 0x000fe20000410000 */
[----:B------:R-:W-:Y:S01]  /*6870*/  FMUL.FTZ R6, R6, UR46 ;  /* 0x0000002e06067c20 */ /* 0x000fe20008410000 */
[----:B------:R-:W-:Y:S01]  /*6880*/  STS [R240+0x8000], R100 ;  /* 0x00800064f0007388 */ /* 0x000fe20000000800 */
[----:B------:R-:W-:Y:S01]  /*6890*/  FMUL.FTZ R5, R5, UR46 ;  /* 0x0000002e05057c20 */ /* 0x000fe20008410000 */
[----:B------:R-:W-:Y:S01]  /*68a0*/  FFMA.FTZ R0, -R201, R201, 1 ;  /* 0x3f800000c9007423 */ /* 0x000fe200000101c9 */
[----:B------:R-:W-:Y:S01]  /*68b0*/  FMUL.FTZ R58, R58, R6 ;  /* 0x000000063a3a7220 */ /* 0x000fe20000410000 */
[----:B------:R-:W-:Y:S01]  /*68c0*/  STS [R240+0x8400], R32 ;  /* 0x00840020f0007388 */ /* 0x000fe20000000800 */
[----:B------:R-:W-:Y:S01]  /*68d0*/  FFMA.FTZ R4, -R202, R202, 1 ;  /* 0x3f800000ca047423 */ /* 0x000fe200000101ca */
[----:B------:R-:W-:Y:S01]  /*68e0*/  F2FP.F16.F32.PACK_AB R6, R31, R30 ;  /* 0x0000001e1f06723e */ /* 0x000fe200000000ff */
[----:B------:R-:W-:Y:S01]  /*68f0*/  FMUL.FTZ R0, R0, UR46 ;  /* 0x0000002e00007c20 */ /* 0x000fe20008410000 */
[----:B------:R-:W-:Y:S01]  /*6900*/  STS [R243+0xa000], R18 ;  /* 0x00a00012f3007388 */ /* 0x000fe20000000800 */
[----:B------:R-:W-:Y:S01]  /*6910*/  FMUL.FTZ R43, R43, R5 ;  /* 0x000000052b2b7220 */ /* 0x000fe20000410000 */
[----:B------:R-:W-:Y:S01]  /*6920*/  FMUL.FTZ R4, R4, UR46 ;  /* 0x0000002e04047c20 */ /* 0x000fe20008410000 */
[----:B------:R-:W-:Y:S01]  /*6930*/  FFMA.FTZ R5, -R192, R192, 1 ;  /* 0x3f800000c0057423 */ /* 0x000fe200000101c0 */
[----:B------:R-:W-:Y:S01]  /*6940*/  STS [R243+0xa400], R8 ;  /* 0x00a40008f3007388 */ /* 0x000fe20000000800 */
[----:B------:R-:W-:Y:S01]  /*6950*/  FMUL.FTZ R47, R47, R0 ;  /* 0x000000002f2f7220 */ /* 0x000fe20000410000 */
[----:B------:R-:W-:Y:S01]  /*6960*/  FMUL.FTZ R46, R46, R4 ;  /* 0x000000042e2e7220 */ /* 0x000fe20000410000 */
[----:B------:R-:W-:Y:S01]  /*6970*/  FFMA.FTZ R0, -R183, R183, 1 ;  /* 0x3f800000b7007423 */ /* 0x000fe200000101b7 */
[----:B------:R-:W-:Y:S01]  /*6980*/  STS [R240+0xa000], R17 ;  /* 0x00a00011f0007388 */ /* 0x000fe20000000800 */
[----:B------:R-:W-:Y:S01]  /*6990*/  FMUL.FTZ R5, R5, UR46 ;  /* 0x0000002e05057c20 */ /* 0x000fe20008410000 */
[----:B------:R-:W-:Y:S01]  /*69a0*/  FFMA.FTZ R4, -R184, R184, 1 ;  /* 0x3f800000b8047423 */ /* 0x000fe200000101b8 */
[----:B------:R-:W-:Y:S01]  /*69b0*/  FMUL.FTZ R7, R0, UR46 ;  /* 0x0000002e00077c20 */ /* 0x000fe20008410000 */
[----:B------:R-:W-:Y:S01]  /*69c0*/  STS [R240+0xa400], R6 ;  /* 0x00a40006f0007388 */ /* 0x000fe20000000800 */
[----:B------:R-:W-:Y:S01]  /*69d0*/  FMUL.FTZ R0, R59, R5 ;  /* 0x000000053b007220 */ /* 0x000fe20000410000 */
[----:B------:R-:W-:Y:S01]  /*69e0*/  FMUL.FTZ R4, R4, UR46 ;  /* 0x0000002e04047c20 */ /* 0x000fe20008410000 */
[----:B------:R-:W-:Y:S01]  /*69f0*/  F2FP.F16.F32.PACK_AB R5, R43, R42 ;  /* 0x0000002a2b05723e */ /* 0x000fe200000000ff */
[----:B------:R-:W-:Y:S01]  /*6a00*/  STS [R237+0x8000], R49 ;  /* 0x00800031ed007388 */ /* 0x000fe20000000800 */
[----:B------:R-:W-:Y:S01]  /*6a10*/  FMUL.FTZ R7, R63, R7 ;  /* 0x000000073f077220 */ /* 0x000fe20000410000 */
[----:B------:R-:W-:Y:S01]  /*6a20*/  FMUL.FTZ R62, R62, R4 ;  /* 0x000000043e3e7220 */ /* 0x000fe20000410000 */
[----:B------:R-:W-:Y:S01]  /*6a30*/  F2FP.F16.F32.PACK_AB R4, R47, R46 ;  /* 0x0000002e2f04723e */ /* 0x000fe200000000ff */
[----:B------:R-:W-:Y:S01]  /*6a40*/  STS [R237+0x8400], R23 ;  /* 0x00840017ed007388 */ /* 0x000fe20000000800 */
[----:B------:R-:W-:Y:S02]  /*6a50*/  F2FP.F16.F32.PACK_AB R0, R0, R58 ;  /* 0x0000003a0000723e */ /* 0x000fe400000000ff */
[----:B------:R-:W-:Y:S01]  /*6a60*/  F2FP.F16.F32.PACK_AB R7, R7, R62 ;  /* 0x0000003e0707723e */ /* 0x000fe200000000ff */
        /* <DEDUP_REMOVED lines=15> */
[----:B--2---:R-:W-:Y:S05]  /*6b60*/  LEA R0, R155, UR5, 0x1 ;  /* 0x000000059b007c11 */ /* 0x004fea000f8e08ff */
        /* <DEDUP_REMOVED lines=63> */
[----:B------:R-:W2:Y:S01]  /*6f60*/  LDL.LU.64 R34, [R1+0x10] ;  /* 0x0000100001227983 */ /* 0x000ea20000300a00 */
[----:B------:R-:W1:Y:S03]  /*6f70*/  LDC R7, c[0x0][0x420] ;  /* 0x00010800ff077b82 */ /* 0x000e660000000800 */
[----:B------:R-:W3:Y:S05]  /*6f80*/  LDL R28, [R1+0x4c] ;  /* 0x00004c00011c7983 */ /* 0x000eea0000100800 */
[----:B------:R-:W4:Y:S01]  /*6f90*/  LDC R8, c[0x0][0x424] ;  /* 0x00010900ff087b82 */ /* 0x000f220000000800 */
[----:B---3--:R-:W-:Y:S01]  /*6fa0*/  LEA R6, R28, UR5, 0x1 ;  /* 0x000000051c067c11 */ /* 0x008fe2000f8e08ff */
[C---:B-1----:R-:W-:Y:S05]  /*6fb0*/  IMAD.U32 R4, R7.reuse, -0x80, RZ ;  /* 0xffffff8007047824 */ /* 0x042fea00078e00ff */
[C---:B--2---:R-:W-:Y:S04]  /*6fc0*/  LEA R5, P0, R4.reuse, R34, 0x1 ;  /* 0x0000002204057211 */ /* 0x044fe800078008ff */
        /* <DEDUP_REMOVED lines=8> */
[----:B----4-:R-:W-:Y:S03]  /*7050*/  LEA.HI.X R5, R7, R11, R8, 0x7, P0 ;  /* 0x0000000b07057211 */ /* 0x010fe600000f3c08 */
[----:B------:R1:W-:Y:S04]  /*7060*/  STL.64 [R1+0x10], R10 ;  /* 0x0000100a01007387 */ /* 0x0003e80000100a00 */
[----:B------:R1:W-:Y:S04]  /*7070*/  LDGSTS.E.BYPASS.LTC128B.128 [R6+0x5000], desc[UR36][R4.64] ;  /* 0x0500000004067fae */ /* 0x0003e8000b901d64 */
[----:B------:R-:W0:Y:S02]  /*7080*/  LDGDEPBAR ;  /* 0x00000000000079af */ /* 0x000e240000000000 */
.L_x_246:
[----:B------:R-:W2:Y:S01]  /*7090*/  LDL R57, [R1+0x3c] ;  /* 0x00003c0001397983 */ /* 0x000ea20000100800 */
[----:B------:R-:W-:Y:S02]  /*70a0*/  ULOP3.LUT UR40, UR41, 0x1, URZ, 0xc0, !UPT ;  /* 0x0000000129287892 */ /* 0x000fe4000f8ec03f */
[----:B------:R-:W-:Y:S01]  /*70b0*/  UISETP.GT.AND UP2, UPT, UR41, UR6, UPT ;  /* 0x000000062900728c */ /* 0x000fe2000bf44270 */
[----:B------:R-:W3:Y:S01]  /*70c0*/  LDL R56, [R1+0x40] ;  /* 0x0000400001387983 */ /* 0x000ee20000100800 */
[----:B------:R-:W-:Y:S02]  /*70d0*/  UISETP.NE.U32.AND UP0, UPT, UR40, 0x1, UPT ;  /* 0x000000012800788c */ /* 0x000fe4000bf05070 */
[----:B------:R-:W-:Y:S01]  /*70e0*/  UIADD3 UR41, UR41, -0x1, URZ ;  /* 0xffffffff29297890 */ /* 0x000fe2000fffe03f */
[----:B------:R-:W4:Y:S04]  /*70f0*/  LDL R52, [R1+0x2c] ;  /* 0x00002c0001347983 */ /* 0x000f280000100800 */
[----:B------:R-:W5:Y:S04]  /*7100*/  LDL R53, [R1+0x30] ;  /* 0x0000300001357983 */ /* 0x000f680000100800 */
[----:B------:R-:W5:Y:S04]  /*7110*/  LDL R54, [R1+0x34] ;  /* 0x0000340001367983 */ /* 0x000f680000100800 */
[----:B------:R-:W5:Y:S04]  /*7120*/  LDL R55, [R1+0x38] ;  /* 0x0000380001377983 */ /* 0x000f680000100800 */
[----:B------:R-:W-:Y:S04]  /*7130*/  LDSM.16.M88.4 R16, [R151] ;  /* 0x000000009710783b */ /* 0x000fe80000000200 */
[----:B------:R-:W1:Y:S04]  /*7140*/  LDSM.16.MT88.4 R20, [R0+0x6000] ;  /* 0x006000000014783b */ /* 0x000e680000004200 */
        /* <DEDUP_REMOVED lines=8> */
[-C--:B-1----:R-:W-:Y:S06]  /*71d0*/  HMMA.16816.F32 R4, R16, R20.reuse, RZ ;  /* 0x000000141004723c */ /* 0x082fec00000018ff */
[C---:B------:R-:W-:Y:S06]  /*71e0*/  HMMA.16816.F32 R8, R12.reuse, R20, RZ ;  /* 0x000000140c08723c */ /* 0x040fec00000018ff */
[-C--:B------:R-:W-:Y:S06]  /*71f0*/  HMMA.16816.F32 R12, R12, R22.reuse, RZ ;  /* 0x000000160c0c723c */ /* 0x080fec00000018ff */
[----:B------:R-:W-:Y:S01]  /*7200*/  HMMA.16816.F32 R16, R16, R22, RZ ;  /* 0x000000161010723c */ /* 0x000fe200000018ff */
[----:B------:R-:W1:Y:S05]  /*7210*/  LDSM.16.M88.4 R20, [R152] ;  /* 0x000000009814783b */ /* 0x000e6a0000000200 */
[-C--:B------:R-:W-:Y:S06]  /*7220*/  HMMA.16816.F32 R4, R24, R28.reuse, R4 ;  /* 0x0000001c1804723c */ /* 0x080fec0000001804 */
[C---:B------:R-:W-:Y:S06]  /*7230*/  HMMA.16816.F32 R8, R32.reuse, R28, R8 ;  /* 0x0000001c2008723c */ /* 0x040fec0000001808 */
[-C--:B------:R-:W-:Y:S01]  /*7240*/  HMMA.16816.F32 R12, R32, R30.reuse, R12 ;  /* 0x0000001e200c723c */ /* 0x080fe2000000180c */
[----:B------:R-:W1:Y:S05]  /*7250*/  LDSM.16.M88.4 R32, [R152+0x2000] ;  /* 0x002000009820783b */ /* 0x000e6a0000000200 */
[----:B------:R-:W-:Y:S01]  /*7260*/  HMMA.16816.F32 R16, R24, R30, R16 ;  /* 0x0000001e1810723c */ /* 0x000fe20000001810 */
[----:B------:R-:W-:Y:S04]  /*7270*/  LDSM.16.M88.4 R24, [R151+0x4000] ;  /* 0x004000009718783b */ /* 0x000fe80000000200 */
[----:B------:R-:W1:Y:S01]  /*7280*/  LDSM.16.MT88.4 R28, [R0+0x7000] ;  /* 0x00700000001c783b */ /* 0x000e620000004200 */
[-C--:B------:R-:W-:Y:S06]  /*7290*/  HMMA.16816.F32 R4, R36, R40.reuse, R4 ;  /* 0x000000282404723c */ /* 0x080fec0000001804 */
[C---:B------:R-:W-:Y:S06]  /*72a0*/  HMMA.16816.F32 R8, R44.reuse, R40, R8 ;  /* 0x000000282c08723c */ /* 0x040fec0000001808 */
[-C--:B------:R-:W-:Y:S01]  /*72b0*/  HMMA.16816.F32 R12, R44, R42.reuse, R12 ;  /* 0x0000002a2c0c723c */ /* 0x080fe2000000180c */
[----:B------:R-:W1:Y:S05]  /*72c0*/  LDSM.16.M88.4 R44, [R151+0x6000] ;  /* 0x00600000972c783b */ /* 0x000e6a0000000200 */
[----:B------:R-:W-:Y:S01]  /*72d0*/  HMMA.16816.F32 R16, R36, R42, R16 ;  /* 0x0000002a2410723c */ /* 0x000fe20000001810 */
[----:B------:R-:W-:Y:S04]  /*72e0*/  LDSM.16.M88.4 R36, [R159] ;  /* 0x000000009f24783b */ /* 0x000fe80000000200 */
[----:B------:R-:W1:Y:S02]  /*72f0*/  LDSM.16.MT88.4 R40, [R0+0x7400] ;  /* 0x007400000028783b */ /* 0x000e640000004200 */
[-C--:B-1----:R-:W-:Y:S06]  /*7300*/  HMMA.16816.F32 R4, R20, R48.reuse, R4 ;  /* 0x000000301404723c */ /* 0x082fec0000001804 */
[C---:B------:R-:W-:Y:S06]  /*7310*/  HMMA.16816.F32 R8, R32.reuse, R48, R8 ;  /* 0x000000302008723c */ /* 0x040fec0000001808 */
[-C--:B------:R-:W-:Y:S01]  /*7320*/  HMMA.16816.F32 R12, R32, R50.reuse, R12 ;  /* 0x00000032200c723c */ /* 0x080fe2000000180c */
[----:B------:R-:W1:Y:S05]  /*7330*/  LDSM.16.M88.4 R32, [R158] ;  /* 0x000000009e20783b */ /* 0x000e6a0000000200 */
        /* <DEDUP_REMOVED lines=8> */
[----:B------:R1:W-:Y:S04]  /*73c0*/  LDSM.16.MT88.4 R28, [R0+0x7c00] ;  /* 0x007c0000001c783b */ /* 0x0003e80000004200 */
[----:B------:R-:W1:Y:S01]  /*73d0*/  LDSM.16.M88.4 R24, [R152+0x4000] ;  /* 0x004000009818783b */ /* 0x000e620000000200 */
[-C--:B------:R-:W-:Y:S06]  /*73e0*/  HMMA.16816.F32 R4, R36, R40.reuse, R4 ;  /* 0x000000282404723c */ /* 0x080fec0000001804 */
[C---:B-1----:R-:W-:Y:S06]  /*73f0*/  HMMA.16816.F32 R8, R32.reuse, R40, R8 ;  /* 0x000000282008723c */ /* 0x042fec0000001808 */
[-C--:B------:R-:W-:Y:S01]  /*7400*/  HMMA.16816.F32 R12, R32, R42.reuse, R12 ;  /* 0x0000002a200c723c */ /* 0x080fe2000000180c */
[----:B------:R-:W1:Y:S05]  /*7410*/  LDSM.16.M88.4 R32, [R152+0x6000] ;  /* 0x006000009820783b */ /* 0x000e6a0000000200 */
[----:B------:R-:W-:Y:S01]  /*7420*/  HMMA.16816.F32 R16, R36, R42, R16 ;  /* 0x0000002a2410723c */ /* 0x000fe20000001810 */
[----:B------:R-:W-:Y:S05]  /*7430*/  IMAD.U32 R0, RZ, RZ, UR39 ;  /* 0x00000027ff007e24 */ /* 0x000fea000f8e00ff */
[-C--:B------:R-:W-:Y:S06]  /*7440*/  HMMA.16816.F32 R4, R20, R48.reuse, R4 ;  /* 0x000000301404723c */ /* 0x080fec0000001804 */
[C---:B------:R-:W-:Y:S06]  /*7450*/  HMMA.16816.F32 R8, R44.reuse, R48, R8 ;  /* 0x000000302c08723c */ /* 0x040fec0000001808 */
[-C--:B------:R-:W-:Y:S06]  /*7460*/  HMMA.16816.F32 R12, R44, R50.reuse, R12 ;  /* 0x000000322c0c723c */ /* 0x080fec000000180c */
[----:B------:R-:W-:Y:S06]  /*7470*/  HMMA.16816.F32 R16, R20, R50, R16 ;  /* 0x000000321410723c */ /* 0x000fec0000001810 */
[-C--:B------:R-:W-:Y:S01]  /*7480*/  HMMA.16816.F32 R4, R24, R28.reuse, R4 ;  /* 0x0000001c1804723c */ /* 0x080fe20000001804 */
[----:B------:R-:W-:Y:S04]  /*7490*/  IMAD.U32 R22, RZ, RZ, UR42 ;  /* 0x0000002aff167e24 */ /* 0x000fe8000f8e00ff */
[----:B------:R-:W-:Y:S01]  /*74a0*/  IMAD.U32 R23, RZ, RZ, UR42 ;  /* 0x0000002aff177e24 */ /* 0x000fe2000f8e00ff */
[C---:B-1----:R-:W-:Y:S05]  /*74b0*/  HMMA.16816.F32 R8, R32.reuse, R28, R8 ;  /* 0x0000001c2008723c */ /* 0x042fea0000001808 */
[-C--:B------:R-:W-:Y:S01]  /*74c0*/  LEA R22, P1, R22, R162.reuse, 0x2 ;  /* 0x000000a216167211 */ /* 0x080fe200078210ff */
[-C--:B------:R-:W-:Y:S01]  /*74d0*/  HMMA.16816.F32 R12, R32, R30.reuse, R12 ;  /* 0x0000001e200c723c */ /* 0x080fe2000000180c */
[----:B------:R-:W-:Y:S04]  /*74e0*/  IMAD.U32 R28, RZ, RZ, UR39 ;  /* 0x00000027ff1c7e24 */ /* 0x000fe8000f8e00ff */
[-C--:B------:R-:W-:Y:S01]  /*74f0*/  LEA.HI.X.SX32 R23, R23, R163.reuse, 0x2, P1 ;  /* 0x000000a317177211 */ /* 0x080fe200008f16ff */
[----:B------:R-:W-:Y:S07]  /*7500*/  HMMA.16816.F32 R16, R24, R30, R16 ;  /* 0x0000001e1810723c */ /* 0x000fee0000001810 */
[----:B------:R-:W-:Y:S01]  /*7510*/  IMAD.U32 R24, RZ, RZ, UR38 ;  /* 0x00000026ff187e24 */ /* 0x000fe2000f8e00ff */
[----:B--2---:R-:W-:Y:S01]  /*7520*/  @P2 IADD3 R20, P0, R57, UR8, RZ ;  /* 0x0000000839142c10 */ /* 0x004fe2000ff1e0ff */
[----:B------:R-:W-:Y:S03]  /*7530*/  @UP3 UIADD3 UR8, UP1, UR8, -0x200, URZ ;  /* 0xfffffe0008083890 */ /* 0x000fe6000ff3e03f */
[----:B---3--:R-:W-:Y:S01]  /*7540*/  @P2 IADD3.X R21, R56, UR9, RZ, P0, !PT ;  /* 0x0000000938152c10 */ /* 0x008fe200087fe4ff */
[----:B------:R-:W-:Y:S01]  /*7550*/  @UP3 UIADD3.X UR9, UR9, -0x1, URZ, UP1, !UPT ;  /* 0xffffffff09093890 */ /* 0x000fe20008ffe43f */
[-C--:B------:R-:W-:Y:S03]  /*7560*/  LEA R28, P0, R28, R162.reuse, 0x2 ;  /* 0x000000a21c1c7211 */ /* 0x080fe600078010ff */
[----:B----4-:R-:W2:Y:S01]  /*7570*/  @P2 LDG.E R52, desc[UR36][R20.64+0x120] ;  /* 0x0001202414342981 */ /* 0x010ea2000c1e1900 */
[-C--:B------:R-:W-:Y:S01]  /*7580*/  LEA.HI.X.SX32 R29, R0, R163.reuse, 0x2, P0 ;  /* 0x000000a3001d7211 */ /* 0x080fe200000f16ff */
[----:B------:R-:W-:Y:S01]  /*7590*/  IMAD.U32 R0, RZ, RZ, UR38 ;  /* 0x00000026ff007e24 */ /* 0x000fe2000f8e00ff */
[-C--:B------:R-:W-:Y:S01]  /*75a0*/  LEA R24, P0, R24, R162.reuse, 0x2 ;  /* 0x000000a218187211 */ /* 0x080fe200078010ff */
[----:B-----5:R-:W3:Y:S03]  /*75b0*/  @P2 LDG.E R53, desc[UR36][R20.64+0x100] ;  /* 0x0001002414352981 */ /* 0x020ee6000c1e1900 */
[-C--:B------:R-:W-:Y:S01]  /*75c0*/  LEA.HI.X.SX32 R25, R0, R163.reuse, 0x2, P0 ;  /* 0x000000a300197211 */ /* 0x080fe200000f16ff */
[----:B------:R-:W4:Y:S01]  /*75d0*/  @P2 LDG.E R54, desc[UR36][R20.64+0x20] ;  /* 0x0000202414362981 */ /* 0x000f22000c1e1900 */
[----:B------:R-:W-:Y:S03]  /*75e0*/  IMAD.U32 R0, RZ, RZ, UR33 ;  /* 0x00000021ff007e24 */ /* 0x000fe6000f8e00ff */
[----:B------:R1:W5:Y:S04]  /*75f0*/  @P2 LDG.E R55, desc[UR36][R20.64] ;  /* 0x0000002414372981 */ /* 0x000368000c1e1900 */
[----:B------:R1:W-:Y:S04]  /*7600*/  REDG.E.ADD.F32.FTZ.RN.STRONG.GPU desc[UR36][R162.64], R4 ;  /* 0x00000004a20079a6 */ /* 0x0003e8000c10f3a4 */
[----:B------:R1:W-:Y:S04]  /*7610*/  REDG.E.ADD.F32.FTZ.RN.STRONG.GPU desc[UR36][R22.64], R5 ;  /* 0x00000005160079a6 */ /* 0x0003e8000c10f3a4 */
[----:B------:R1:W-:Y:S04]  /*7620*/  REDG.E.ADD.F32.FTZ.RN.STRONG.GPU desc[UR36][R28.64], R6 ;  /* 0x000000061c0079a6 */ /* 0x0003e8000c10f3a4 */
[----:B------:R1:W-:Y:S04]  /*7630*/  REDG.E.ADD.F32.FTZ.RN.STRONG.GPU desc[UR36][R24.64], R7 ;  /* 0x00000007180079a6 */ /* 0x0003e8000c10f3a4 */
[----:B------:R-:W-:Y:S04]  /*7640*/  LDSM.16.MT88.4 R24, [R2+0xc800] ;  /* 0x00c800000218783b */ /* 0x000fe80000004200 */
[----:B------:R-:W-:Y:S01]  /*7650*/  LDSM.16.MT88.4 R28, [R3+0x800] ;  /* 0x00080000031c783b */ /* 0x000fe20000004200 */
[----:B-1----:R-:W-:Y:S05]  /*7660*/  IMAD.U32 R20, RZ, RZ, UR34 ;  /* 0x00000022ff147e24 */ /* 0x002fea000f8e00ff */
[-C--:B------:R-:W-:Y:S01]  /*7670*/  LEA R20, P1, R20, R162.reuse, 0x2 ;  /* 0x000000a214147211 */ /* 0x080fe200078210ff */
[----:B------:R-:W-:Y:S02]  /*7680*/  IMAD.U32 R4, RZ, RZ, UR33 ;  /* 0x00000021ff047e24 */ /* 0x000fe4000f8e00ff */
[----:B------:R-:W-:Y:S03]  /*7690*/  IMAD.U32 R22, RZ, RZ, UR35 ;  /* 0x00000023ff167e24 */ /* 0x000fe6000f8e00ff */
[-C--:B------:R-:W-:Y:S01]  /*76a0*/  LEA R4, P0, R4, R162.reuse, 0x2 ;  /* 0x000000a204047211 */ /* 0x080fe200078010ff */
[----:B------:R-:W-:Y:S02]  /*76b0*/  IMAD.U32 R5, RZ, RZ, UR34 ;  /* 0x00000022ff057e24 */ /* 0x000fe4000f8e00ff */
[----:B------:R-:W-:Y:S03]  /*76c0*/  IMAD.U32 R6, RZ, RZ, UR35 ;  /* 0x00000023ff067e24 */ /* 0x000fe6000f8e00ff */
[-C--:B------:R-:W-:Y:S01]  /*76d0*/  LEA.HI.X.SX32 R21, R5, R163.reuse, 0x2, P1 ;  /* 0x000000a305157211 */ /* 0x080fe200008f16ff */
[----:B------:R-:W-:Y:S01]  /*76e0*/  IMAD.U32 R7, RZ, RZ, UR31 ;  /* 0x0000001fff077e24 */ /* 0x000fe2000f8e00ff */
[-C--:B------:R-:W-:Y:S01]  /*76f0*/  LEA.HI.X.SX32 R5, R0, R163.reuse, 0x2, P0 ;  /* 0x000000a300057211 */ /* 0x080fe200000f16ff */
[----:B------:R-:W-:Y:S01]  /*7700*/  IMAD.U32 R0, RZ, RZ, UR32 ;  /* 0x00000020ff007e24 */ /* 0x000fe2000f8e00ff */
[----:B--2---:R-:W-:Y:S04]  /*7710*/  @P2 STL [R1+0x2c], R52 ;  /* 0x00002c3401002387 */ /* 0x004fe80000100800 */
[----:B---3--:R-:W-:Y:S04]  /*7720*/  @P2 STL [R1+0x30], R53 ;  /* 0x0000303501002387 */ /* 0x008fe80000100800 */
[----:B----4-:R-:W-:Y:S04]  /*7730*/  @P2 STL [R1+0x34], R54 ;  /* 0x0000343601002387 */ /* 0x010fe80000100800 */
[----:B-----5:R-:W-:Y:S01]  /*7740*/  @P2 STL [R1+0x38], R55 ;  /* 0x0000383701002387 */ /* 0x020fe20000100800 */
[-C--:B------:R-:W-:Y:S04]  /*7750*/  LEA R22, P2, R22, R162.reuse, 0x2 ;  /* 0x000000a216167211 */ /* 0x080fe800078410ff */
[-C--:B------:R-:W-:Y:S01]  /*7760*/  LEA.HI.X.SX32 R23, R6, R163.reuse, 0x2, P2 ;  /* 0x000000a306177211 */ /* 0x080fe200010f16ff */
[----:B------:R-:W-:Y:S04]  /*7770*/  IMAD.U32 R6, RZ, RZ, UR30 ;  /* 0x0000001eff067e24 */ /* 0x000fe8000f8e00ff */
[----:B------:R1:W-:Y:S01]  /*7780*/  REDG.E.ADD.F32.FTZ.RN.STRONG.GPU desc[UR36][R22.64], R8 ;  /* 0x00000008160079a6 */ /* 0x0003e2000c10f3a4 */
[-C--:B------:R-:W-:Y:S03]  /*7790*/  LEA R6, P1, R6, R162.reuse, 0x2 ;  /* 0x000000a206067211 */ /* 0x080fe600078210ff */
[----:B------:R2:W-:Y:S04]  /*77a0*/  REDG.E.ADD.F32.FTZ.RN.STRONG.GPU desc[UR36][R20.64], R9 ;  /* 0x00000009140079a6 */ /* 0x0005e8000c10f3a4 */
[----:B------:R3:W-:Y:S01]  /*77b0*/  REDG.E.ADD.F32.FTZ.RN.STRONG.GPU desc[UR36][R4.64], R10 ;  /* 0x0000000a040079a6 */ /* 0x0007e2000c10f3a4 */
[----:B-1----:R-:W-:Y:S02]  /*77c0*/  IMAD.U32 R8, RZ, RZ, UR31 ;  /* 0x0000001fff087e24 */ /* 0x002fe4000f8e00ff */
[----:B--2---:R-:W-:Y:S03]  /*77d0*/  IMAD.U32 R20, RZ, RZ, UR32 ;  /* 0x00000020ff147e24 */ /* 0x004fe6000f8e00ff */
[-C--:B------:R-:W-:Y:S01]  /*77e0*/  LEA R8, P2, R8, R162.reuse, 0x2 ;  /* 0x000000a208087211 */ /* 0x080fe200078410ff */
[----:B---3--:R-:W-:Y:S01]  /*77f0*/  IMAD.U32 R5, RZ, RZ, UR30 ;  /* 0x0000001eff057e24 */ /* 0x008fe2000f8e00ff */
[-C--:B------:R-:W-:Y:S01]  /*7800*/  LEA R20, P0, R20, R162.reuse, 0x2 ;  /* 0x000000a214147211 */ /* 0x080fe200078010ff */
[----:B------:R-:W-:Y:S01]  /*7810*/  IMAD.U32 R4, RZ, RZ, UR29 ;  /* 0x0000001dff047e24 */ /* 0x000fe2000f8e00ff */
[-C--:B------:R-:W-:Y:S01]  /*7820*/  LEA.HI.X.SX32 R9, R7, R163.reuse, 0x2, P2 ;  /* 0x000000a307097211 */ /* 0x080fe200010f16ff */
[----:B------:R-:W-:Y:S01]  /*7830*/  IMAD.U32 R10, RZ, RZ, UR26 ;  /* 0x0000001aff0a7e24 */ /* 0x000fe2000f8e00ff */
[-C--:B------:R-:W-:Y:S01]  /*7840*/  LEA.HI.X.SX32 R21, R0, R163.reuse, 0x2, P0 ;  /* 0x000000a300157211 */ /* 0x080fe200000f16ff */
[----:B------:R-:W-:Y:S01]  /*7850*/  IMAD.U32 R0, RZ, RZ, UR29 ;  /* 0x0000001dff007e24 */ /* 0x000fe2000f8e00ff */
[-C--:B------:R-:W-:Y:S02]  /*7860*/  LEA.HI.X.SX32 R7, R5, R163.reuse, 0x2, P1 ;  /* 0x000000a305077211 */ /* 0x080fe400008f16ff */
[-C--:B------:R-:W-:Y:S01]  /*7870*/  LEA R4, P0, R4, R162.reuse, 0x2 ;  /* 0x000000a204047211 */ /* 0x080fe200078010ff */
[----:B------:R1:W-:Y:S01]  /*7880*/  REDG.E.ADD.F32.FTZ.RN.STRONG.GPU desc[UR36][R20.64], R11 ;  /* 0x0000000b140079a6 */ /* 0x0003e2000c10f3a4 */
[-C--:B------:R-:W-:Y:S02]  /*7890*/  LEA R10, P3, R10, R162.reuse, 0x2 ;  /* 0x000000a20a0a7211 */ /* 0x080fe400078610ff */
[-C--:B------:R-:W-:Y:S01]  /*78a0*/  LEA.HI.X.SX32 R5, R0, R163.reuse, 0x2, P0 ;  /* 0x000000a300057211 */ /* 0x080fe200000f16ff */
[----:B------:R2:W-:Y:S01]  /*78b0*/  REDG.E.ADD.F32.FTZ.RN.STRONG.GPU desc[UR36][R8.64], R16 ;  /* 0x00000010080079a6 */ /* 0x0005e2000c10f3a4 */
[----:B------:R-:W-:Y:S03]  /*78c0*/  IMAD.U32 R0, RZ, RZ, UR28 ;  /* 0x0000001cff007e24 */ /* 0x000fe6000f8e00ff */
[----:B------:R3:W-:Y:S04]  /*78d0*/  REDG.E.ADD.F32.FTZ.RN.STRONG.GPU desc[UR36][R6.64], R17 ;  /* 0x00000011060079a6 */ /* 0x0007e8000c10f3a4 */
[----:B------:R4:W-:Y:S04]  /*78e0*/  REDG.E.ADD.F32.FTZ.RN.STRONG.GPU desc[UR36][R4.64], R18 ;  /* 0x00000012040079a6 */ /* 0x0009e8000c10f3a4 */
[----:B------:R-:W-:Y:S01]  /*78f0*/  LDSM.16.MT88.4 R20, [R3+0x400] ;  /* 0x000400000314783b */ /* 0x000fe20000004200 */
[----:B-1----:R-:W-:Y:S02]  /*7900*/  IMAD.U32 R11, RZ, RZ, UR26 ;  /* 0x0000001aff0b7e24 */ /* 0x002fe4000f8e00ff */
[----:B--2---:R-:W-:Y:S03]  /*7910*/  IMAD.U32 R16, RZ, RZ, UR28 ;  /* 0x0000001cff107e24 */ /* 0x004fe6000f8e00ff */
[-C--:B------:R-:W-:Y:S01]  /*7920*/  LEA.HI.X.SX32 R11, R11, R163.reuse, 0x2, P3 ;  /* 0x000000a30b0b7211 */ /* 0x080fe200018f16ff */
[----:B------:R-:W-:Y:S02]  /*7930*/  IMAD.U32 R8, RZ, RZ, UR23 ;  /* 0x00000017ff087e24 */ /* 0x000fe4000f8e00ff */
[----:B---3--:R-:W-:Y:S01]  /*7940*/  IMAD.U32 R6, RZ, RZ, UR4 ;  /* 0x00000004ff067e24 */ /* 0x008fe2000f8e00ff */
[-C--:B------:R-:W-:Y:S01]  /*7950*/  LEA R16, P0, R16, R162.reuse, 0x2 ;  /* 0x000000a210107211 */ /* 0x080fe200078010ff */
[----:B------:R-:W-:Y:S01]  /*7960*/  IMAD.U32 R9, RZ, RZ, UR23 ;  /* 0x00000017ff097e24 */ /* 0x000fe2000f8e00ff */
[-C--:B------:R-:W-:Y:S01]  /*7970*/  LEA R8, P2, R8, R162.reuse, 0x2 ;  /* 0x000000a208087211 */ /* 0x080fe200078410ff */
[----:B----4-:R-:W-:Y:S01]  /*7980*/  IMAD.U32 R4, RZ, RZ, UR47 ;  /* 0x0000002fff047e24 */ /* 0x010fe2000f8e00ff */
[-C--:B------:R-:W-:Y:S01]  /*7990*/  LEA.HI.X.SX32 R17, R0, R163.reuse, 0x2, P0 ;  /* 0x000000a300117211 */ /* 0x080fe200000f16ff */
[----:B------:R-:W-:Y:S01]  /*79a0*/  IMAD.U32 R7, RZ, RZ, UR4 ;  /* 0x00000004ff077e24 */ /* 0x000fe2000f8e00ff */
[-C--:B------:R-:W-:Y:S01]  /*79b0*/  LEA R6, P1, R6, R162.reuse, 0x2 ;  /* 0x000000a206067211 */ /* 0x080fe200078210ff */
[----:B------:R-:W-:Y:S01]  /*79c0*/  IMAD.U32 R5, RZ, RZ, UR47 ;  /* 0x0000002fff057e24 */ /* 0x000fe2000f8e00ff */
[-C--:B------:R-:W-:Y:S01]  /*79d0*/  LEA.HI.X.SX32 R9, R9, R163.reuse, 0x2, P2 ;  /* 0x000000a309097211 */ /* 0x080fe200010f16ff */
[----:B------:R-:W-:Y:S01]  /*79e0*/  REDG.E.ADD.F32.FTZ.RN.STRONG.GPU desc[UR36][R16.64], R19 ;  /* 0x00000013100079a6 */ /* 0x000fe2000c10f3a4 */
[----:B------:R-:W-:Y:S01]  /*79f0*/  LEA R4, P0, R4, R162, 0x2 ;  /* 0x000000a204047211 */ /* 0x000fe200078010ff */
[----:B------:R-:W-:Y:S01]  /*7a00*/  VIADD R0, R3, 0xffffe000 ;  /* 0xffffe00003007836 */ /* 0x000fe20000000000 */
        /* <DEDUP_REMOVED lines=10> */
[----:B------:R-:W-:Y:S01]  /*7ab0*/  LDSM.16.MT88.4 R4, [R2+0x8000] ;  /* 0x008000000204783b */ /* 0x000fe20000004200 */
[----:B------:R-:W-:Y:S03]  /*7ac0*/  @P1 VIADD R0, R3, 0x2000 ;  /* 0x0000200003001836 */ /* 0x000fe60000000000 */
[----:B------:R-:W1:Y:S04]  /*7ad0*/  LDSM.16.MT88.4 R8, [R3] ;  /* 0x000000000308783b */ /* 0x000e680000004200 */
[----:B------:R-:W2:Y:S04]  /*7ae0*/  LDSM.16.MT88.4 R12, [R2+0xc000] ;  /* 0x00c00000020c783b */ /* 0x000ea80000004200 */
[----:B------:R-:W3:Y:S01]  /*7af0*/  LDSM.16.MT88.4 R16, [R2+0x8800] ;  /* 0x008800000210783b */ /* 0x000ee20000004200 */
        /* <DEDUP_REMOVED lines=8> */
[C---:B------:R-:W-:Y:S06]  /*7b80*/  HMMA.16816.F32 R88, R24.reuse, R20, R88 ;  /* 0x000000141858723c */ /* 0x040fec0000001858 */
        /* <DEDUP_REMOVED lines=44> */
.L_x_244:
[----:B------:R-:W-:Y:S01]  /*7e50*/  @!UPT UIADD3 URZ, URZ, URZ, URZ ;  /* 0x0000003f3f3ff290 */ /* 0x000fe2000fffe03f */
[----:B------:R-:W2:Y:S01]  /*7e60*/  LDL R22, [R1+0x58] ;  /* 0x0000580001167983 */ /* 0x000ea20000100800 */
[----:B------:R-:W-:Y:S01]  /*7e70*/  ULDC UR4, c[0x0][0x390] ;  /* 0x0000e40000047ab9 */ /* 0x000fe20000000800 */
[----:B-----5:R-:W3:Y:S02]  /*7e80*/  LDC.64 R10, c[0x0][0x438] ;  /* 0x00010e00ff0a7b82 */ /* 0x020ee40000000a00 */
[----:B------:R-:W4:Y:S04]  /*7e90*/  LDL R19, [R1+0x5c] ;  /* 0x00005c0001137983 */ /* 0x000f280000100800 */
[----:B------:R-:W3:Y:S01]  /*7ea0*/  LDL R24, [R1+0x4c] ;  /* 0x00004c0001187983 */ /* 0x000ee20000100800 */
[----:B------:R-:W1:Y:S01]  /*7eb0*/  S2R R14, SR_TID.X ;  /* 0x00000000000e7919 */ /* 0x000e620000002100 */
        /* <DEDUP_REMOVED lines=19> */
[----:B------:R-:W-:-:S02]  /*7ff0*/  F2FP.F16.F32.PACK_AB R5, R5, R96 ;  /* 0x000000600505723e */ /* 0x000fc400000000ff */
[----:B------:R-:W1:Y:S01]  /*8000*/  LDC.64 R12, c[0x0][0x468] ;  /* 0x00011a00ff0c7b82 */ /* 0x000e620000000a00 */
[----:B------:R-:W-:Y:S01]  /*8010*/  F2FP.F16.F32.PACK_AB R4, R4, R98 ;  /* 0x000000620404723e */ /* 0x000fe200000000ff */
[----:B------:R-:W-:Y:S01]  /*8020*/  ULDC.64 UR8, c[0x0][0x3f0] ;  /* 0x0000fc0000087ab9 */ /* 0x000fe20000000a00 */
[----:B------:R-:W-:Y:S01]  /*8030*/  F2FP.F16.F32.PACK_AB R7, R7, R88 ;  /* 0x000000580707723e */ /* 0x000fe200000000ff */
[----:B------:R-:W-:Y:S01]  /*8040*/  ULDC.64 UR6, c[0x0][0x3f8] ;  /* 0x0000fe0000067ab9 */ /* 0x000fe20000000a00 */
[----:B------:R-:W-:Y:S02]  /*8050*/  F2FP.F16.F32.PACK_AB R6, R6, R90 ;  /* 0x0000005a0606723e */ /* 0x000fe400000000ff */
[----:B------:R-:W-:Y:S01]  /*8060*/  F2FP.F16.F32.PACK_AB R3, R3, R92 ;  /* 0x0000005c0303723e */ /* 0x000fe200000000ff */
[----:B------:R-:W3:Y:S01]  /*8070*/  LDC.64 R16, c[0x0][0x450] ;  /* 0x00011400ff107b82 */ /* 0x000ee20000000a00 */
[----:B-1----:R-:W-:Y:S02]  /*8080*/  SHF.R.S32.HI R18, RZ, 0x1f, R14 ;  /* 0x0000001fff127819 */ /* 0x002fe4000001140e */
[----:B------:R-:W-:-:S02]  /*8090*/  F2FP.F16.F32.PACK_AB R0, R0, R94 ;  /* 0x0000005e0000723e */ /* 0x000fc400000000ff */
[----:B------:R-:W-:-:S03]  /*80a0*/  LEA.HI R18, R18, R14, RZ, 0x2 ;  /* 0x0000000e12127211 */ /* 0x000fc600078f10ff */
[----:B------:R-:W1:Y:S01]  /*80b0*/  LDC.64 R20, c[0x0][0x440] ;  /* 0x00011000ff147b82 */ /* 0x000e620000000a00 */
[----:B------:R-:W-:Y:S02]  /*80c0*/  F2FP.F16.F32.PACK_AB R68, R69, R68 ;  /* 0x000000444544723e */ /* 0x000fe400000000ff */
[----:B------:R-:W-:Y:S02]  /*80d0*/  F2FP.F16.F32.PACK_AB R70, R71, R70 ;  /* 0x000000464746723e */ /* 0x000fe400000000ff */
[----:B------:R-:W-:Y:S02]  /*80e0*/  F2FP.F16.F32.PACK_AB R80, R81, R80 ;  /* 0x000000505150723e */ /* 0x000fe400000000ff */
[----:B------:R-:W-:Y:S02]  /*80f0*/  F2FP.F16.F32.PACK_AB R82, R83, R82 ;  /* 0x000000525352723e */ /* 0x000fe400000000ff */
[----:B------:R-:W-:Y:S02]  /*8100*/  F2FP.F16.F32.PACK_AB R72, R73, R72 ;  /* 0x000000484948723e */ /* 0x000fe400000000ff */
[----:B------:R-:W-:-:S02]  /*8110*/  F2FP.F16.F32.PACK_AB R74, R75, R74 ;  /* 0x0000004a4b4a723e */ /* 0x000fc400000000ff */
[----:B------:R-:W-:Y:S02]  /*8120*/  F2FP.F16.F32.PACK_AB R76, R77, R76 ;  /* 0x0000004c4d4c723e */ /* 0x000fe400000000ff */
[----:B------:R-:W-:Y:S01]  /*8130*/  F2FP.F16.F32.PACK_AB R78, R79, R78 ;  /* 0x0000004e4f4e723e */ /* 0x000fe200000000ff */
[----:B------:R-:W-:-:S04]  /*8140*/  IMAD R40, R12, UR16, RZ ;  /* 0x000000100c287c24 */ /* 0x000fc8000f8e02ff */
[----:B------:R-:W-:Y:S01]  /*8150*/  IMAD R40, R13, UR11, R40 ;  /* 0x0000000b0d287c24 */ /* 0x000fe2000f8e0228 */
[----:B--2---:R-:W-:Y:S04]  /*8160*/  STS [R22], R9 ;  /* 0x0000000916007388 */ /* 0x004fe80000000800 */
[----:B------:R-:W-:Y:S04]  /*8170*/  STS [R22+0x200], R8 ;  /* 0x0002000816007388 */ /* 0x000fe80000000800 */
[----:B----4-:R2:W-:Y:S04]  /*8180*/  STS [R19], R5 ;  /* 0x0000000513007388 */ /* 0x0105e80000000800 */
[----:B------:R4:W-:Y:S04]  /*8190*/  STS [R19+0x200], R4 ;  /* 0x0002000413007388 */ /* 0x0009e80000000800 */
[----:B------:R-:W-:Y:S04]  /*81a0*/  STS [R22+0x1000], R7 ;  /* 0x0010000716007388 */ /* 0x000fe80000000800 */
[----:B------:R-:W-:Y:S04]  /*81b0*/  STS [R22+0x1200], R6 ;  /* 0x0012000616007388 */ /* 0x000fe80000000800 */
[----:B------:R3:W-:Y:S04]  /*81c0*/  STS [R19+0x1000], R3 ;  /* 0x0010000313007388 */ /* 0x0007e80000000800 */
[----:B------:R1:W-:Y:S01]  /*81d0*/  STS [R19+0x1200], R0 ;  /* 0x0012000013007388 */ /* 0x0003e20000000800 */
[----:B--2---:R-:W-:-:S03]  /*81e0*/  LOP3.LUT R5, R18, 0xfffffffc, RZ, 0xc0, !PT ;  /* 0xfffffffc12057812 */ /* 0x004fc600078ec0ff */
[----:B------:R-:W-:Y:S01]  /*81f0*/  STS [R22+0x2000], R68 ;  /* 0x0020004416007388 */ /* 0x000fe20000000800 */
[----:B----4-:R-:W-:-:S03]  /*8200*/  IADD3 R4, -R5, R14, RZ ;  /* 0x0000000e05047210 */ /* 0x010fc60007ffe1ff */
[----:B------:R-:W-:Y:S01]  /*8210*/  STS [R22+0x2200], R70 ;  /* 0x0022004616007388 */ /* 0x000fe20000000800 */
[----:B------:R-:W2:Y:S03]  /*8220*/  LDC.64 R14, c[0x0][0x458] ;  /* 0x00011600ff0e7b82 */ /* 0x000ea60000000a00 */
[----:B------:R-:W-:Y:S01]  /*8230*/  STS [R19+0x2000], R80 ;  /* 0x0020005013007388 */ /* 0x000fe20000000800 */
[----:B------:R-:W-:-:S03]  /*8240*/  SHF.L.U32 R4, R4, 0x3, RZ ;  /* 0x0000000304047819 */ /* 0x000fc600000006ff */
[----:B------:R-:W-:Y:S04]  /*8250*/  STS [R19+0x2200], R82 ;  /* 0x0022005213007388 */ /* 0x000fe80000000800 */
[----:B------:R-:W-:Y:S04]  /*8260*/  STS [R22+0x3000], R72 ;  /* 0x0030004816007388 */ /* 0x000fe80000000800 */
[----:B------:R4:W-:Y:S04]  /*8270*/  STS [R22+0x3200], R74 ;  /* 0x0032004a16007388 */ /* 0x0009e80000000800 */
[----:B------:R-:W-:Y:S01]  /*8280*/  STS [R19+0x3000], R76 ;  /* 0x0030004c13007388 */ /* 0x000fe20000000800 */
[----:B------:R-:W-:-:S03]  /*8290*/  SHF.R.S32.HI R5, RZ, 0x1f, R4 ;  /* 0x0000001fff057819 */ /* 0x000fc60000011404 */
[----:B------:R2:W-:Y:S01]  /*82a0*/  STS [R19+0x3200], R78 ;  /* 0x0032004e13007388 */ /* 0x0005e20000000800 */
[C---:B---3--:R-:W-:Y:S01]  /*82b0*/  IMAD R3, R10.reuse, UR15, RZ ;  /* 0x0000000f0a037c24 */ /* 0x048fe2000f8e02ff */
[----:B-1----:R-:W-:Y:S01]  /*82c0*/  SHF.R.S32.HI R0, RZ, 0x2, R18 ;  /* 0x00000002ff007819 */ /* 0x002fe20000011412 */
[----:B------:R-:W-:-:S04]  /*82d0*/  IMAD.WIDE.U32 R6, R10, UR10, R4 ;  /* 0x0000000a0a067c25 */ /* 0x000fc8000f8e0004 */
[----:B------:R-:W-:Y:S01]  /*82e0*/  IMAD R11, R11, UR10, R3 ;  /* 0x0000000a0b0b7c24 */ /* 0x000fe2000f8e0203 */
[----:B------:R-:W-:-:S04]  /*82f0*/  SHF.R.S32.HI R3, RZ, 0x1f, R0 ;  /* 0x0000001fff037819 */ /* 0x000fc80000011400 */
[----:B------:R-:W-:Y:S01]  /*8300*/  IADD3 R7, R7, R11, RZ ;  /* 0x0000000b07077210 */ /* 0x000fe20007ffe0ff */
[----:B------:R-:W-:Y:S01]  /*8310*/  IMAD R8, R3, R16, RZ ;  /* 0x0000001003087224 */ /* 0x000fe200078e02ff */
[----:B----4-:R-:W1:Y:S01]  /*8320*/  LDC.64 R22, c[0x0][0x470] ;  /* 0x00011c00ff167b82 */ /* 0x010e620000000a00 */
[----:B------:R-:W-:-:S04]  /*8330*/  IMAD.WIDE.U32 R12, R12, UR11, R6 ;  /* 0x0000000b0c0c7c25 */ /* 0x000fc8000f8e0006 */
[----:B--2---:R-:W-:Y:S01]  /*8340*/  IMAD R6, R3, R14, RZ ;  /* 0x0000000e03067224 */ /* 0x004fe200078e02ff */
[----:B------:R-:W-:Y:S02]  /*8350*/  LEA R3, R24, UR5, 0x1 ;  /* 0x0000000518037c11 */ /* 0x000fe4000f8e08ff */
[----:B------:R-:W-:Y:S01]  /*8360*/  BAR.SYNC.DEFER_BLOCKING 0x0 ;  /* 0x0000000000007b1d */ /* 0x000fe20000010000 */
[----:B------:R-:W-:-:S04]  /*8370*/  IMAD.WIDE.U32 R10, R0, R16, RZ ;  /* 0x00000010000a7225 */ /* 0x000fc800078e00ff */
[----:B------:R-:W-:-:S05]  /*8380*/  IMAD R8, R0, R17, R8 ;  /* 0x0000001100087224 */ /* 0x000fca00078e0208 */
[----:B------:R-:W-:Y:S01]  /*8390*/  IADD3 R9, R11, R8, RZ ;  /* 0x000000080b097210 */ /* 0x000fe20007ffe0ff */
[----:B------:R-:W-:Y:S02]  /*83a0*/  IMAD.MOV.U32 R8, RZ, RZ, R10 ;  /* 0x000000ffff087224 */ /* 0x000fe400078e000a */
[----:B------:R-:W-:Y:S02]  /*83b0*/  IMAD R19, R20, UR15, RZ ;  /* 0x0000000f14137c24 */ /* 0x000fe4000f8e02ff */
[----:B------:R-:W-:Y:S01]  /*83c0*/  IMAD.WIDE.U32 R8, R16, UR20, R8 ;  /* 0x0000001410087c25 */ /* 0x000fe2000f8e0008 */
[----:B------:R-:W2:Y:S04]  /*83d0*/  LDS.128 R36, [R3+0x6000] ;  /* 0x0060000003247984 */ /* 0x000ea80000000c00 */
[----:B------:R-:W3:Y:S04]  /*83e0*/  LDS.128 R32, [R3+0x7000] ;  /* 0x0070000003207984 */ /* 0x000ee80000000c00 */
[----:B------:R-:W4:Y:S04]  /*83f0*/  LDS.128 R28, [R3+0x8000] ;  /* 0x00800000031c7984 */ /* 0x000f280000000c00 */
[----:B------:R1:W4:Y:S01]  /*8400*/  LDS.128 R24, [R3+0x9000] ;  /* 0x0090000003187984 */ /* 0x0003220000000c00 */
[----:B------:R-:W-:-:S02]  /*8410*/  IMAD R18, R0, R15, R6 ;  /* 0x0000000f00127224 */ /* 0x000fc400078e0206 */
[----:B------:R-:W-:Y:S02]  /*8420*/  IMAD R19, R21, UR10, R19 ;  /* 0x0000000a15137c24 */ /* 0x000fe4000f8e0213 */
[----:B------:R-:W-:-:S04]  /*8430*/  IMAD.WIDE.U32 R10, R0, R14, RZ ;  /* 0x0000000e000a7225 */ /* 0x000fc800078e00ff */
[----:B------:R-:W-:Y:S01]  /*8440*/  IMAD.WIDE.U32 R6, R20, UR10, R4 ;  /* 0x0000000a14067c25 */ /* 0x000fe2000f8e0004 */
[----:B------:R-:W-:Y:S02]  /*8450*/  IADD3 R5, R11, R18, RZ ;  /* 0x000000120b057210 */ /* 0x000fe40007ffe0ff */
[----:B------:R-:W-:Y:S01]  /*8460*/  MOV R4, R10 ;  /* 0x0000000a00047202 */ /* 0x000fe20000000f00 */
[----:B------:R-:W-:Y:S01]  /*8470*/  IMAD R0, R16, UR19, RZ ;  /* 0x0000001310007c24 */ /* 0x000fe2000f8e02ff */
[----:B------:R-:W-:Y:S01]  /*8480*/  IADD3 R7, R7, R19, RZ ;  /* 0x0000001307077210 */ /* 0x000fe20007ffe0ff */
[----:B------:R-:W-:Y:S01]  /*8490*/  IMAD.IADD R11, R13, 0x1, R40 ;  /* 0x000000010d0b7824 */ /* 0x000fe200078e0228 */
[----:B-1----:R-:W-:Y:S01]  /*84a0*/  IADD3 R3, P0, R12, R8, RZ ;  /* 0x000000080c037210 */ /* 0x002fe20007f1e0ff */
[----:B------:R-:W-:-:S04]  /*84b0*/  IMAD R8, R22, UR16, RZ ;  /* 0x0000001016087c24 */ /* 0x000fc8000f8e02ff */
[----:B------:R-:W-:Y:S02]  /*84c0*/  IMAD R10, R23, UR11, R8 ;  /* 0x0000000b170a7c24 */ /* 0x000fe4000f8e0208 */
[----:B------:R-:W-:Y:S02]  /*84d0*/  IMAD R8, R17, UR20, R0 ;  /* 0x0000001411087c24 */ /* 0x000fe4000f8e0200 */
[----:B------:R-:W-:-:S04]  /*84e0*/  IMAD.WIDE.U32 R6, R22, UR11, R6 ;  /* 0x0000000b16067c25 */ /* 0x000fc8000f8e0006 */
[C---:B------:R-:W-:Y:S02]  /*84f0*/  IMAD R0, R14.reuse, UR19, RZ ;  /* 0x000000130e007c24 */ /* 0x040fe4000f8e02ff */
[----:B------:R-:W-:Y:S01]  /*8500*/  IMAD.WIDE.U32 R4, R14, UR20, R4 ;  /* 0x000000140e047c25 */ /* 0x000fe2000f8e0004 */
[----:B------:R-:W-:Y:S02]  /*8510*/  IADD3.X R9, R11, R9, R8, P0, !PT ;  /* 0x000000090b097210 */ /* 0x000fe400007fe408 */
[----:B------:R-:W-:Y:S01]  /*8520*/  IADD3 R7, R7, R10, RZ ;  /* 0x0000000a07077210 */ /* 0x000fe20007ffe0ff */
[----:B------:R-:W-:Y:S01]  /*8530*/  IMAD R8, R15, UR20, R0 ;  /* 0x000000140f087c24 */ /* 0x000fe2000f8e0200 */
[----:B------:R-:W-:Y:S02]  /*8540*/  IADD3 R0, P0, R6, R4, RZ ;  /* 0x0000000406007210 */ /* 0x000fe40007f1e0ff */
[----:B------:R-:W-:Y:S02]  /*8550*/  LEA R6, P1, R3, UR8, 0x1 ;  /* 0x0000000803067c11 */ /* 0x000fe4000f8208ff */
[----:B------:R-:W-:-:S02]  /*8560*/  IADD3.X R5, R7, R5, R8, P0, !PT ;  /* 0x0000000507057210 */ /* 0x000fc400007fe408 */
[----:B------:R-:W-:Y:S02]  /*8570*/  LEA R4, P0, R0, UR6, 0x1 ;  /* 0x0000000600047c11 */ /* 0x000fe4000f8008ff */
[----:B------:R-:W-:Y:S02]  /*8580*/  LEA.HI.X R7, R3, UR9, R9, 0x1, P1 ;  /* 0x0000000903077c11 */ /* 0x000fe400088f0c09 */
[----:B------:R-:W-:Y:S02]  /*8590*/  LEA R10, P1, R16, R6, 0x7 ;  /* 0x00000006100a7211 */ /* 0x000fe400078238ff */
[----:B------:R-:W-:Y:S02]  /*85a0*/  LEA.HI.X R5, R0, UR7, R5, 0x1, P0 ;  /* 0x0000000700057c11 */ /* 0x000fe400080f0c05 */
[----:B------:R-:W-:Y:S02]  /*85b0*/  LEA R8, P0, R14, R4, 0x7 ;  /* 0x000000040e087211 */ /* 0x000fe400078038ff */
[----:B------:R-:W-:-:S02]  /*85c0*/  LEA.HI.X R11, R16, R7, R17, 0x7, P1 ;  /* 0x00000007100b7211 */ /* 0x000fc400008f3c11 */
[----:B------:R-:W-:Y:S01]  /*85d0*/  LEA.HI.X R9, R14, R5, R15, 0x7, P0 ;  /* 0x000000050e097211 */ /* 0x000fe200000f3c0f */
[----:B--2---:R1:W-:Y:S04]  /*85e0*/  STG.E.128 desc[UR36][R6.64], R36 ;  /* 0x0000002406007986 */ /* 0x0043e8000c101d24 */
[----:B---3--:R1:W-:Y:S04]  /*85f0*/  STG.E.128 desc[UR36][R10.64], R32 ;  /* 0x000000200a007986 */ /* 0x0083e8000c101d24 */
[----:B----4-:R1:W-:Y:S04]  /*8600*/  STG.E.128 desc[UR36][R4.64], R28 ;  /* 0x0000001c04007986 */ /* 0x0103e8000c101d24 */
[----:B------:R1:W-:Y:S02]  /*8610*/  STG.E.128 desc[UR36][R8.64], R24 ;  /* 0x0000001808007986 */ /* 0x0003e4000c101d24 */
.L_x_241:
        /* <DEDUP_REMOVED lines=11> */
.L_x_248:
[----:B------:R-:W-:Y:S05]  /*86d0*/  EXIT ;  /* 0x000000000000794d */ /* 0x000fea0003800000 */
.L_x_250:
        /* <DEDUP_REMOVED lines=10> */
.L_x_696:


//--------------------- .text._ZN5flash44flash_bwd_dq_dk_dv_loop_seqk_parallel_kernelI23Flash_bwd_kernel_traitsILi32ELi128ELi128ELi8ELi4ELi4ELi4ELb1ELb0EN7cutlass6half_tE19Flash_kernel_traitsILi32ELi128ELi128ELi8ES3_EELb1ELb1ELb0ELb0ELb0ELb1ELb0EEEvNS_16Flash_bwd_paramsE --------------------------
	.section	.text._ZN5flash44flash_bwd_dq_dk_dv_loop_seqk_parallel_kernelI23Flash_bwd_kernel_traitsILi32ELi128ELi128ELi8ELi4ELi4ELi4ELb1ELb0EN7cutlass6half_tE19Flash_kernel_traitsILi32ELi128ELi128ELi8ES3_EELb1ELb1ELb0ELb0ELb0ELb1ELb0EEEvNS_16Flash_bwd_paramsE,"ax",@progbits
	.align	128
        .global         _ZN5flash44flash_bwd_dq_dk_dv_loop_seqk_parallel_kernelI23Flash_bwd_kernel_traitsILi32ELi128ELi128ELi8ELi4ELi4ELi4ELb1ELb0EN7cutlass6half_tE19Flash_kernel_traitsILi32ELi128ELi128ELi8ES3_EELb1ELb1ELb0ELb0ELb0ELb1ELb0EEEvNS_16Flash_bwd_paramsE
        .type           _ZN5flash44flash_bwd_dq_dk_dv_loop_seqk_parallel_kernelI23Flash_bwd_kernel_traitsILi32ELi128ELi128ELi8ELi4ELi4ELi4ELb1ELb0EN7cutlass6half_tE19Flash_kernel_traitsILi32ELi128ELi128ELi8ES3_EELb1ELb1ELb0ELb0ELb0ELb1ELb0EEEvNS_16Flash_bwd_paramsE,@function
        .size           _ZN5flash44flash_bwd_dq_dk_dv_loop_seqk_parallel_kernelI23Flash_bwd_kernel_traitsILi32ELi128ELi128ELi8ELi4ELi4ELi4ELb1ELb0EN7cutlass6half_tE19Flash_kernel_traitsILi32ELi128ELi128ELi8ES3_EELb1ELb1ELb0ELb0ELb0ELb1ELb0EEEvNS_16Flash_bwd_paramsE,(.L_x_697 - _ZN5flash44flash_bwd_dq_dk_dv_loop_seqk_parallel_kernelI23Flash_bwd_kernel_traitsILi32ELi128ELi128ELi8ELi4ELi4ELi4ELb1ELb0EN7cutlass6half_tE19Flash_kernel_traitsILi32ELi128ELi128ELi8ES3_EELb1ELb1ELb0ELb0ELb0ELb1ELb0EEEvNS_16Flash_bwd_paramsE)
        .other          _ZN5flash44flash_bwd_dq_dk_dv_loop_seqk_parallel_kernelI23Flash_bwd_kernel_traitsILi32ELi128ELi128ELi8ELi4ELi4ELi4ELb1ELb0EN7cutlass6half_tE19Flash_kernel_traitsILi32ELi128ELi128ELi8ES3_EELb1ELb1ELb0ELb0ELb0ELb1ELb0EEEvNS_16Flash_bwd_paramsE,@"STO_CUDA_ENTRY STV_DEFAULT"
_ZN5flash44flash_bwd_dq_dk_dv_loop_seqk_parallel_kernelI23Flash_bwd_kernel_traitsILi32ELi128ELi128ELi8ELi4ELi4ELi4ELb1ELb0EN7cutlass6half_tE19Flash_kernel_traitsILi32ELi128ELi128ELi8ES3_EELb1ELb1ELb0ELb0ELb0ELb1ELb0EEEvNS_16Flash_bwd_paramsE:
.text._ZN5flash44flash_bwd_dq_dk_dv_loop_seqk_parallel_kernelI23Flash_bwd_kernel_traitsILi32ELi128ELi128ELi8ELi4ELi4ELi4ELb1ELb0EN7cutlass6half_tE19Flash_kernel_traitsILi32ELi128ELi128ELi8ES3_EELb1ELb1ELb0ELb0ELb0ELb1ELb0EEEvNS_16Flash_bwd_paramsE:
[----:B------:R-:W-:Y:S08]  /*0000*/  LDC R1, c[0x0][0x28] ;  /* 0x00000a00ff017b82 */ /* 0x000ff00000000800 */
[----:B------:R-:W1:Y:S01]  /*0010*/  S2UR UR20, SR_CTAID.X ;  /* 0x00000000001479c3 */ /* 0x000e620000002500 */
[----:B------:R-:W-:Y:S02]  /*0020*/  ULDC UR4, c[0x0][0x2c8] ;  /* 0x0000b20000047ab9 */ /* 0x000fe40000000800 */
[----:B------:R-:W-:-:S04]  /*0030*/  UIADD3 UR5, UR4, 0x7f, URZ ;  /* 0x0000007f04057890 */ /* 0x000fc8000fffe03f */
[----:B------:R-:W-:-:S04]  /*0040*/  USHF.R.S32.HI UR4, URZ, 0x1f, UR5 ;  /* 0x0000001f3f047899 */ /* 0x000fc80008011405 */
[----:B------:R-:W-:-:S04]  /*0050*/  ULEA.HI UR4, UR4, UR5, URZ, 0x7 ;  /* 0x0000000504047291 */ /* 0x000fc8000f8f383f */
[----:B------:R-:W-:-:S06]  /*0060*/  USHF.R.S32.HI UR6, URZ, 0x7, UR4 ;  /* 0x000000073f067899 */ /* 0x000fcc0008011404 */
[----:B------:R-:W-:Y:S01]  /*0070*/  MOV R248, UR6 ;  /* 0x0000000600f87c02 */ /* 0x000fe20008000f00 */
        /* <DEDUP_REMOVED lines=8> */
[----:B------:R-:W-:Y:S02]  /*0100*/  IMAD.MOV.U32 R222, RZ, RZ, -0x10 ;  /* 0xfffffff0ffde7424 */ /* 0x000fe400078e00ff */
        /* <DEDUP_REMOVED lines=9> */
[CC--:B------:R-:W-:Y:S01]  /*01a0*/  LEA.HI R4, R5.reuse, R11.reuse, RZ, 0x5 ;  /* 0x0000000b05047211 */ /* 0x0c0fe200078f28ff */
[----:B----4-:R-:W-:Y:S01]  /*01b0*/  USHF.L.U32 UR7, UR50, 0x7, URZ ;  /* 0x0000000732077899 */ /* 0x010fe2000800063f */
[----:B------:R-:W-:Y:S02]  /*01c0*/  LEA.HI R242, R5, R11, RZ, 0x7 ;  /* 0x0000000b05f27211 */ /* 0x000fe400078f38ff */
[--C-:B------:R-:W-:Y:S02]  /*01d0*/  SHF.R.S32.HI R0, RZ, 0x2, R3.reuse ;  /* 0x00000002ff007819 */ /* 0x100fe40000011403 */
[----:B------:R-:W-:-:S02]  /*01e0*/  SHF.R.S32.HI R2, RZ, 0x1f, R3 ;  /* 0x0000001fff027819 */ /* 0x000fc40000011403 */
[----:B------:R-:W-:Y:S02]  /*01f0*/  LEA.HI R5, R5, R11, RZ, 0x4 ;  /* 0x0000000b05057211 */ /* 0x000fe400078f20ff */
[C---:B------:R-:W-:Y:S02]  /*0200*/  LOP3.LUT R6, R3.reuse, 0xfffffffc, RZ, 0xc0, !PT ;  /* 0xfffffffc03067812 */ /* 0x040fe400078ec0ff */
[-C--:B------:R-:W-:Y:S02]  /*0210*/  LEA.HI R3, R3, R0.reuse, RZ, 0x1 ;  /* 0x0000000003037211 */ /* 0x080fe400078f08ff */
[----:B------:R-:W-:Y:S01]  /*0220*/  LEA.HI R2, R2, R0, RZ, 0x3 ;  /* 0x0000000002027211 */ /* 0x000fe200078f18ff */
[----:B------:R-:W-:Y:S01]  /*0230*/  IMAD.IADD R18, R11, 0x1, -R6 ;  /* 0x000000010b127824 */ /* 0x000fe200078e0a06 */
[----:B------:R-:W-:Y:S02]  /*0240*/  LOP3.LUT R10, R4, 0xffffffe0, RZ, 0xc0, !PT ;  /* 0xffffffe0040a7812 */ /* 0x000fe400078ec0ff */
[----:B------:R-:W-:-:S02]  /*0250*/  LOP3.LUT R8, R5, 0xfffffff0, RZ, 0xc0, !PT ;  /* 0xfffffff005087812 */ /* 0x000fc400078ec0ff */
[----:B------:R-:W-:Y:S01]  /*0260*/  LOP3.LUT R7, R15, 0xfffffff8, RZ, 0xc0, !PT ;  /* 0xfffffff80f077812 */ /* 0x000fe200078ec0ff */
[----:B------:R-:W-:Y:S01]  /*0270*/  IMAD.IADD R10, R11, 0x1, -R10 ;  /* 0x000000010b0a7824 */ /* 0x000fe200078e0a0a */
[----:B------:R-:W-:Y:S01]  /*0280*/  LOP3.LUT R3, R3, 0x7fffffe, RZ, 0xc0, !PT ;  /* 0x07fffffe03037812 */ /* 0x000fe200078ec0ff */
[C---:B------:R-:W-:Y:S01]  /*0290*/  IMAD.IADD R8, R11.reuse, 0x1, -R8 ;  /* 0x000000010b087824 */ /* 0x040fe200078e0a08 */
[----:B------:R-:W-:Y:S01]  /*02a0*/  LOP3.LUT R2, R2, 0xfffffff8, RZ, 0xc0, !PT ;  /* 0xfffffff802027812 */ /* 0x000fe200078ec0ff */
[----:B------:R-:W-:Y:S01]  /*02b0*/  IMAD.IADD R11, R11, 0x1, -R7 ;  /* 0x000000010b0b7824 */ /* 0x000fe200078e0a07 */
[----:B------:R-:W-:Y:S01]  /*02c0*/  SHF.R.S32.HI R6, RZ, 0x3, R15 ;  /* 0x00000003ff067819 */ /* 0x000fe2000001140f */
[C---:B------:R-:W-:Y:S01]  /*02d0*/  IMAD.IADD R13, R0.reuse, 0x1, -R3 ;  /* 0x00000001000d7824 */ /* 0x040fe200078e0a03 */
[----:B------:R-:W-:Y:S01]  /*02e0*/  SHF.R.S32.HI R7, RZ, 0x4, R5 ;  /* 0x00000004ff077819 */ /* 0x000fe20000011405 */
[----:B------:R-:W-:Y:S01]  /*02f0*/  IMAD.IADD R9, R0, 0x1, -R2 ;  /* 0x0000000100097824 */ /* 0x000fe200078e0a02 */
[--C-:B------:R-:W-:Y:S01]  /*0300*/  SHF.R.S32.HI R0, RZ, 0x5, R4.reuse ;  /* 0x00000005ff007819 */ /* 0x100fe20000011404 */
[----:B------:R-:W-:Y:S01]  /*0310*/  IMAD.SHL.U32 R2, R6, 0x40, RZ ;  /* 0x0000004006027824 */ /* 0x000fe200078e00ff */
[----:B------:R-:W-:Y:S01]  /*0320*/  SHF.R.S32.HI R4, RZ, 0x1f, R4 ;  /* 0x0000001fff047819 */ /* 0x000fe20000011404 */
[----:B------:R-:W-:Y:S01]  /*0330*/  IMAD.SHL.U32 R6, R18, 0x8, RZ ;  /* 0x0000000812067824 */ /* 0x000fe200078e00ff */
[----:B------:R-:W-:-:S02]  /*0340*/  LEA.HI R3, R5, R7, RZ, 0x1 ;  /* 0x0000000705037211 */ /* 0x000fc400078f08ff */
[----:B------:R-:W-:Y:S02]  /*0350*/  LOP3.LUT R2, R2, 0xc0, RZ, 0xc0, !PT ;  /* 0x000000c002027812 */ /* 0x000fe400078ec0ff */
[----:B------:R-:W-:Y:S02]  /*0360*/  LEA.HI R5, R4, R0, RZ, 0x2 ;  /* 0x0000000004057211 */ /* 0x000fe400078f10ff */
[----:B------:R-:W-:Y:S02]  /*0370*/  SHF.R.S32.HI R12, RZ, 0x1f, R10 ;  /* 0x0000001fff0c7819 */ /* 0x000fe4000001140a */
[----:B------:R-:W-:Y:S02]  /*0380*/  LOP3.LUT R4, R3, 0xfffffffe, RZ, 0xc0, !PT ;  /* 0xfffffffe03047812 */ /* 0x000fe400078ec0ff */
[----:B------:R-:W-:Y:S02]  /*0390*/  LOP3.LUT R6, R2, 0x18, R6, 0xf8, !PT ;  /* 0x0000001802067812 */ /* 0x000fe400078ef806 */
[----:B------:R-:W-:-:S02]  /*03a0*/  SHF.R.U32.HI R3, RZ, 0x3, R2 ;  /* 0x00000003ff037819 */ /* 0x000fc40000011602 */
[----:B------:R-:W-:Y:S01]  /*03b0*/  LEA.HI R235, R12, R10, RZ, 0x2 ;  /* 0x0000000a0ceb7211 */ /* 0x000fe200078f10ff */
[----:B------:R-:W-:Y:S01]  /*03c0*/  IMAD.IADD R12, R7, 0x1, -R4 ;  /* 0x00000001070c7824 */ /* 0x000fe200078e0a04 */
[----:B------:R-:W-:Y:S01]  /*03d0*/  LOP3.LUT R2, R5, 0xfffffffc, RZ, 0xc0, !PT ;  /* 0xfffffffc05027812 */ /* 0x000fe200078ec0ff */
[C---:B------:R-:W-:Y:S01]  /*03e0*/  IMAD R4, R0.reuse, 0x8, R13 ;  /* 0x0000000800047824 */ /* 0x040fe200078e020d */
[----:B------:R-:W-:Y:S02]  /*03f0*/  LEA.HI R7, R11, R11, RZ, 0x1 ;  /* 0x0000000b0b077211 */ /* 0x000fe400078f08ff */
[----:B------:R-:W-:Y:S01]  /*0400*/  SHF.R.S32.HI R14, RZ, 0x1f, R8 ;  /* 0x0000001fff0e7819 */ /* 0x000fe20000011408 */
[----:B------:R-:W-:Y:S01]  /*0410*/  IMAD.IADD R245, R0, 0x1, -R2 ;  /* 0x0000000100f57824 */ /* 0x000fe200078e0a02 */
[----:B------:R-:W-:Y:S02]  /*0420*/  LOP3.LUT R10, R6, R3, RZ, 0x3c, !PT ;  /* 0x00000003060a7212 */ /* 0x000fe400078e3cff */
[----:B------:R-:W-:-:S02]  /*0430*/  LOP3.LUT R0, R7, 0x7fffffe, RZ, 0xc0, !PT ;  /* 0x07fffffe07007812 */ /* 0x000fc400078ec0ff */
[----:B------:R-:W-:Y:S01]  /*0440*/  SHF.R.S32.HI R242, RZ, 0x7, R242 ;  /* 0x00000007fff27819 */ /* 0x000fe200000114f2 */
[----:B------:R-:W-:Y:S01]  /*0450*/  IMAD.U32 R244, R4, 0x20, R10 ;  /* 0x0000002004f47824 */ /* 0x000fe200078e000a */
[-C--:B------:R-:W-:Y:S01]  /*0460*/  LEA.HI R2, R8, R8.reuse, RZ, 0x1 ;  /* 0x0000000808027211 */ /* 0x080fe200078f08ff */
[----:B------:R-:W-:Y:S01]  /*0470*/  IMAD.IADD R3, R11, 0x1, -R0 ;  /* 0x000000010b037824 */ /* 0x000fe200078e0a00 */
[----:B------:R-:W-:Y:S01]  /*0480*/  LEA.HI R14, R14, R8, RZ, 0x3 ;  /* 0x000000080e0e7211 */ /* 0x000fe200078f18ff */
[----:B------:R-:W-:Y:S01]  /*0490*/  IMAD R0, R242, 0x8, R12 ;  /* 0x00000008f2007824 */ /* 0x000fe200078e020c */
[--C-:B------:R-:W-:Y:S01]  /*04a0*/  SHF.R.S32.HI R6, RZ, 0x1, R2.reuse ;  /* 0x00000001ff067819 */ /* 0x100fe20000011402 */
[----:B------:R-:W-:Y:S01]  /*04b0*/  IMAD.SHL.U32 R10, R18, 0x2, RZ ;  /* 0x00000002120a7824 */ /* 0x000fe200078e00ff */
[----:B------:R-:W-:Y:S01]  /*04c0*/  SHF.R.S32.HI R5, RZ, 0x1f, R2 ;  /* 0x0000001fff057819 */ /* 0x000fe20000011402 */
[----:B------:R-:W-:Y:S01]  /*04d0*/  IMAD R0, R0, 0x8, R3 ;  /* 0x0000000800007824 */ /* 0x000fe200078e0203 */
[----:B------:R-:W-:-:S02]  /*04e0*/  LOP3.LUT R4, R2, 0x7fffffe, RZ, 0xc0, !PT ;  /* 0x07fffffe02047812 */ /* 0x000fc400078ec0ff */
[----:B------:R-:W-:Y:S02]  /*04f0*/  LOP3.LUT R2, R14, 0xfffffff8, RZ, 0xc0, !PT ;  /* 0xfffffff80e027812 */ /* 0x000fe400078ec0ff */
[----:B------:R-:W-:Y:S01]  /*0500*/  LOP3.LUT R3, R9, 0x1, RZ, 0xc0, !PT ;  /* 0x0000000109037812 */ /* 0x000fe200078ec0ff */
[C---:B------:R-:W-:Y:S01]  /*0510*/  IMAD.IADD R19, R8.reuse, 0x1, -R4 ;  /* 0x0000000108137824 */ /* 0x040fe200078e0a04 */
[----:B------:R-:W-:Y:S01]  /*0520*/  LEA.HI R5, R5, R6, RZ, 0x2 ;  /* 0x0000000605057211 */ /* 0x000fe200078f10ff */
[----:B------:R-:W-:Y:S01]  /*0530*/  IMAD.IADD R17, R8, 0x1, -R2 ;  /* 0x0000000108117824 */ /* 0x000fe200078e0a02 */
[----:B------:R-:W-:Y:S01]  /*0540*/  ISETP.NE.U32.AND P6, PT, R3, 0x1, PT ;  /* 0x000000010300780c */ /* 0x000fe20003fc5070 */
[----:B------:R-:W-:Y:S01]  /*0550*/  IMAD.SHL.U32 R2, R11, 0x40, RZ ;  /* 0x000000400b027824 */ /* 0x000fe200078e00ff */
[----:B------:R-:W-:Y:S01]  /*0560*/  SHF.R.S32.HI R3, RZ, 0x1, R7 ;  /* 0x00000001ff037819 */ /* 0x000fe20000011407 */
[----:B------:R-:W-:Y:S01]  /*0570*/  IMAD R8, R242, 0x2000, R10 ;  /* 0x00002000f2087824 */ /* 0x000fe200078e020a */
[----:B------:R-:W-:-:S02]  /*0580*/  LOP3.LUT R5, R5, 0xfffffffc, RZ, 0xc0, !PT ;  /* 0xfffffffc05057812 */ /* 0x000fc400078ec0ff */
[----:B------:R-:W-:Y:S01]  /*0590*/  LOP3.LUT R7, R2, 0x1c0, RZ, 0xc0, !PT ;  /* 0x000001c002077812 */ /* 0x000fe200078ec0ff */
[----:B------:R-:W-:Y:S01]  /*05a0*/  IMAD.SHL.U32 R2, R245, 0x10, RZ ;  /* 0x00000010f5027824 */ /* 0x000fe200078e00ff */
[C---:B------:R-:W-:Y:S01]  /*05b0*/  LOP3.LUT P0, RZ, R3.reuse, 0x2, RZ, 0xc0, !PT ;  /* 0x0000000203ff7812 */ /* 0x040fe2000780c0ff */
[----:B------:R-:W-:Y:S01]  /*05c0*/  IMAD.SHL.U32 R4, R3, 0x40, RZ ;  /* 0x0000004003047824 */ /* 0x000fe200078e00ff */
[----:B------:R-:W-:Y:S01]  /*05d0*/  LEA.HI R11, R9, R9, RZ, 0x1 ;  /* 0x00000009090b7211 */ /* 0x000fe200078f08ff */
[----:B------:R-:W-:Y:S01]  /*05e0*/  IMAD.IADD R16, R6, 0x1, -R5 ;  /* 0x0000000106107824 */ /* 0x000fe200078e0a05 */
[----:B------:R-:W-:Y:S02]  /*05f0*/  LOP3.LUT R3, R7, 0x30, R2, 0xf8, !PT ;  /* 0x0000003007037812 */ /* 0x000fe400078ef802 */
[----:B------:R-:W-:Y:S02]  /*0600*/  LEA.HI.SX32 R235, R235, R2, 0x1e ;  /* 0x00000002ebeb7211 */ /* 0x000fe400078ff2ff */
[----:B------:R-:W-:-:S02]  /*0610*/  LOP3.LUT R2, R4, 0xc0, RZ, 0xc0, !PT ;  /* 0x000000c004027812 */ /* 0x000fc400078ec0ff */
[----:B------:R-:W-:Y:S02]  /*0620*/  LOP3.LUT R5, R11, 0x3fffffe, RZ, 0xc0, !PT ;  /* 0x03fffffe0b057812 */ /* 0x000fe400078ec0ff */
[--C-:B------:R-:W-:Y:S01]  /*0630*/  LOP3.LUT R13, R3, 0x8, R15.reuse, 0xf8, !PT ;  /* 0x00000008030d7812 */ /* 0x100fe200078ef80f */
[C---:B------:R-:W-:Y:S01]  /*0640*/  IMAD.SHL.U32 R3, R9.reuse, 0x40, RZ ;  /* 0x0000004009037824 */ /* 0x040fe200078e00ff */
[----:B------:R-:W-:Y:S02]  /*0650*/  LOP3.LUT R4, R2, 0x8, R15, 0xf8, !PT ;  /* 0x0000000802047812 */ /* 0x000fe400078ef80f */
[----:B------:R-:W-:Y:S02]  /*0660*/  SHF.R.U32.HI R2, RZ, 0x3, R2 ;  /* 0x00000003ff027819 */ /* 0x000fe40000011602 */
[C---:B------:R-:W-:Y:S02]  /*0670*/  LOP3.LUT P5, RZ, R9.reuse, 0x2, RZ, 0xc0, !PT ;  /* 0x0000000209ff7812 */ /* 0x040fe400078ac0ff */
[C---:B------:R-:W-:Y:S01]  /*0680*/  LOP3.LUT P4, RZ, R9.reuse, 0x4, RZ, 0xc0, !PT ;  /* 0x0000000409ff7812 */ /* 0x040fe2000788c0ff */
[----:B------:R-:W-:Y:S01]  /*0690*/  IMAD.IADD R9, R9, 0x1, -R5 ;  /* 0x0000000109097824 */ /* 0x000fe200078e0a05 */
[----:B------:R-:W-:Y:S01]  /*06a0*/  LOP3.LUT R5, R3, 0x1c0, RZ, 0xc0, !PT ;  /* 0x000001c003057812 */ /* 0x000fe200078ec0ff */
[----:B------:R-:W-:Y:S01]  /*06b0*/  IMAD.SHL.U32 R3, R245, 0x400, RZ ;  /* 0x00000400f5037824 */ /* 0x000fe200078e00ff */
[----:B------:R-:W-:-:S02]  /*06c0*/  LOP3.LUT R2, R4, R2, RZ, 0x3c, !PT ;  /* 0x0000000204027212 */ /* 0x000fc400078e3cff */
        /* <DEDUP_REMOVED lines=75> */
.L_x_279:
        /* <DEDUP_REMOVED lines=52> */
[----:B------:R-:W-:-:S03]  /*0ec0*/  @!UP3 ULDC UR6, c[0x0][0x2cc] ;  /* 0x0000b3000006bab9 */ /* 0x000fc60000000800 */
[----:B------:R-:W-:Y:S01]  /*0ed0*/  ISETP.NE.AND.EX P0, PT, RZ, UR7, PT, P0 ;  /* 0x00000007ff007c0c */ /* 0x000fe2000bf05300 */
[----:B------:R-:W-:-:S03]  /*0ee0*/  @!UP3 USEL UR7, UR6, URZ, UP0 ;  /* 0x0000003f0607b287 */ /* 0x000fc60008000000 */
[----:B------:R-:W-:-:S03]  /*0ef0*/  ULDC UR6, c[0x0][0x2c8] ;  /* 0x0000b20000067ab9 */ /* 0x000fc60000000800 */
        /* <DEDUP_REMOVED lines=11> */
.L_x_251:
[----:B------:R-:W-:Y:S02]  /*0fb0*/  @!UP3 UIADD3 UR12, UR7, UR6, -UR41 ;  /* 0x00000006070cb290 */ /* 0x000fe4000fffe829 */
[----:B------:R-:W-:Y:S02]  /*0fc0*/  @UP2 UIADD3 UR23, UR23, -UR5, URZ ;  /* 0x8000000517172290 */ /* 0x000fe4000fffe03f */
[----:B------:R-:W-:-:S05]  /*0fd0*/  UISETP.GT.AND UP0, UPT, UR12, UR25, UPT ;  /* 0x000000190c00728c */ /* 0x000fca000bf04270 */
[----:B------:R-:W-:Y:S01]  /*0fe0*/  @!UP2 ULDC UR23, c[0x0][0x2c4] ;  /* 0x0000b1000017aab9 */ /* 0x000fe20000000800 */
[----:B------:R-:W-:-:S13]  /*0ff0*/  PLOP3.LUT P0, PT, PT, PT, UP0, 0x80, 0x0 ;  /* 0x000000000000781c */ /* 0x000fda0003f0f008 */
[----:B------:R-:W-:Y:S05]  /*1000*/  @!P0 BRA `(.L_x_252) ;  /* 0x0000008c00548947 */ /* 0x000fea0003800000 */
[----:B------:R-:W1:Y:S01]  /*1010*/  LDC R8, c[0x0][0x278] ;  /* 0x00009e00ff087b82 */ /* 0x000e620000000800 */
[----:B------:R-:W-:Y:S01]  /*1020*/  IABS R6, UR59 ;  /* 0x0000003b00067c13 */ /* 0x000fe20008000000 */
[----:B------:R-:W-:Y:S01]  /*1030*/  ULDC.64 UR8, c[0x0][0x488] ;  /* 0x0001220000087ab9 */ /* 0x000fe20000000a00 */
[----:B------:R-:W-:Y:S01]  /*1040*/  UISETP.NE.AND UP0, UPT, UR5, -0x1, UPT ;  /* 0xffffffff0500788c */ /* 0x000fe2000bf05270 */
[----:B------:R-:W-:Y:S01]  /*1050*/  ULDC.64 UR6, c[0x0][0x228] ;  /* 0x00008a0000067ab9 */ /* 0x000fe20000000a00 */
[----:B------:R-:W-:-:S03]  /*1060*/  UIADD3 UR13, UR23, 0x7f, URZ ;  /* 0x0000007f170d7890 */ /* 0x000fc6000fffe03f */
[----:B------:R-:W2:Y:S01]  /*1070*/  S2UR UR10, SR_CTAID.X ;  /* 0x00000000000a79c3 */ /* 0x000ea20000002500 */
[----:B------:R-:W-:Y:S02]  /*1080*/  UIMAD.WIDE.U32 UR16, UR50, UR6, URZ ;  /* 0x00000006321072a5 */ /* 0x000fe4000f8e003f */
[----:B------:R-:W-:Y:S01]  /*1090*/  UIMAD UR6, UR60, UR6, URZ ;  /* 0x000000063c0672a4 */ /* 0x000fe2000f8e023f */
[----:B------:R-:W-:Y:S01]  /*10a0*/  ULDC.64 UR44, c[0x0][0x240] ;  /* 0x00009000002c7ab9 */ /* 0x000fe20000000a00 */
[----:B------:R-:W-:Y:S02]  /*10b0*/  ULDC UR61, c[0x0][0x2d4] ;  /* 0x0000b500003d7ab9 */ /* 0x000fe40000000800 */
[----:B------:R-:W-:Y:S02]  /*10c0*/  UIMAD UR32, UR50, UR7, UR6 ;  /* 0x00000007322072a4 */ /* 0x000fe4000f8e0206 */
[----:B------:R-:W-:Y:S01]  /*10d0*/  USHF.R.S32.HI UR40, URZ, 0x1f, UR61 ;  /* 0x0000001f3f287899 */ /* 0x000fe2000801143d */
[----:B------:R-:W-:Y:S01]  /*10e0*/  @!UP0 ULDC.64 UR6, c[0x0][0x418] ;  /* 0x0001060000068ab9 */ /* 0x000fe20000000a00 */
[----:B------:R-:W-:-:S02]  /*10f0*/  USHF.R.S32.HI UR19, URZ, 0x1f, UR13 ;  /* 0x0000001f3f137899 */ /* 0x000fc4000801140d */
[----:B------:R-:W-:Y:S01]  /*1100*/  UIMAD UR22, UR5, UR45, URZ ;  /* 0x0000002d051672a4 */ /* 0x000fe2000f8e023f */
[----:B-1----:R-:W-:Y:S01]  /*1110*/  IABS R7, R8 ;  /* 0x0000000800077213 */ /* 0x002fe20000000000 */
[----:B------:R-:W-:Y:S01]  /*1120*/  ULDC UR28, c[0x0][0x2dc] ;  /* 0x0000b700001c7ab9 */ /* 0x000fe20000000800 */
[----:B------:R-:W-:Y:S01]  /*1130*/  ULDC UR48, c[0x0][0x270] ;  /* 0x00009c0000307ab9 */ /* 0x000fe20000000800 */
[----:B------:R-:W-:Y:S01]  /*1140*/  @!UP0 UIMAD.WIDE.U32 UR36, UR50, UR6, URZ ;  /* 0x00000006322482a5 */ /* 0x000fe2000f8e003f */
[----:B------:R-:W1:Y:S01]  /*1150*/  I2F.RP R4, R7 ;  /* 0x0000000700047306 */ /* 0x000e620000209400 */
[----:B------:R-:W-:Y:S01]  /*1160*/  UIADD3 UR32, UR17, UR32, URZ ;  /* 0x0000002011207290 */ /* 0x000fe2000fffe03f */
[----:B------:R-:W-:Y:S01]  /*1170*/  ISETP.NE.AND P3, PT, R8, RZ, PT ;  /* 0x000000ff0800720c */ /* 0x000fe20003f65270 */
[----:B------:R-:W-:Y:S02]  /*1180*/  USHF.L.U64.HI UR18, UR50, 0x7, UR60 ;  /* 0x0000000732127899 */ /* 0x000fe4000801023c */
[----:B--2---:R-:W-:-:S02]  /*1190*/  UIMAD.WIDE.U32 UR30, UR10, UR8, URZ ;  /* 0x000000080a1e72a5 */ /* 0x004fc4000f8e003f */
[----:B------:R-:W-:Y:S02]  /*11a0*/  USEL UR34, UR18, URZ, UP2 ;  /* 0x0000003f12227287 */ /* 0x000fe40009000000 */
[----:B------:R-:W-:Y:S02]  /*11b0*/  UIMAD UR43, UR10, UR9, UR31 ;  /* 0x000000090a2b72a4 */ /* 0x000fe4000f8e021f */
[----:B------:R-:W-:Y:S01]  /*11c0*/  USHF.L.U32 UR10, UR50, 0x7, URZ ;  /* 0x00000007320a7899 */ /* 0x000fe2000800063f */
[----:B------:R-:W-:Y:S01]  /*11d0*/  @UP0 ULDC.64 UR8, c[0x0][0x420] ;  /* 0x0001080000080ab9 */ /* 0x000fe20000000a00 */
[----:B------:R-:W-:Y:S01]  /*11e0*/  ULEA.HI UR31, UR19, UR13, URZ, 0x7 ;  /* 0x0000000d131f7291 */ /* 0x000fe2000f8f383f */
[----:B-1----:R-:W1:Y:S01]  /*11f0*/  MUFU.RCP R4, R4 ;  /* 0x0000000400047308 */ /* 0x002e620000001000 */
[----:B------:R-:W-:Y:S02]  /*1200*/  USEL UR33, UR10, URZ, UP2 ;  /* 0x0000003f0a217287 */ /* 0x000fe40009000000 */
[----:B------:R-:W-:-:S02]  /*1210*/  UIMAD.WIDE.U32 UR10, UR5, UR44, URZ ;  /* 0x0000002c050a72a5 */ /* 0x000fc4000f8e003f */
[----:B------:R-:W-:Y:S02]  /*1220*/  @UP0 UIMAD.WIDE.U32 UR38, UR5, UR8, URZ ;  /* 0x00000008052602a5 */ /* 0x000fe4000f8e003f */
[----:B------:R-:W-:Y:S02]  /*1230*/  @!UP0 UIMAD UR8, UR60, UR6, URZ ;  /* 0x000000063c0882a4 */ /* 0x000fe4000f8e023f */
[----:B------:R-:W-:Y:S02]  /*1240*/  USEL UR57, UR16, UR10, !UP0 ;  /* 0x0000000a10397287 */ /* 0x000fe4000c000000 */
[----:B------:R-:W-:Y:S02]  /*1250*/  UIMAD UR10, UR40, UR50, URZ ;  /* 0x00000032280a72a4 */ /* 0x000fe4000f8e023f */
[----:B------:R-:W-:Y:S02]  /*1260*/  @UP0 UIMAD UR53, UR5, UR9, UR39 ;  /* 0x00000009053502a4 */ /* 0x000fe4000f8e0227 */
[----:B------:R-:W-:Y:S01]  /*1270*/  @!UP0 UIMAD UR35, UR50, UR7, UR8 ;  /* 0x00000007322382a4 */ /* 0x000fe2000f8e0208 */
[----:B-1----:R-:W-:Y:S01]  /*1280*/  VIADD R4, R4, 0xffffffe ;  /* 0x0ffffffe04047836 */ /* 0x002fe20000000000 */
[----:B------:R-:W-:-:S02]  /*1290*/  UIMAD.WIDE UR6, UR28, UR48, URZ ;  /* 0x000000301c0672a5 */ /* 0x000fc4000f8e023f */
[----:B------:R-:W-:Y:S01]  /*12a0*/  UIMAD.WIDE.U32 UR8, UR50, UR61, URZ ;  /* 0x0000003d320872a5 */ /* 0x000fe2000f8e003f */
[----:B------:R-:W1:Y:S01]  /*12b0*/  F2I.FTZ.U32.TRUNC.NTZ R5, R4 ;  /* 0x0000000400057305 */ /* 0x000e62000021f000 */
[----:B------:R-:W-:Y:S02]  /*12c0*/  UIMAD UR10, UR60, UR61, UR10 ;  /* 0x0000003d3c0a72a4 */ /* 0x000fe4000f8e020a */
[----:B------:R-:W-:Y:S02]  /*12d0*/  @UP0 UIADD3 UR32, UR11, UR22, URZ ;  /* 0x000000160b200290 */ /* 0x000fe4000fffe03f */
[----:B------:R-:W-:Y:S02]  /*12e0*/  ULOP3.LUT UR11, UR31, 0xffffff80, URZ, 0xc0, !UPT ;  /* 0xffffff801f0b7892 */ /* 0x000fe4000f8ec03f */
[----:B------:R-:W-:Y:S02]  /*12f0*/  UIMAD UR13, UR7, UR8, URZ ;  /* 0x00000008070d72a4 */ /* 0x000fe4000f8e023f */
[----:B------:R-:W-:Y:S01]  /*1300*/  UIADD3 UR10, UR9, UR10, URZ ;  /* 0x0000000a090a7290 */ /* 0x000fe2000fffe03f */
[----:B------:R-:W-:Y:S01]  /*1310*/  ULDC.U8 UR26, c[0x0][0x3d8] ;  /* 0x0000f600001a7ab9 */ /* 0x000fe20000000000 */
[----:B------:R-:W-:-:S02]  /*1320*/  UIADD3 UR18, UR11, -0x80, URZ ;  /* 0xffffff800b127890 */ /* 0x000fc4000fffe03f */
[----:B------:R-:W-:Y:S01]  /*1330*/  UISETP.NE.AND UP3, UPT, UR26, URZ, UPT ;  /* 0x0000003f1a00728c */ /* 0x000fe2000bf65270 */
[--C-:B-1----:R-:W-:Y:S01]  /*1340*/  IMAD.MOV R0, RZ, RZ, -R5.reuse ;  /* 0x000000ffff007224 */ /* 0x102fe200078e0a05 */
[----:B------:R-:W-:Y:S01]  /*1350*/  UIMAD.WIDE.U32 UR16, UR6, UR8, URZ ;  /* 0x00000008061072a5 */ /* 0x000fe2000f8e003f */
[----:B------:R-:W-:Y:S01]  /*1360*/  IMAD.MOV.U32 R4, RZ, RZ, RZ ;  /* 0x000000ffff047224 */ /* 0x000fe200078e00ff */
[----:B------:R-:W-:Y:S01]  /*1370*/  UIMAD.WIDE.U32 UR8, UR6, UR5, URZ ;  /* 0x00000005060872a5 */ /* 0x000fe2000f8e003f */
[----:B------:R-:W-:Y:S01]  /*1380*/  IMAD R3, R0, R7, RZ ;  /* 0x0000000700037224 */ /* 0x000fe200078e02ff */
[----:B------:R-:W-:Y:S01]  /*1390*/  MOV R0, R6 ;  /* 0x0000000600007202 */ /* 0x000fe20000000f00 */
[----:B------:R-:W-:Y:S02]  /*13a0*/  UIMAD UR10, UR6, UR10, UR13 ;  /* 0x0000000a060a72a4 */ /* 0x000fe4000f8e020d */
[----:B------:R-:W-:Y:S01]  /*13b0*/  IMAD.HI.U32 R3, R5, R3, R4 ;  /* 0x0000000305037227 */ /* 0x000fe200078e0004 */
[----:B------:R-:W-:-:S02]  /*13c0*/  USHF.R.S32.HI UR22, URZ, 0x1f, UR18 ;  /* 0x0000001f3f167899 */ /* 0x000fc40008011412 */
[----:B------:R-:W-:Y:S02]  /*13d0*/  UIADD3 UR13, UP2, UR18, UR33, URZ ;  /* 0x00000021120d7290 */ /* 0x000fe4000ff5e03f */
[----:B------:R-:W-:Y:S01]  /*13e0*/  UISETP.NE.AND UP1, UPT, UR42, -0x1, UPT ;  /* 0xffffffff2a00788c */ /* 0x000fe2000bf25270 */
[----:B------:R-:W-:Y:S01]  /*13f0*/  IMAD.HI.U32 R3, R3, R0, RZ ;  /* 0x0000000003037227 */ /* 0x000fe200078e00ff */
[----:B------:R-:W-:Y:S02]  /*1400*/  UIMAD UR19, UR7, UR5, URZ ;  /* 0x00000005071372a4 */ /* 0x000fe4000f8e023f */
[----:B------:R-:W-:Y:S01]  /*1410*/  USEL UR58, UR16, UR8, !UP0 ;  /* 0x00000008103a7287 */ /* 0x000fe2000c000000 */
[----:B------:R-:W-:Y:S01]  /*1420*/  IMAD.MOV R4, RZ, RZ, -R3 ;  /* 0x000000ffff047224 */ /* 0x000fe200078e0a03 */
[----:B------:R-:W-:Y:S02]  /*1430*/  UIADD3.X UR8, UR22, UR34, URZ, UP2, !UPT ;  /* 0x0000002216087290 */ /* 0x000fe400097fe43f */
[----:B------:R-:W-:Y:S01]  /*1440*/  UIMAD UR7, UR7, UR13, URZ ;  /* 0x0000000d070772a4 */ /* 0x000fe2000f8e023f */
[----:B------:R-:W-:Y:S01]  /*1450*/  IMAD R0, R7, R4, R0 ;  /* 0x0000000407007224 */ /* 0x000fe200078e0200 */
[----:B------:R-:W-:Y:S01]  /*1460*/  ULDC UR47, c[0x0][0x2c4] ;  /* 0x0000b100002f7ab9 */ /* 0x000fe20000000800 */
[----:B------:R-:W-:-:S02]  /*1470*/  @!UP0 UIADD3 UR53, UR37, UR35, URZ ;  /* 0x0000002325358290 */ /* 0x000fc4000fffe03f */
[----:B------:R-:W-:Y:S01]  /*1480*/  UIMAD UR16, UR6, UR8, UR7 ;  /* 0x00000008061072a4 */ /* 0x000fe2000f8e0207 */
[----:B------:R-:W-:Y:S01]  /*1490*/  ISETP.GT.U32.AND P1, PT, R7, R0, PT ;  /* 0x000000000700720c */ /* 0x000fe20003f24070 */
[----:B------:R-:W-:Y:S02]  /*14a0*/  UIMAD.WIDE.U32 UR34, UR6, UR13, URZ ;  /* 0x0000000d062272a5 */ /* 0x000fe4000f8e003f */
[----:B------:R-:W-:Y:S01]  /*14b0*/  @UP3 UIMAD UR6, UR50, UR47, URZ ;  /* 0x0000002f320632a4 */ /* 0x000fe2000f8e023f */
[----:B------:R-:W-:Y:S01]  /*14c0*/  ULDC.U8 UR27, c[0x0][0x480] ;  /* 0x00012000001b7ab9 */ /* 0x000fe20000000000 */
[----:B------:R-:W-:Y:S02]  /*14d0*/  @UP1 UIADD3 UR21, UR41, UR42, URZ ;  /* 0x0000002a29151290 */ /* 0x000fe4000fffe03f */
[----:B------:R-:W-:Y:S02]  /*14e0*/  @UP1 UIADD3 UR24, UR41, UR42, URZ ;  /* 0x0000002a29181290 */ /* 0x000fe4000fffe03f */
[----:B------:R-:W-:-:S02]  /*14f0*/  UIMAD UR52, UR59, UR28, URZ ;  /* 0x0000001c3b3472a4 */ /* 0x000fc4000f8e023f */
[----:B------:R-:W-:Y:S02]  /*1500*/  UISETP.NE.AND UP4, UPT, UR27, URZ, UPT ;  /* 0x0000003f1b00728c */ /* 0x000fe4000bf85270 */
[----:B------:R-:W-:Y:S01]  /*1510*/  @!P1 IMAD.IADD R0, R0, 0x1, -R7 ;  /* 0x0000000100009824 */ /* 0x000fe200078e0a07 */
[----:B------:R-:W-:Y:S01]  /*1520*/  @!P1 IADD3 R3, R3, 0x1, RZ ;  /* 0x0000000103039810 */ /* 0x000fe20007ffe0ff */
[----:B------:R-:W-:Y:S01]  /*1530*/  @UP3 USEL UR7, UR6, UR5, !UP0 ;  /* 0x0000000506073287 */ /* 0x000fe2000c000000 */
[----:B------:R-:W-:Y:S01]  /*1540*/  PLOP3.LUT P1, PT, PT, PT, UP1, 0x80, 0x0 ;  /* 0x000000000000781c */ /* 0x000fe20003f2f018 */
[----:B------:R-:W-:Y:S01]  /*1550*/  @UP1 ULDC.64 UR28, c[0x0][0x248] ;  /* 0x00009200001c1ab9 */ /* 0x000fe20000000a00 */
[----:B------:R-:W-:Y:S01]  /*1560*/  ISETP.GE.U32.AND P0, PT, R0, R7, PT ;  /* 0x000000070000720c */ /* 0x000fe20003f06070 */
[----:B------:R-:W-:Y:S01]  /*1570*/  @UP1 ULDC.64 UR26, c[0x0][0x250] ;  /* 0x00009400001a1ab9 */ /* 0x000fe20000000a00 */
[----:B------:R-:W-:Y:S01]  /*1580*/  LOP3.LUT R0, R8, UR59, RZ, 0x3c, !PT ;  /* 0x0000003b08007c12 */ /* 0x000fe2000f8e3cff */
[----:B------:R-:W-:-:S02]  /*1590*/  UIADD3 UR51, UR17, UR10, URZ ;  /* 0x0000000a11337290 */ /* 0x000fc4000fffe03f */
[----:B------:R-:W-:Y:S01]  /*15a0*/  @UP0 UIADD3 UR51, UR9, UR19, URZ ;  /* 0x0000001309330290 */ /* 0x000fe2000fffe03f */
[----:B------:R-:W-:Y:S01]  /*15b0*/  ISETP.GE.AND P2, PT, R0, RZ, PT ;  /* 0x000000ff0000720c */ /* 0x000fe20003f46270 */
[----:B------:R-:W-:Y:S01]  /*15c0*/  @UP3 ULDC UR6, c[0x0][0x2e4] ;  /* 0x0000b90000063ab9 */ /* 0x000fe20000000800 */
[----:B------:R-:W-:Y:S02]  /*15d0*/  @UP1 UIMAD.WIDE.U32 UR10, UR21, UR28, URZ ;  /* 0x0000001c150a12a5 */ /* 0x000fe4000f8e003f */
[----:B------:R-:W-:Y:S02]  /*15e0*/  @UP1 UIMAD.WIDE.U32 UR8, UR24, UR26, URZ ;  /* 0x0000001a180812a5 */ /* 0x000fe4000f8e003f */
[----:B------:R-:W-:Y:S01]  /*15f0*/  @UP3 UIMAD UR17, UR59, UR6, UR7 ;  /* 0x000000063b1132a4 */ /* 0x000fe2000f8e0207 */
[----:B------:R-:W-:Y:S01]  /*1600*/  @P0 VIADD R3, R3, 0x1 ;  /* 0x0000000103030836 */ /* 0x000fe20000000000 */
[----:B------:R-:W-:Y:S01]  /*1610*/  @!UP3 UIMAD UR6, UR50, UR48, UR59 ;  /* 0x000000303206b2a4 */ /* 0x000fe2000f8e023b */
[----:B------:R-:W-:Y:S01]  /*1620*/  PLOP3.LUT P0, PT, PT, PT, UP3, 0x80, 0x0 ;  /* 0x000000000000781c */ /* 0x000fe20003f0f038 */
[----:B------:R-:W-:-:S02]  /*1630*/  @UP1 UIMAD UR21, UR21, UR29, URZ ;  /* 0x0000001d151512a4 */ /* 0x000fc4000f8e023f */
[----:B------:R-:W-:Y:S01]  /*1640*/  @UP1 UIMAD UR13, UR24, UR27, URZ ;  /* 0x0000001b180d12a4 */ /* 0x000fe2000f8e023f */
[----:B------:R-:W-:Y:S01]  /*1650*/  @!P2 IADD3 R3, -R3, RZ, RZ ;  /* 0x000000ff0303a210 */ /* 0x000fe20007ffe1ff */
[----:B------:R-:W-:Y:S01]  /*1660*/  USEL UR54, UR43, URZ, UP4 ;  /* 0x0000003f2b367287 */ /* 0x000fe2000a000000 */
[----:B------:R-:W-:Y:S01]  /*1670*/  @!P3 LOP3.LUT R3, RZ, R8, RZ, 0x33, !PT ;  /* 0x00000008ff03b212 */ /* 0x000fe200078e33ff */
[----:B------:R-:W-:Y:S02]  /*1680*/  @!UP3 UIMAD UR17, UR6, UR47, URZ ;  /* 0x0000002f0611b2a4 */ /* 0x000fe4000f8e023f */
[----:B------:R-:W-:Y:S02]  /*1690*/  USHF.R.S32.HI UR46, URZ, 0x1f, UR25 ;  /* 0x0000001f3f2e7899 */ /* 0x000fe40008011419 */
[----:B------:R-:W-:Y:S02]  /*16a0*/  USHF.R.S32.HI UR55, URZ, 0x1f, UR52 ;  /* 0x0000001f3f377899 */ /* 0x000fe40008011434 */
[----:B------:R-:W-:-:S02]  /*16b0*/  USEL UR56, UR30, URZ, UP4 ;  /* 0x0000003f1e387287 */ /* 0x000fc4000a000000 */
        /* <DEDUP_REMOVED lines=8> */
[----:B------:R-:W-:-:S03]  /*1740*/  ULDC.64 UR28, c[0x0][0x248] ;  /* 0x00009200001c7ab9 */ /* 0x000fc60000000a00 */
[----:B------:R-:W-:Y:S02]  /*1750*/  UIMAD UR8, UR6, UR28, URZ ;  /* 0x0000001c060872a4 */ /* 0x000fe4000f8e023f */
[----:B------:R-:W-:Y:S02]  /*1760*/  UIMAD.WIDE.U32 UR6, UR41, UR28, URZ ;  /* 0x0000001c290672a5 */ /* 0x000fe4000f8e003f */
[----:B------:R-:W-:-:S03]  /*1770*/  UIMAD UR10, UR41, UR29, UR8 ;  /* 0x0000001d290a72a4 */ /* 0x000fc6000f8e0208 */
[----:B------:R-:W-:Y:S01]  /*1780*/  ULDC.64 UR8, c[0x0][0x230] ;  /* 0x00008c0000087ab9 */ /* 0x000fe20000000a00 */
[----:B------:R-:W-:Y:S02]  /*1790*/  UIADD3 UR7, UR7, UR10, URZ ;  /* 0x0000000a07077290 */ /* 0x000fe4000fffe03f */
[----:B------:R-:W-:Y:S02]  /*17a0*/  UIMAD UR10, UR60, UR8, URZ ;  /* 0x000000083c0a72a4 */ /* 0x000fe4000f8e023f */
[----:B------:R-:W-:Y:S02]  /*17b0*/  UIMAD.WIDE.U32 UR6, UR50, UR8, UR6 ;  /* 0x00000008320672a5 */ /* 0x000fe4000f8e0006 */
[----:B------:R-:W-:-:S04]  /*17c0*/  UIMAD UR9, UR50, UR9, UR10 ;  /* 0x00000009320972a4 */ /* 0x000fc8000f8e020a */
[----:B------:R-:W-:Y:S01]  /*17d0*/  UIADD3 UR47, UR7, UR9, URZ ;  /* 0x00000009072f7290 */ /* 0x000fe2000fffe03f */
[----:B------:R-:W-:-:S11]  /*17e0*/  UMOV UR43, UR6 ;  /* 0x00000006002b7c82 */ /* 0x000fd60008000000 */
.L_x_253:
[----:B------:R-:W-:Y:S05]  /*17f0*/  @P1 BRA `(.L_x_254) ;  /* 0x0000000000301947 */ /* 0x000fea0003800000 */
        /* <DEDUP_REMOVED lines=12> */
.L_x_254:
        /* <DEDUP_REMOVED lines=11> */
.L_x_255:
[----:B------:R-:W-:Y:S02]  /*1970*/  ULDC UR5, c[0x0][0x270] ;  /* 0x00009c0000057ab9 */ /* 0x000fe40000000800 */
[----:B------:R-:W-:-:S04]  /*1980*/  UIMAD UR5, UR50, UR5, UR59 ;  /* 0x00000005320572a4 */ /* 0x000fc8000f8e023b */
[----:B------:R-:W-:-:S12]  /*1990*/  UIMAD UR5, UR5, UR61, URZ ;  /* 0x0000003d050572a4 */ /* 0x000fd8000f8e023f */
.L_x_256:
[----:B------:R-:W1:Y:S01]  /*19a0*/  S2R R16, SR_TID.X ;  /* 0x0000000000107919 */ /* 0x000e620000002100 */
[----:B------:R-:W2:Y:S01]  /*19b0*/  LDC.64 R12, c[0x0][0x420] ;  /* 0x00010800ff0c7b82 */ /* 0x000ea20000000a00 */
[----:B------:R-:W-:Y:S01]  /*19c0*/  ULDC UR6, c[0x0][0x2dc] ;  /* 0x0000b70000067ab9 */ /* 0x000fe20000000800 */
[----:B------:R-:W-:Y:S01]  /*19d0*/  ULDC UR8, c[0x0][0x270] ;  /* 0x00009c0000087ab9 */ /* 0x000fe20000000800 */
[----:B------:R-:W-:Y:S01]  /*19e0*/  UIADD3 UR21, UR18, UR5, URZ ;  /* 0x0000000512157290 */ /* 0x000fe2000fffe03f */
[----:B------:R-:W-:Y:S01]  /*19f0*/  BSSY B1, `(.L_x_252) ;  /* 0x0000836000017945 */ /* 0x000fe20003800000 */
[----:B------:R-:W-:Y:S02]  /*1a00*/  UIMAD UR5, UR6, UR8, URZ ;  /* 0x00000008060572a4 */ /* 0x000fe4000f8e023f */
[----:B------:R-:W-:Y:S01]  /*1a10*/  UIADD3 UR6, -UR12, UR23, UR25 ;  /* 0x000000170c067290 */ /* 0x000fe2000fffe119 */
[----:B------:R-:W-:Y:S01]  /*1a20*/  ULDC UR10, c[0x0][0x398] ;  /* 0x0000e600000a7ab9 */ /* 0x000fe20000000800 */
[----:B------:R-:W-:Y:S01]  /*1a30*/  USHF.R.S32.HI UR61, URZ, 0x1f, UR59 ;  /* 0x0000001f3f3d7899 */ /* 0x000fe2000801143b */
[----:B------:R-:W-:Y:S01]  /*1a40*/  ULDC.64 UR8, c[0x0][0x428] ;  /* 0x00010a0000087ab9 */ /* 0x000fe20000000a00 */
[----:B------:R-:W-:Y:S01]  /*1a50*/  UIADD3 UR6, UR6, -UR10, URZ ;  /* 0x8000000a06067290 */ /* 0x000fe2000fffe03f */
[----:B------:R-:W-:Y:S01]  /*1a60*/  IMAD.U32 R14, RZ, RZ, UR8 ;  /* 0x00000008ff0e7e24 */ /* 0x000fe2000f8e00ff */
[----:B------:R-:W-:-:S02]  /*1a70*/  UIMAD UR11, UR61, UR8, URZ ;  /* 0x000000083d0b72a4 */ /* 0x000fc4000f8e023f */
[----:B------:R-:W-:Y:S02]  /*1a80*/  USHF.R.S32.HI UR24, URZ, 0x1f, UR6 ;  /* 0x0000001f3f187899 */ /* 0x000fe40008011406 */
[----:B------:R-:W-:Y:S02]  /*1a90*/  UIMAD UR13, UR59, UR9, UR11 ;  /* 0x000000093b0d72a4 */ /* 0x000fe4000f8e020b */
[----:B------:R-:W-:Y:S02]  /*1aa0*/  USHF.L.U32 UR11, UR5, 0x7, URZ ;  /* 0x00000007050b7899 */ /* 0x000fe4000800063f */
[----:B------:R-:W-:Y:S01]  /*1ab0*/  ULEA.HI UR24, UR24, UR6, URZ, 0x7 ;  /* 0x0000000618187291 */ /* 0x000fe2000f8f383f */
[----:B--2---:R-:W-:Y:S01]  /*1ac0*/  IMAD R10, R12, UR22, RZ ;  /* 0x000000160c0a7c24 */ /* 0x004fe2000f8e02ff */
[----:B------:R-:W-:Y:S02]  /*1ad0*/  UIADD3 UR9, UP2, UP0, UR34, UR11, UR52 ;  /* 0x0000000b22097290 */ /* 0x000fe4000f85e034 */
[----:B------:R-:W-:Y:S01]  /*1ae0*/  USHF.R.S32.HI UR24, URZ, 0x7, UR24 ;  /* 0x000000073f187899 */ /* 0x000fe20008011418 */
[----:B------:R-:W-:Y:S01]  /*1af0*/  IMAD R10, R13, UR18, R10 ;  /* 0x000000120d0a7c24 */ /* 0x000fe2000f8e020a */
[----:B------:R-:W-:Y:S01]  /*1b00*/  UIADD3 UR35, UR18, UR17, URZ ;  /* 0x0000001112237290 */ /* 0x000fe2000fffe03f */
[----:B-1----:R-:W-:-:S02]  /*1b10*/  SHF.R.S32.HI R11, RZ, 0x1f, R16 ;  /* 0x0000001fff0b7819 */ /* 0x002fc40000011410 */
[----:B------:R-:W-:Y:S01]  /*1b20*/  ULDC.64 UR16, c[0x0][0x258] ;  /* 0x0000960000107ab9 */ /* 0x000fe20000000a00 */
[----:B------:R-:W-:Y:S01]  /*1b30*/  ULDC.64 UR36, c[0x0][0x478] ;  /* 0x00011e0000247ab9 */ /* 0x000fe20000000a00 */
[----:B------:R-:W-:Y:S01]  /*1b40*/  ULDC.64 UR30, c[0x0][0x3e0] ;  /* 0x0000f800001e7ab9 */ /* 0x000fe20000000a00 */
[CC--:B------:R-:W-:Y:S01]  /*1b50*/  LEA.HI R0, R11.reuse, R16.reuse, RZ, 0x2 ;  /* 0x000000100b007211 */ /* 0x0c0fe200078f10ff */
[----:B------:R-:W-:Y:S01]  /*1b60*/  ULDC.64 UR38, c[0x0][0x2b0] ;  /* 0x0000ac0000267ab9 */ /* 0x000fe20000000a00 */
[----:B------:R-:W-:Y:S01]  /*1b70*/  LEA.HI R11, R11, R16, RZ, 0x5 ;  /* 0x000000100b0b7211 */ /* 0x000fe200078f28ff */
[----:B------:R-:W-:Y:S01]  /*1b80*/  UIADD3 UR10, UR48, -0x1, URZ ;  /* 0xffffffff300a7890 */ /* 0x000fe2000fffe03f */
[----:B------:R-:W-:Y:S02]  /*1b90*/  LOP3.LUT R4, R0, 0xfffffffc, RZ, 0xc0, !PT ;  /* 0xfffffffc00047812 */ /* 0x000fe400078ec0ff */
[----:B------:R-:W-:Y:S02]  /*1ba0*/  SHF.R.S32.HI R0, RZ, 0x2, R0 ;  /* 0x00000002ff007819 */ /* 0x000fe40000011400 */
[----:B------:R-:W-:Y:S01]  /*1bb0*/  LOP3.LUT R22, R11, 0xffffffe0, RZ, 0xc0, !PT ;  /* 0xffffffe00b167812 */ /* 0x000fe200078ec0ff */
[----:B------:R-:W-:Y:S01]  /*1bc0*/  IMAD.IADD R4, R16, 0x1, -R4 ;  /* 0x0000000110047824 */ /* 0x000fe200078e0a04 */
[----:B------:R-:W-:-:S02]  /*1bd0*/  SHF.R.S32.HI R19, RZ, 0x1f, R0 ;  /* 0x0000001fff137819 */ /* 0x000fc40000011400 */
[----:B------:R-:W-:Y:S01]  /*1be0*/  IADD3 R8, P0, R0, UR18, RZ ;  /* 0x0000001200087c10 */ /* 0x000fe2000ff1e0ff */
[----:B------:R-:W-:Y:S01]  /*1bf0*/  IMAD.SHL.U32 R4, R4, 0x8, RZ ;  /* 0x0000000804047824 */ /* 0x000fe200078e00ff */
[----:B------:R-:W-:Y:S01]  /*1c00*/  SHF.R.S32.HI R11, RZ, 0x5, R11 ;  /* 0x00000005ff0b7819 */ /* 0x000fe2000001140b */
[----:B------:R-:W-:Y:S01]  /*1c10*/  IMAD.IADD R22, R16, 0x1, -R22 ;  /* 0x0000000110167824 */ /* 0x000fe200078e0a16 */
[----:B------:R-:W-:Y:S02]  /*1c20*/  IADD3.X R6, R19, UR22, RZ, P0, !PT ;  /* 0x0000001613067c10 */ /* 0x000fe400087fe4ff */
[----:B------:R-:W-:Y:S01]  /*1c30*/  SHF.R.S32.HI R5, RZ, 0x1f, R4 ;  /* 0x0000001fff057819 */ /* 0x000fe20000011404 */
[----:B------:R-:W-:Y:S02]  /*1c40*/  IMAD R11, R11, UR5, R22 ;  /* 0x000000050b0b7c24 */ /* 0x000fe4000f8e0216 */
[----:B------:R-:W-:Y:S02]  /*1c50*/  IMAD R9, R6, UR44, RZ ;  /* 0x0000002c06097c24 */ /* 0x000fe4000f8e02ff */
[----:B------:R-:W-:-:S04]  /*1c60*/  IMAD.WIDE.U32 R6, R8, UR44, R4 ;  /* 0x0000002c08067c25 */ /* 0x000fc8000f8e0004 */
[----:B------:R-:W-:Y:S01]  /*1c70*/  IMAD R9, R8, UR45, R9 ;  /* 0x0000002d08097c24 */ /* 0x000fe2000f8e0209 */
[----:B------:R-:W-:-:S04]  /*1c80*/  IADD3 R8, P0, R6, UR57, RZ ;  /* 0x0000003906087c10 */ /* 0x000fc8000ff1e0ff */
[----:B------:R-:W-:Y:S01]  /*1c90*/  IADD3.X R9, R7, UR32, R9, P0, !PT ;  /* 0x0000002007097c10 */ /* 0x000fe200087fe409 */
[----:B------:R-:W-:Y:S01]  /*1ca0*/  ULDC.64 UR32, c[0x0][0x210] ;  /* 0x0000840000207ab9 */ /* 0x000fe20000000a00 */
[----:B------:R-:W-:Y:S01]  /*1cb0*/  IADD3 R6, P0, R4, UR7, RZ ;  /* 0x0000000704067c10 */ /* 0x000fe2000ff1e0ff */
[----:B------:R-:W-:-:S03]  /*1cc0*/  USHF.R.S32.HI UR7, URZ, 0x1f, UR11 ;  /* 0x0000001f3f077899 */ /* 0x000fc6000801140b */
[----:B------:R-:W-:Y:S01]  /*1cd0*/  IADD3.X R7, R5, UR53, RZ, P0, !PT ;  /* 0x0000003505077c10 */ /* 0x000fe200087fe4ff */
[----:B------:R-:W-:Y:S02]  /*1ce0*/  UIADD3.X UR8, UR19, UR7, UR55, UP2, UP0 ;  /* 0x0000000713087290 */ /* 0x000fe400097e0437 */
[----:B------:R-:W-:Y:S01]  /*1cf0*/  UISETP.LT.AND UP0, UPT, URZ, UR24, UPT ;  /* 0x000000183f00728c */ /* 0x000fe2000bf01270 */
[----:B------:R-:W-:Y:S01]  /*1d00*/  IMAD.WIDE.U32 R6, R12, UR18, R6 ;  /* 0x000000120c067c25 */ /* 0x000fe2000f8e0006 */
[----:B------:R-:W-:Y:S02]  /*1d10*/  UIADD3 UR9, UP3, UP2, UR56, UR9, UR58 ;  /* 0x0000000938097290 */ /* 0x000fe4000fa7e03a */
[----:B------:R-:W-:Y:S01]  /*1d20*/  USEL UR24, URZ, UR24, !UP0 ;  /* 0x000000183f187287 */ /* 0x000fe2000c000000 */
[----:B------:R-:W-:Y:S01]  /*1d30*/  IMAD.IADD R7, R7, 0x1, R10 ;  /* 0x0000000107077824 */ /* 0x000fe200078e020a */
[----:B------:R-:W-:Y:S01]  /*1d40*/  UIADD3.X UR8, UR54, UR8, UR51, UP3, UP2 ;  /* 0x0000000836087290 */ /* 0x000fe20009fe4433 */
[----:B------:R-:W-:Y:S01]  /*1d50*/  IMAD.U32 R10, RZ, RZ, UR16 ;  /* 0x00000010ff0a7e24 */ /* 0x000fe2000f8e00ff */
[----:B------:R-:W-:Y:S01]  /*1d60*/  UISETP.GT.AND UP0, UPT, UR48, UR24, UPT ;  /* 0x000000183000728c */ /* 0x000fe2000bf04270 */
[----:B------:R-:W-:Y:S01]  /*1d70*/  IMAD.WIDE.U32 R6, R14, UR59, R6 ;  /* 0x0000003b0e067c25 */ /* 0x000fe2000f8e0006 */
[----:B------:R-:W-:Y:S01]  /*1d80*/  UIMAD UR7, UR61, UR16, URZ ;  /* 0x000000103d0772a4 */ /* 0x000fe2000f8e023f */
[----:B------:R-:W-:-:S02]  /*1d90*/  ULDC.64 UR18, c[0x0][0x400] ;  /* 0x0001000000127ab9 */ /* 0x000fc40000000a00 */
[----:B------:R-:W-:Y:S01]  /*1da0*/  IMAD.WIDE.U32 R8, R10, UR59, R8 ;  /* 0x0000003b0a087c25 */ /* 0x000fe2000f8e0008 */
[----:B------:R-:W-:Y:S01]  /*1db0*/  IADD3 R10, P0, R11, UR9, RZ ;  /* 0x000000090b0a7c10 */ /* 0x000fe2000ff1e0ff */
[----:B------:R-:W-:Y:S02]  /*1dc0*/  UIMAD UR17, UR59, UR17, UR7 ;  /* 0x000000113b1172a4 */ /* 0x000fe4000f8e0207 */
[----:B------:R-:W-:Y:S01]  /*1dd0*/  VIADD R7, R7, UR13 ;  /* 0x0000000d07077c36 */ /* 0x000fe20008000000 */
[----:B------:R-:W-:Y:S01]  /*1de0*/  LEA.HI.X.SX32 R11, R11, UR8, 0x1, P0 ;  /* 0x000000080b0b7c11 */ /* 0x000fe200080f0eff */
[-C--:B------:R-:W-:Y:S01]  /*1df0*/  IMAD R14, R19, R12.reuse, RZ ;  /* 0x0000000c130e7224 */ /* 0x080fe200078e02ff */
[----:B------:R-:W-:Y:S01]  /*1e00*/  PLOP3.LUT P0, PT, PT, PT, UP0, 0x80, 0x0 ;  /* 0x000000000000781c */ /* 0x000fe20003f0f008 */
[----:B------:R-:W-:Y:S01]  /*1e10*/  IMAD.WIDE.U32 R6, R0, R12, R6 ;  /* 0x0000000c00067225 */ /* 0x000fe200078e0006 */
[----:B------:R-:W-:Y:S01]  /*1e20*/  UIMAD.WIDE UR6, UR21, 0x4, UR36 ;  /* 0x00000004150678a5 */ /* 0x000fe2000f8e0224 */
[----:B------:R-:W-:-:S02]  /*1e30*/  LEA R234, P2, R10, UR18, 0x2 ;  /* 0x000000120aea7c11 */ /* 0x000fc4000f8410ff */
[----:B------:R-:W-:Y:S01]  /*1e40*/  IMAD R14, R0, R13, R14 ;  /* 0x0000000d000e7224 */ /* 0x000fe200078e020e */
[----:B------:R-:W-:Y:S01]  /*1e50*/  LEA R230, P4, R8, UR32, 0x1 ;  /* 0x0000002008e67c11 */ /* 0x000fe2000f8808ff */
[----:B------:R-:W-:Y:S01]  /*1e60*/  VIADD R9, R9, UR17 ;  /* 0x0000001109097c36 */ /* 0x000fe20008000000 */
[----:B------:R-:W-:Y:S01]  /*1e70*/  LEA R228, P3, R6, UR30, 0x1 ;  /* 0x0000001e06e47c11 */ /* 0x000fe2000f8608ff */
[----:B------:R-:W-:Y:S01]  /*1e80*/  IMAD.IADD R7, R7, 0x1, R14 ;  /* 0x0000000107077824 */ /* 0x000fe200078e020e */
[----:B------:R-:W-:Y:S01]  /*1e90*/  UIMAD.WIDE UR16, UR35, 0x4, UR38 ;  /* 0x00000004231078a5 */ /* 0x000fe2000f8e0226 */
[----:B------:R-:W-:Y:S01]  /*1ea0*/  LEA.HI.X R233, R10, UR19, R11, 0x2, P2 ;  /* 0x000000130ae97c11 */ /* 0x000fe200090f140b */
[----:B------:R-:W-:Y:S01]  /*1eb0*/  UMOV UR22, UR6 ;  /* 0x0000000600167c82 */ /* 0x000fe20008000000 */
[----:B------:R-:W-:Y:S01]  /*1ec0*/  LEA.HI.X R231, R8, UR33, R9, 0x1, P4 ;  /* 0x0000002108e77c11 */ /* 0x000fe2000a0f0c09 */
[----:B------:R-:W-:Y:S01]  /*1ed0*/  UMOV UR21, UR7 ;  /* 0x0000000700157c82 */ /* 0x000fe20008000000 */
        /* <DEDUP_REMOVED lines=21> */
.L_x_258:
        /* <DEDUP_REMOVED lines=19> */
.L_x_259:
        /* <DEDUP_REMOVED lines=30> */
.L_x_261:
[----:B------:R-:W-:Y:S05]  /*2340*/  BSYNC B0 ;  /* 0x0000000000007941 */ /* 0x000fea0003800000 */
.L_x_260:
        /* <DEDUP_REMOVED lines=14> */
.L_x_263:
[----:B------:R-:W-:Y:S05]  /*2430*/  BSYNC B0 ;  /* 0x0000000000007941 */ /* 0x000fea0003800000 */
.L_x_262:
        /* <DEDUP_REMOVED lines=26> */
.L_x_265:
[----:B------:R-:W-:Y:S05]  /*25e0*/  BSYNC B0 ;  /* 0x0000000000007941 */ /* 0x000fea0003800000 */
.L_x_264:
        /* <DEDUP_REMOVED lines=14> */
.L_x_257:
[----:B------:R-:W-:Y:S01]  /*26d0*/  UIMAD UR9, UR46, UR28, URZ ;  /* 0x0000001c2e0972a4 */ /* 0x000fe2000f8e023f */
[----:B------:R-:W-:Y:S01]  /*26e0*/  IMAD.U32 R6, RZ, RZ, UR26 ;  /* 0x0000001aff067e24 */ /* 0x000fe2000f8e00ff */
[----:B------:R-:W-:Y:S01]  /*26f0*/  UIMAD UR6, UR10, -0x80, UR23 ;  /* 0xffffff800a0678a4 */ /* 0x000fe2000f8e0217 */
[----:B------:R-:W-:Y:S01]  /*2700*/  IMAD.U32 R8, RZ, RZ, UR28 ;  /* 0x0000001cff087e24 */ /* 0x000fe2000f8e00ff */
[----:B------:R-:W-:Y:S01]  /*2710*/  UIMAD UR7, UR20, -0x80, UR12 ;  /* 0xffffff80140778a4 */ /* 0x000fe2000f8e020c */
[----:B------:R-:W-:Y:S01]  /*2720*/  VIADD R9, R0, 0x40 ;  /* 0x0000004000097836 */ /* 0x000fe20000000000 */
[----:B------:R-:W-:Y:S01]  /*2730*/  UIMAD UR9, UR25, UR29, UR9 ;  /* 0x0000001d190972a4 */ /* 0x000fe2000f8e0209 */
[--C-:B------:R-:W-:Y:S01]  /*2740*/  IMAD.WIDE.U32 R6, R6, UR25, R4.reuse ;  /* 0x0000001906067c25 */ /* 0x100fe2000f8e0004 */
[----:B------:R-:W-:Y:S02]  /*2750*/  UIMAD UR8, UR46, UR26, URZ ;  /* 0x0000001a2e0872a4 */ /* 0x000fe4000f8e023f */
[C---:B------:R-:W-:Y:S01]  /*2760*/  ISETP.GE.AND P1, PT, R9.reuse, UR6, PT ;  /* 0x0000000609007c0c */ /* 0x040fe2000bf26270 */
[----:B------:R-:W-:Y:S01]  /*2770*/  IMAD.WIDE.U32 R4, R8, UR25, R4 ;  /* 0x0000001908047c25 */ /* 0x000fe2000f8e0004 */
[----:B------:R-:W-:Y:S01]  /*2780*/  UIMAD UR8, UR25, UR27, UR8 ;  /* 0x0000001b190872a4 */ /* 0x000fe2000f8e0208 */
[----:B------:R-:W-:Y:S01]  /*2790*/  ISETP.GE.AND P3, PT, R9, UR7, PT ;  /* 0x0000000709007c0c */ /* 0x000fe2000bf66270 */
[----:B------:R-:W-:Y:S01]  /*27a0*/  ULDC.64 UR18, c[0x0][0x268] ;  /* 0x00009a0000127ab9 */ /* 0x000fe20000000a00 */
[----:B------:R-:W-:Y:S01]  /*27b0*/  IMAD.U32 R10, RZ, RZ, UR9 ;  /* 0x00000009ff0a7e24 */ /* 0x000fe2000f8e00ff */
[----:B------:R-:W-:Y:S01]  /*27c0*/  IADD3 R4, P0, R4, UR43, RZ ;  /* 0x0000002b04047c10 */ /* 0x000fe2000ff1e0ff */
[----:B------:R-:W-:Y:S01]  /*27d0*/  IMAD R9, R15, UR18, RZ ;  /* 0x000000120f097c24 */ /* 0x000fe2000f8e02ff */
[----:B------:R-:W-:Y:S01]  /*27e0*/  IADD3 R6, P2, R6, UR40, RZ ;  /* 0x0000002806067c10 */ /* 0x000fe2000ff5e0ff */
[----:B------:R-:W-:Y:S01]  /*27f0*/  IMAD.U32 R8, RZ, RZ, UR8 ;  /* 0x00000008ff087e24 */ /* 0x000fe2000f8e00ff */
[----:B------:R-:W-:Y:S01]  /*2800*/  IADD3.X R5, R5, UR47, R10, P0, !PT ;  /* 0x0000002f05057c10 */ /* 0x000fe200087fe40a */
[----:B------:R-:W-:Y:S01]  /*2810*/  IMAD.WIDE.U32 R10, R12, 0x80, RZ ;  /* 0x000000800c0a7825 */ /* 0x000fe200078e00ff */
[----:B------:R-:W-:Y:S01]  /*2820*/  ULDC.64 UR8, c[0x0][0x260] ;  /* 0x0000980000087ab9 */ /* 0x000fe20000000a00 */
[----:B------:R-:W-:Y:S01]  /*2830*/  ISETP.GE.AND P4, PT, R0, UR7, PT ;  /* 0x0000000700007c0c */ /* 0x000fe2000bf86270 */
[----:B------:R-:W-:Y:S01]  /*2840*/  ULEA.HI UR7, UR10, UR10, URZ, 0x1 ;  /* 0x0000000a0a077291 */ /* 0x000fe2000f8f083f */
[----:B------:R-:W-:Y:S01]  /*2850*/  IADD3.X R7, R7, UR49, R8, P2, !PT ;  /* 0x0000003107077c10 */ /* 0x000fe200097fe408 */
[----:B------:R-:W-:Y:S01]  /*2860*/  IMAD R8, R15, UR8, RZ ;  /* 0x000000080f087c24 */ /* 0x000fe2000f8e02ff */
[----:B------:R-:W-:Y:S01]  /*2870*/  @!P1 IADD3 R14, P2, R228, R10, RZ ;  /* 0x0000000ae40e9210 */ /* 0x000fe20007f5e0ff */
[C---:B------:R-:W-:Y:S01]  /*2880*/  IMAD R9, R3.reuse, UR19, R9 ;  /* 0x0000001303097c24 */ /* 0x040fe2000f8e0209 */
[----:B------:R-:W-:Y:S01]  /*2890*/  @!P3 IADD3 R10, P0, R0, 0x40, RZ ;  /* 0x00000040000ab810 */ /* 0x000fe20007f1e0ff */
[----:B------:R-:W-:Y:S01]  /*28a0*/  IMAD.WIDE.U32 R6, R3, UR18, R6 ;  /* 0x0000001203067c25 */ /* 0x000fe2000f8e0006 */
[----:B------:R-:W1:Y:S01]  /*28b0*/  @!P3 LDC.64 R24, c[0x0][0x220] ;  /* 0x00008800ff18bb82 */ /* 0x000e620000000a00 */
[----:B------:R-:W-:-:S02]  /*28c0*/  ULOP3.LUT UR7, UR7, 0xfffffffe, URZ, 0xc0, !UPT ;  /* 0xfffffffe07077892 */ /* 0x000fc4000f8ec03f */
[C---:B------:R-:W-:Y:S01]  /*28d0*/  IMAD R8, R3.reuse, UR9, R8 ;  /* 0x0000000903087c24 */ /* 0x040fe2000f8e0208 */
[----:B------:R-:W-:Y:S01]  /*28e0*/  USHF.L.U32 UR13, UR45, 0x7, URZ ;  /* 0x000000072d0d7899 */ /* 0x000fe2000800063f */
[----:B------:R-:W-:Y:S01]  /*28f0*/  IMAD.WIDE.U32 R4, R3, UR8, R4 ;  /* 0x0000000803047c25 */ /* 0x000fe2000f8e0004 */
[----:B------:R-:W-:Y:S02]  /*2900*/  UIADD3 UR7, UR10, -UR7, URZ ;  /* 0x800000070a077290 */ /* 0x000fe4000fffe03f */
[----:B------:R-:W2:Y:S01]  /*2910*/  @!P4 LDC.64 R20, c[0x0][0x220] ;  /* 0x00008800ff14cb82 */ /* 0x000ea20000000a00 */
[----:B------:R-:W-:Y:S01]  /*2920*/  @!P3 IMAD.X R3, RZ, RZ, R19, P0 ;  /* 0x000000ffff03b224 */ /* 0x000fe200000e0613 */
[----:B------:R-:W-:Y:S01]  /*2930*/  UISETP.NE.AND UP0, UPT, UR7, 0x1, UPT ;  /* 0x000000010700788c */ /* 0x000fe2000bf05270 */
[----:B------:R-:W-:Y:S01]  /*2940*/  @!P4 IMAD R12, R19, UR28, RZ ;  /* 0x0000001c130ccc24 */ /* 0x000fe2000f8e02ff */
[----:B------:R-:W-:Y:S01]  /*2950*/  UIMAD.WIDE.U32 UR8, UR44, 0x80, URZ ;  /* 0x000000802c0878a5 */ /* 0x000fe2000f8e003f */
[----:B------:R-:W-:Y:S01]  /*2960*/  @!P3 IMAD R3, R3, UR26, RZ ;  /* 0x0000001a0303bc24 */ /* 0x000fe2000f8e02ff */
[----:B------:R-:W-:Y:S01]  /*2970*/  ULDC UR30, c[0x0][0x270] ;  /* 0x00009c00001e7ab9 */ /* 0x000fe20000000800 */
[----:B------:R-:W-:-:S02]  /*2980*/  @!P4 IMAD R23, R0, UR29, R12 ;  /* 0x0000001d0017cc24 */ /* 0x000fc4000f8e020c */
[----:B------:R-:W-:Y:S01]  /*2990*/  @!P3 IMAD R18, R10, UR27, R3 ;  /* 0x0000001b0a12bc24 */ /* 0x000fe2000f8e0203 */
[C---:B------:R-:W-:Y:S01]  /*29a0*/  @!P3 IADD3 R3, P0, R0.reuse, 0x40, RZ ;  /* 0x000000400003b810 */ /* 0x040fe20007f1e0ff */
[----:B------:R-:W-:Y:S02]  /*29b0*/  IMAD.SHL.U32 R13, R13, 0x80, RZ ;  /* 0x000000800d0d7824 */ /* 0x000fe400078e00ff */
[----:B------:R-:W-:Y:S02]  /*29c0*/  IMAD.IADD R7, R7, 0x1, R9 ;  /* 0x0000000107077824 */ /* 0x000fe400078e0209 */
[----:B------:R-:W-:Y:S01]  /*29d0*/  @!P3 IMAD.X R12, RZ, RZ, R19, P0 ;  /* 0x000000ffff0cb224 */ /* 0x000fe200000e0613 */
[----:B------:R-:W-:Y:S01]  /*29e0*/  PLOP3.LUT P0, PT, PT, PT, UP4, 0x80, 0x0 ;  /* 0x000000000000781c */ /* 0x000fe20003f0f048 */
[----:B------:R-:W-:Y:S01]  /*29f0*/  IMAD.IADD R5, R5, 0x1, R8 ;  /* 0x0000000105057824 */ /* 0x000fe200078e0208 */
[----:B------:R-:W-:Y:S01]  /*2a00*/  @!P1 IADD3.X R15, R229, R11, R13, P2, !PT ;  /* 0x0000000be50f9210 */ /* 0x000fe200017fe40d */
[----:B------:R-:W-:Y:S01]  /*2a10*/  @!P3 IMAD.MOV.U32 R8, RZ, RZ, R6 ;  /* 0x000000ffff08b224 */ /* 0x000fe200078e0006 */
[----:B------:R-:W-:Y:S01]  /*2a20*/  ISETP.GE.AND P2, PT, R0, UR6, PT ;  /* 0x0000000600007c0c */ /* 0x000fe2000bf46270 */
[----:B------:R-:W-:Y:S01]  /*2a30*/  @!P3 IMAD.MOV.U32 R9, RZ, RZ, R7 ;  /* 0x000000ffff09b224 */ /* 0x000fe200078e0007 */
[----:B------:R-:W-:Y:S01]  /*2a40*/  @!P3 MOV R17, R5 ;  /* 0x000000050011b202 */ /* 0x000fe20000000f00 */
[----:B------:R-:W-:-:S02]  /*2a50*/  @!P4 IMAD R13, R19, UR26, RZ ;  /* 0x0000001a130dcc24 */ /* 0x000fc4000f8e02ff */
[----:B------:R-:W-:-:S04]  /*2a60*/  @!P3 IMAD.WIDE.U32 R10, R10, UR26, R8 ;  /* 0x0000001a0a0abc25 */ /* 0x000fc8000f8e0008 */
[----:B------:R-:W-:Y:S01]  /*2a70*/  @P0 BAR.SYNC.DEFER_BLOCKING 0x0 ;  /* 0x0000000000000b1d */ /* 0x000fe20000010000 */
[----:B------:R-:W-:Y:S01]  /*2a80*/  @!P3 IMAD.MOV.U32 R16, RZ, RZ, R4 ;  /* 0x000000ffff10b224 */ /* 0x000fe200078e0004 */
[----:B------:R-:W-:Y:S01]  /*2a90*/  PLOP3.LUT P0, PT, PT, PT, UP0, 0x80, 0x0 ;  /* 0x000000000000781c */ /* 0x000fe20003f0f008 */
[----:B------:R-:W-:-:S04]  /*2aa0*/  @!P4 IMAD.WIDE.U32 R8, R0, UR26, R6 ;  /* 0x0000001a0008cc25 */ /* 0x000fc8000f8e0006 */
[C---:B------:R-:W-:Y:S02]  /*2ab0*/  @!P4 IMAD R13, R0.reuse, UR27, R13 ;  /* 0x0000001b000dcc24 */ /* 0x040fe4000f8e020d */
[----:B------:R-:W-:-:S04]  /*2ac0*/  @!P4 IMAD.WIDE.U32 R6, R0, UR28, R4 ;  /* 0x0000001c0006cc25 */ /* 0x000fc8000f8e0004 */
[----:B------:R-:W-:Y:S01]  /*2ad0*/  @!P3 IMAD R0, R12, UR28, RZ ;  /* 0x0000001c0c00bc24 */ /* 0x000fe2000f8e02ff */
[----:B--2---:R-:W-:Y:S01]  /*2ae0*/  @!P4 LEA R12, P5, R8, R20, 0x1 ;  /* 0x00000014080cc211 */ /* 0x004fe200078a08ff */
[C---:B------:R-:W-:Y:S02]  /*2af0*/  @!P3 IMAD.WIDE.U32 R4, R3.reuse, UR28, R16 ;  /* 0x0000001c0304bc25 */ /* 0x040fe4000f8e0010 */
[----:B------:R-:W2:Y:S02]  /*2b00*/  @!P4 LDC.64 R16, c[0x0][0x218] ;  /* 0x00008600ff10cb82 */ /* 0x000ea40000000a00 */
[----:B------:R-:W-:Y:S01]  /*2b10*/  @!P3 IMAD R20, R3, UR29, R0 ;  /* 0x0000001d0314bc24 */ /* 0x000fe2000f8e0200 */
[----:B------:R-:W-:Y:S01]  /*2b20*/  LEA R0, R244, UR4, 0x1 ;  /* 0x00000004f4007c11 */ /* 0x000fe2000f8e08ff */
[----:B------:R-:W-:Y:S02]  /*2b30*/  @!P3 IMAD.IADD R3, R11, 0x1, R18 ;  /* 0x000000010b03b824 */ /* 0x000fe400078e0212 */
[----:B------:R-:W-:-:S02]  /*2b40*/  @!P4 IMAD.IADD R9, R9, 0x1, R13 ;  /* 0x000000010909c824 */ /* 0x000fc400078e020d */
[----:B------:R-:W3:Y:S01]  /*2b50*/  @!P3 LDC.64 R18, c[0x0][0x218] ;  /* 0x00008600ff12bb82 */ /* 0x000ee20000000a00 */
[----:B------:R-:W-:Y:S01]  /*2b60*/  @P4 STS [R0+0x8000], RZ ;  /* 0x008000ff00004388 */ /* 0x000fe20000000800 */
[----:B------:R-:W-:Y:S01]  /*2b70*/  @!P3 IMAD.IADD R5, R5, 0x1, R20 ;  /* 0x000000010505b824 */ /* 0x000fe200078e0214 */
[----:B------:R-:W-:Y:S01]  /*2b80*/  @!P4 LEA.HI.X R13, R8, R21, R9, 0x1, P5 ;  /* 0x00000015080dc211 */ /* 0x000fe200028f0c09 */
[----:B------:R-:W-:Y:S01]  /*2b90*/  IMAD.MOV.U32 R238, RZ, RZ, 0x7f800000 ;  /* 0x7f800000ffee7424 */ /* 0x000fe200078e00ff */
[C---:B-1----:R-:W-:Y:S01]  /*2ba0*/  @!P3 LEA R8, P5, R10.reuse, R24, 0x1 ;  /* 0x000000180a08b211 */ /* 0x042fe200078a08ff */
[----:B------:R-:W-:Y:S01]  /*2bb0*/  @P4 STS [R0+0x8004], RZ ;  /* 0x008004ff00004388 */ /* 0x000fe20000000800 */
[----:B------:R-:W-:Y:S02]  /*2bc0*/  IMAD.MOV.U32 R239, RZ, RZ, 0x7f800000 ;  /* 0x7f800000ffef7424 */ /* 0x000fe400078e00ff */
[----:B------:R-:W-:Y:S01]  /*2bd0*/  @!P3 LEA.HI.X R9, R10, R25, R3, 0x1, P5 ;  /* 0x000000190a09b211 */ /* 0x000fe200028f0c03 */
[----:B------:R-:W-:Y:S01]  /*2be0*/  VIADD R10, R244, 0x1000 ;  /* 0x00001000f40a7836 */ /* 0x000fe20000000000 */
[----:B------:R-:W-:Y:S01]  /*2bf0*/  @P4 STS.64 [R0+0x8008], RZ ;  /* 0x008008ff00004388 */ /* 0x000fe20000000a00 */
[----:B------:R-:W-:-:S02]  /*2c00*/  IMAD.U32 R3, RZ, RZ, UR13 ;  /* 0x0000000dff037e24 */ /* 0x000fc4000f8e00ff */
[----:B------:R-:W-:Y:S01]  /*2c10*/  IMAD.MOV.U32 R236, RZ, RZ, 0x7f800000 ;  /* 0x7f800000ffec7424 */ /* 0x000fe200078e00ff */
[----:B------:R-:W-:Y:S01]  /*2c20*/  @!PT LDS RZ, [RZ] ;  /* 0x00000000fffff984 */ /* 0x000fe20000000800 */
[----:B------:R-:W-:Y:S01]  /*2c30*/  @!PT LDS RZ, [RZ] ;  /* 0x00000000fffff984 */ /* 0x000fe20000000800 */
[----:B------:R-:W-:Y:S01]  /*2c40*/  @!PT LDS RZ, [RZ] ;  /* 0x00000000fffff984 */ /* 0x000fe20000000800 */
[----:B------:R1:W-:Y:S01]  /*2c50*/  @!P4 LDGSTS.E.BYPASS.LTC128B.128 [R0+0x8000], desc[UR14][R12.64] ;  /* 0x080000000c00cfae */ /* 0x0003e2000b901d4e */
[----:B------:R-:W-:Y:S01]  /*2c60*/  SEL R10, R10, R244, !P0 ;  /* 0x000000f40a0a7207 */ /* 0x000fe20004000000 */
[----:B------:R-:W-:Y:S02]  /*2c70*/  IMAD.MOV.U32 R237, RZ, RZ, 0x7f800000 ;  /* 0x7f800000ffed7424 */ /* 0x000fe400078e00ff */
[----:B------:R-:W-:Y:S01]  /*2c80*/  @P3 STS.128 [R0+0x9000], RZ ;  /* 0x009000ff00003388 */ /* 0x000fe20000000c00 */
[----:B------:R-:W-:Y:S02]  /*2c90*/  LEA R232, R10, UR4, 0x1 ;  /* 0x000000040ae87c11 */ /* 0x000fe4000f8e08ff */
[----:B--2---:R-:W-:Y:S01]  /*2ca0*/  @!P4 LEA R10, P6, R6, R16, 0x1 ;  /* 0x00000010060ac211 */ /* 0x004fe200078c08ff */
        /* <DEDUP_REMOVED lines=8> */
[----:B-1----:R-:W-:-:S03]  /*2d30*/  @!P1 IADD3 R12, P5, R230, UR8, RZ ;  /* 0x00000008e60c9c10 */ /* 0x002fc6000ffbe0ff */
[----:B------:R-:W-:Y:S01]  /*2d40*/  @!PT LDS RZ, [RZ] ;  /* 0x00000000fffff984 */ /* 0x000fe20000000800 */
[----:B------:R-:W-:Y:S01]  /*2d50*/  @!PT LDS RZ, [RZ] ;  /* 0x00000000fffff984 */ /* 0x000fe20000000800 */
[----:B------:R-:W-:Y:S01]  /*2d60*/  @!PT LDS RZ, [RZ] ;  /* 0x00000000fffff984 */ /* 0x000fe20000000800 */
[----:B------:R-:W-:Y:S01]  /*2d70*/  @!P2 LDGSTS.E.BYPASS.LTC128B.128 [R0+0x4000], desc[UR14][R228.64] ;  /* 0x04000000e400afae */ /* 0x000fe2000b901d4e */
[----:B------:R-:W-:Y:S01]  /*2d80*/  LEA R128, R156, UR4, 0x1 ;  /* 0x000000049c807c11 */ /* 0x000fe2000f8e08ff */
[----:B------:R-:W-:Y:S01]  /*2d90*/  UIADD3 UR26, -UR11, URZ, URZ ;  /* 0x0000003f0b1a7290 */ /* 0x000fe2000fffe13f */
[----:B------:R-:W-:Y:S01]  /*2da0*/  @!P1 IADD3.X R13, R231, UR9, R3, P5, !PT ;  /* 0x00000009e70d9c10 */ /* 0x000fe2000affe403 */
[----:B------:R-:W-:Y:S01]  /*2db0*/  @!P4 IMAD.IADD R3, R7, 0x1, R23 ;  /* 0x000000010703c824 */ /* 0x000fe200078e0217 */
[----:B------:R-:W-:Y:S01]  /*2dc0*/  @P1 STS.128 [R0+0x5000], RZ ;  /* 0x005000ff00001388 */ /* 0x000fe20000000c00 */
[----:B------:R-:W-:Y:S01]  /*2dd0*/  IMAD.MOV.U32 R252, RZ, RZ, 0x8 ;  /* 0x00000008fffc7424 */ /* 0x000fe200078e00ff */
[----:B---3--:R-:W-:Y:S01]  /*2de0*/  @!P3 LEA R8, P5, R4, R18, 0x1 ;  /* 0x000000120408b211 */ /* 0x008fe200078a08ff */
[----:B------:R-:W-:Y:S01]  /*2df0*/  IMAD.MOV.U32 R251, RZ, RZ, 0x40 ;  /* 0x00000040fffb7424 */ /* 0x000fe200078e00ff */
[----:B------:R-:W-:Y:S01]  /*2e00*/  @!PT LDS RZ, [RZ] ;  /* 0x00000000fffff984 */ /* 0x000fe20000000800 */
[----:B------:R-:W-:Y:S01]  /*2e10*/  @!PT LDS RZ, [RZ] ;  /* 0x00000000fffff984 */ /* 0x000fe20000000800 */
[----:B------:R-:W-:Y:S01]  /*2e20*/  @!PT LDS RZ, [RZ] ;  /* 0x00000000fffff984 */ /* 0x000fe20000000800 */
[----:B------:R-:W-:Y:S01]  /*2e30*/  @!P1 LDGSTS.E.BYPASS.LTC128B.128 [R0+0x5000], desc[UR14][R14.64] ;  /* 0x050000000e009fae */ /* 0x000fe2000b901d4e */
[----:B------:R-:W-:Y:S01]  /*2e40*/  @!P4 LEA.HI.X R11, R6, R17, R3, 0x1, P6 ;  /* 0x00000011060bc211 */ /* 0x000fe200030f0c03 */
[----:B------:R-:W-:Y:S01]  /*2e50*/  IMAD.MOV.U32 R6, RZ, RZ, 0x4 ;  /* 0x00000004ff067424 */ /* 0x000fe200078e00ff */
[----:B------:R-:W-:Y:S01]  /*2e60*/  @!P3 LEA.HI.X R9, R4, R19, R5, 0x1, P5 ;  /* 0x000000130409b211 */ /* 0x000fe200028f0c05 */
[----:B------:R-:W-:Y:S01]  /*2e70*/  @P2 STS [R232], RZ ;  /* 0x000000ffe8002388 */ /* 0x000fe20000000800 */
[C---:B------:R-:W-:Y:S01]  /*2e80*/  IADD3 R3, R235.reuse, 0x48, RZ ;  /* 0x00000048eb037810 */ /* 0x040fe20007ffe0ff */
[----:B------:R-:W-:Y:S01]  /*2e90*/  VIADD R4, R235, 0x8 ;  /* 0x00000008eb047836 */ /* 0x000fe20000000000 */
[----:B------:R-:W-:Y:S01]  /*2ea0*/  CS2R R94, SRZ ;  /* 0x00000000005e7805 */ /* 0x000fe2000001ff00 */
[----:B------:R-:W-:Y:S01]  /*2eb0*/  @P2 STS [R232+0x4], RZ ;  /* 0x000004ffe8002388 */ /* 0x000fe20000000800 */
[----:B------:R-:W-:Y:S01]  /*2ec0*/  IMAD.MOV.U32 R250, RZ, RZ, 0x48 ;  /* 0x00000048fffa7424 */ /* 0x000fe200078e00ff */
[----:B------:R-:W-:Y:S01]  /*2ed0*/  CS2R R92, SRZ ;  /* 0x00000000005c7805 */ /* 0x000fe2000001ff00 */
[----:B------:R-:W-:Y:S01]  /*2ee0*/  IMAD.SHL.U32 R153, R161, 0x2, RZ ;  /* 0x00000002a1997824 */ /* 0x000fe200078e00ff */
[----:B------:R-:W-:Y:S01]  /*2ef0*/  @P2 STS [R232+0x8], RZ ;  /* 0x000008ffe8002388 */ /* 0x000fe20000000800 */
[----:B------:R-:W-:Y:S01]  /*2f00*/  IMAD.MOV.U32 R249, RZ, RZ, 0x4 ;  /* 0x00000004fff97424 */ /* 0x000fe200078e00ff */
[----:B------:R-:W-:-:S02]  /*2f10*/  CS2R R98, SRZ ;  /* 0x0000000000627805 */ /* 0x000fc4000001ff00 */
[----:B------:R-:W-:Y:S01]  /*2f20*/  CS2R R96, SRZ ;  /* 0x0000000000607805 */ /* 0x000fe2000001ff00 */
[----:B------:R-:W-:Y:S01]  /*2f30*/  @P2 STS [R232+0xc], RZ ;  /* 0x00000cffe8002388 */ /* 0x000fe20000000800 */
[----:B------:R-:W-:Y:S02]  /*2f40*/  CS2R R90, SRZ ;  /* 0x00000000005a7805 */ /* 0x000fe4000001ff00 */
[----:B------:R-:W-:Y:S02]  /*2f50*/  CS2R R88, SRZ ;  /* 0x0000000000587805 */ /* 0x000fe4000001ff00 */
[----:B------:R-:W-:Y:S01]  /*2f60*/  CS2R R86, SRZ ;  /* 0x0000000000567805 */ /* 0x000fe2000001ff00 */
[----:B------:R-:W-:Y:S01]  /*2f70*/  @!PT LDS RZ, [RZ] ;  /* 0x00000000fffff984 */ /* 0x000fe20000000800 */
[----:B------:R-:W-:Y:S01]  /*2f80*/  @!PT LDS RZ, [RZ] ;  /* 0x00000000fffff984 */ /* 0x000fe20000000800 */
[----:B------:R-:W-:Y:S01]  /*2f90*/  @!PT LDS RZ, [RZ] ;  /* 0x00000000fffff984 */ /* 0x000fe20000000800 */
[----:B------:R-:W-:Y:S01]  /*2fa0*/  @!P2 LDGSTS.E.BYPASS.LTC128B.128 [R232], desc[UR14][R230.64] ;  /* 0x00000000e6e8afae */ /* 0x000fe2000b901d4e */
[----:B------:R-:W-:Y:S02]  /*2fb0*/  CS2R R84, SRZ ;  /* 0x0000000000547805 */ /* 0x000fe4000001ff00 */
[----:B------:R-:W-:-:S02]  /*2fc0*/  CS2R R78, SRZ ;  /* 0x00000000004e7805 */ /* 0x000fc4000001ff00 */
[----:B------:R-:W-:Y:S01]  /*2fd0*/  CS2R R76, SRZ ;  /* 0x00000000004c7805 */ /* 0x000fe2000001ff00 */
[----:B------:R-:W-:Y:S01]  /*2fe0*/  @P1 STS [R232+0x1000], RZ ;  /* 0x001000ffe8001388 */ /* 0x000fe20000000800 */
[----:B------:R-:W-:Y:S02]  /*2ff0*/  CS2R R82, SRZ ;  /* 0x0000000000527805 */ /* 0x000fe4000001ff00 */
[----:B------:R-:W-:Y:S02]  /*3000*/  CS2R R80, SRZ ;  /* 0x0000000000507805 */ /* 0x000fe4000001ff00 */
[----:B------:R-:W-:Y:S01]  /*3010*/  CS2R R74, SRZ ;  /* 0x00000000004a7805 */ /* 0x000fe2000001ff00 */
[----:B------:R-:W-:Y:S01]  /*3020*/  @P1 STS [R232+0x1004], RZ ;  /* 0x001004ffe8001388 */ /* 0x000fe20000000800 */
[----:B------:R-:W-:Y:S02]  /*3030*/  CS2R R72, SRZ ;  /* 0x0000000000487805 */ /* 0x000fe4000001ff00 */
[----:B------:R-:W-:-:S02]  /*3040*/  CS2R R70, SRZ ;  /* 0x0000000000467805 */ /* 0x000fc4000001ff00 */
[----:B------:R-:W-:Y:S01]  /*3050*/  CS2R R68, SRZ ;  /* 0x0000000000447805 */ /* 0x000fe2000001ff00 */
[----:B------:R-:W-:Y:S01]  /*3060*/  @P1 STS [R232+0x1008], RZ ;  /* 0x001008ffe8001388 */ /* 0x000fe20000000800 */
[----:B------:R-:W-:Y:S02]  /*3070*/  USHF.L.U32 UR40, UR5, 0x3, URZ ;  /* 0x0000000305287899 */ /* 0x000fe4000800063f */
[----:B------:R-:W-:Y:S01]  /*3080*/  USHF.L.U32 UR39, UR5, 0x4, URZ ;  /* 0x0000000405277899 */ /* 0x000fe2000800063f */
[----:B------:R-:W-:Y:S01]  /*3090*/  @P1 STS [R232+0x100c], RZ ;  /* 0x00100cffe8001388 */ /* 0x000fe20000000800 */
[----:B------:R-:W-:Y:S02]  /*30a0*/  UIMAD UR38, UR5, 0x18, URZ ;  /* 0x00000018052678a4 */ /* 0x000fe4000f8e023f */
[----:B------:R-:W-:Y:S01]  /*30b0*/  USHF.L.U32 UR37, UR5, 0x5, URZ ;  /* 0x0000000505257899 */ /* 0x000fe2000800063f */
[----:B------:R-:W-:Y:S01]  /*30c0*/  @!PT LDS RZ, [RZ] ;  /* 0x00000000fffff984 */ /* 0x000fe20000000800 */
[----:B------:R-:W-:Y:S01]  /*30d0*/  @!PT LDS RZ, [RZ] ;  /* 0x00000000fffff984 */ /* 0x000fe20000000800 */
[----:B------:R-:W-:Y:S01]  /*30e0*/  @!PT LDS RZ, [RZ] ;  /* 0x00000000fffff984 */ /* 0x000fe20000000800 */
[----:B------:R-:W-:Y:S01]  /*30f0*/  @!P1 LDGSTS.E.BYPASS.LTC128B.128 [R232+0x1000], desc[UR14][R12.64] ;  /* 0x010000000ce89fae */ /* 0x000fe2000b901d4e */
[----:B------:R-:W-:Y:S01]  /*3100*/  ISETP.GE.AND P1, PT, R3, UR6, PT ;  /* 0x0000000603007c0c */ /* 0x000fe2000bf26270 */
[----:B------:R-:W-:-:S02]  /*3110*/  UIMAD UR36, UR5, 0x28, URZ ;  /* 0x00000028052478a4 */ /* 0x000fc4000f8e023f */
[----:B------:R-:W-:Y:S01]  /*3120*/  @P4 STS [R0+0x6000], RZ ;  /* 0x006000ff00004388 */ /* 0x000fe20000000800 */
[----:B------:R-:W-:Y:S02]  /*3130*/  UIMAD UR35, UR5, 0x30, URZ ;  /* 0x00000030052378a4 */ /* 0x000fe4000f8e023f */
[----:B------:R-:W-:Y:S01]  /*3140*/  UIMAD UR34, UR5, 0x38, URZ ;  /* 0x00000038052278a4 */ /* 0x000fe2000f8e023f */
[----:B------:R-:W-:Y:S01]  /*3150*/  @P4 STS [R0+0x6004], RZ ;  /* 0x006004ff00004388 */ /* 0x000fe20000000800 */
[----:B------:R-:W-:Y:S02]  /*3160*/  USHF.L.U32 UR33, UR5, 0x6, URZ ;  /* 0x0000000605217899 */ /* 0x000fe4000800063f */
[----:B------:R-:W-:Y:S01]  /*3170*/  UIMAD UR32, UR5, 0x48, URZ ;  /* 0x00000048052078a4 */ /* 0x000fe2000f8e023f */
[----:B------:R-:W-:Y:S01]  /*3180*/  @P4 STS.64 [R0+0x6008], RZ ;  /* 0x006008ff00004388 */ /* 0x000fe20000000a00 */
[----:B------:R-:W-:Y:S01]  /*3190*/  UIMAD UR31, UR5, 0x50, URZ ;  /* 0x00000050051f78a4 */ /* 0x000fe2000f8e023f */
[----:B------:R-:W-:Y:S01]  /*31a0*/  @!P1 IMAD.WIDE R6, R3, R6, UR16 ;  /* 0x0000001003069e25 */ /* 0x000fe2000f8e0206 */
[----:B------:R-:W-:Y:S01]  /*31b0*/  UIMAD UR29, UR5, 0x60, URZ ;  /* 0x00000060051d78a4 */ /* 0x000fe2000f8e023f */
[----:B------:R-:W-:Y:S01]  /*31c0*/  @!PT LDS RZ, [RZ] ;  /* 0x00000000fffff984 */ /* 0x000fe20000000800 */
[----:B------:R-:W-:Y:S01]  /*31d0*/  @!PT LDS RZ, [RZ] ;  /* 0x00000000fffff984 */ /* 0x000fe20000000800 */
[----:B------:R-:W-:Y:S01]  /*31e0*/  @!PT LDS RZ, [RZ] ;  /* 0x00000000fffff984 */ /* 0x000fe20000000800 */
[----:B------:R-:W-:Y:S01]  /*31f0*/  @!P4 LDGSTS.E.BYPASS.LTC128B.128 [R0+0x6000], desc[UR14][R10.64] ;  /* 0x060000000a00cfae */ /* 0x000fe2000b901d4e */
[----:B------:R-:W-:Y:S01]  /*3200*/  ISETP.GE.AND P4, PT, R235, UR6, PT ;  /* 0x00000006eb007c0c */ /* 0x000fe2000bf86270 */
[----:B------:R-:W-:-:S02]  /*3210*/  UIMAD UR28, UR5, 0x68, URZ ;  /* 0x00000068051c78a4 */ /* 0x000fc4000f8e023f */
[----:B------:R1:W-:Y:S01]  /*3220*/  @P3 STS.128 [R0+0x7000], RZ ;  /* 0x007000ff00003388 */ /* 0x0003e20000000c00 */
[----:B------:R-:W-:Y:S02]  /*3230*/  UIMAD UR27, UR5, 0x70, URZ ;  /* 0x00000070051b78a4 */ /* 0x000fe4000f8e023f */
[----:B------:R-:W-:Y:S01]  /*3240*/  UIMAD UR25, UR5, 0x78, URZ ;  /* 0x00000078051978a4 */ /* 0x000fe2000f8e023f */
[----:B------:R-:W-:Y:S01]  /*3250*/  @!PT LDS RZ, [RZ] ;  /* 0x00000000fffff984 */ /* 0x000fe20000000800 */
[----:B------:R-:W-:Y:S01]  /*3260*/  @!PT LDS RZ, [RZ] ;  /* 0x00000000fffff984 */ /* 0x000fe20000000800 */
[----:B------:R-:W-:Y:S01]  /*3270*/  @!PT LDS RZ, [RZ] ;  /* 0x00000000fffff984 */ /* 0x000fe20000000800 */
[----:B------:R1:W-:Y:S01]  /*3280*/  @!P3 LDGSTS.E.BYPASS.LTC128B.128 [R0+0x7000], desc[UR14][R8.64] ;  /* 0x070000000800bfae */ /* 0x0003e2000b901d4e */
[----:B------:R-:W-:Y:S01]  /*3290*/  ISETP.GE.AND P3, PT, R4, UR6, PT ;  /* 0x0000000604007c0c */ /* 0x000fe2000bf66270 */
[----:B------:R-:W-:Y:S01]  /*32a0*/  IMAD.MOV.U32 R4, RZ, RZ, 0x4 ;  /* 0x00000004ff047424 */ /* 0x000fe200078e00ff */
[----:B------:R-:W-:Y:S01]  /*32b0*/  ULDC.U8 UR9, c[0x0][0x388] ;  /* 0x0000e20000097ab9 */ /* 0x000fe20000000000 */
[----:B------:R-:W0:Y:S01]  /*32c0*/  LDGDEPBAR ;  /* 0x00000000000079af */ /* 0x000e220000000000 */
[----:B------:R-:W-:Y:S01]  /*32d0*/  ULDC UR8, c[0x0][0x2ec] ;  /* 0x0000bb0000087ab9 */ /* 0x000fe20000000800 */
[----:B------:R-:W-:-:S02]  /*32e0*/  IMAD.WIDE R4, R235, R4, UR16 ;  /* 0x00000010eb047e25 */ /* 0x000fc4000f8e0204 */
[----:B------:R2:W5:Y:S04]  /*32f0*/  @!P1 LDG.E R237, desc[UR14][R6.64] ;  /* 0x0000000e06ed9981 */ /* 0x000568000c1e1900 */
[----:B------:R2:W5:Y:S04]  /*3300*/  @!P4 LDG.E R238, desc[UR14][R4.64] ;  /* 0x0000000e04eec981 */ /* 0x000568000c1e1900 */
[----:B------:R2:W5:Y:S01]  /*3310*/  @!P3 LDG.E R239, desc[UR14][R4.64+0x20] ;  /* 0x0000200e04efb981 */ /* 0x000562000c1e1900 */
[----:B-1----:R-:W-:Y:S01]  /*3320*/  VIADD R0, R235, 0x40 ;  /* 0x00000040eb007836 */ /* 0x002fe20000000000 */
[----:B------:R-:W-:-:S04]  /*3330*/  DEPBAR.LE SB0, 0x1 ;  /* 0x000080400000791a */ /* 0x000fc80000000000 */
[----:B------:R-:W-:Y:S01]  /*3340*/  ISETP.GE.AND P2, PT, R0, UR6, PT ;  /* 0x0000000600007c0c */ /* 0x000fe2000bf46270 */
[----:B------:R-:W1:-:S12]  /*3350*/  LDC.64 R8, c[0x0][0x3b8] ;  /* 0x0000ee00ff087b82 */ /* 0x000e580000000a00 */
[----:B------:R2:W5:Y:S01]  /*3360*/  @!P2 LDG.E R236, desc[UR14][R4.64+0x100] ;  /* 0x0001000e04eca981 */ /* 0x000562000c1e1900 */
[----:B------:R-:W-:Y:S06]  /*3370*/  BAR.SYNC.DEFER_BLOCKING 0x0 ;  /* 0x0000000000007b1d */ /* 0x000fec0000010000 */
[----:B-1----:R-:W3:Y:S04]  /*3380*/  LDG.E.64 R4, desc[UR14][R8.64+0x8] ;  /* 0x0000080e08047981 */ /* 0x002ee8000c1e1b00 */
[----:B------:R-:W4:Y:S04]  /*3390*/  LDG.E.64 R6, desc[UR14][R8.64] ;  /* 0x0000000e08067981 */ /* 0x000f28000c1e1b00 */
[----:B------:R2:W1:Y:S04]  /*33a0*/  LDSM.16.M88.4 R116, [R128+0x8000] ;  /* 0x008000008074783b */ /* 0x0004680000000200 */
[----:B------:R2:W1:Y:S04]  /*33b0*/  LDSM.16.M88.4 R120, [R128+0x8400] ;  /* 0x008400008078783b */ /* 0x0004680000000200 */
[----:B------:R2:W1:Y:S04]  /*33c0*/  LDSM.16.M88.4 R124, [R128+0x8800] ;  /* 0x00880000807c783b */ /* 0x0004680000000200 */
[----:B------:R-:W1:Y:S04]  /*33d0*/  LDSM.16.M88.4 R128, [R128+0x8c00] ;  /* 0x008c00008080783b */ /* 0x000e680000000200 */
[----:B------:R2:W1:Y:S04]  /*33e0*/  LDSM.16.M88.4 R132, [R149] ;  /* 0x000000009584783b */ /* 0x0004680000000200 */
[----:B------:R2:W1:Y:S04]  /*33f0*/  LDSM.16.M88.4 R136, [R149+0x400] ;  /* 0x000400009588783b */ /* 0x0004680000000200 */
[----:B------:R2:W1:Y:S04]  /*3400*/  LDSM.16.M88.4 R140, [R149+0x800] ;  /* 0x00080000958c783b */ /* 0x0004680000000200 */
[----:B------:R2:W1:Y:S01]  /*3410*/  LDSM.16.M88.4 R144, [R149+0xc00] ;  /* 0x000c00009590783b */ /* 0x0004620000000200 */
[----:B------:R-:W-:-:S04]  /*3420*/  UIMAD UR6, UR50, UR30, UR59 ;  /* 0x0000001e320672a4 */ /* 0x000fc8000f8e023b */
[----:B------:R-:W-:Y:S01]  /*3430*/  USHF.L.U32 UR6, UR6, 0x5, URZ ;  /* 0x0000000506067899 */ /* 0x000fe2000800063f */
[----:B------:R-:W-:-:S03]  /*3440*/  SHF.R.S32.HI R0, RZ, 0x1f, R22 ;  /* 0x0000001fff007819 */ /* 0x000fc60000011416 */
[----:B------:R-:W-:Y:S01]  /*3450*/  USHF.R.S32.HI UR7, URZ, 0x1f, UR6 ;  /* 0x0000001f3f077899 */ /* 0x000fe20008011406 */
[----:B------:R-:W-:-:S05]  /*3460*/  VIADD R3, R155, 0x1000 ;  /* 0x000010009b037836 */ /* 0x000fca0000000000 */
[----:B------:R-:W-:Y:S01]  /*3470*/  SEL R3, R3, R155, !P0 ;  /* 0x0000009b03037207 */ /* 0x000fe20004000000 */
[----:B------:R-:W-:-:S03]  /*3480*/  UIMAD UR30, UR5, 0x58, URZ ;  /* 0x00000058051e78a4 */ /* 0x000fc6000f8e023f */
[----:B------:R-:W-:Y:S02]  /*3490*/  LEA R3, R3, UR4, 0x1 ;  /* 0x0000000403037c11 */ /* 0x000fe4000f8e08ff */
[----:B---3--:R-:W-:-:S04]  /*34a0*/  IADD3 R240, P2, P1, R4, UR6, R22 ;  /* 0x0000000604f07c10 */ /* 0x008fc8000f95e016 */
[----:B------:R-:W-:Y:S02]  /*34b0*/  IADD3.X R243, R5, UR7, R0, P2, P1 ;  /* 0x0000000705f37c10 */ /* 0x000fe400097e2400 */
[----:B----4-:R-:W-:Y:S02]  /*34c0*/  R2UR UR11, R7 ;  /* 0x00000000070b72ca */ /* 0x010fe400000e0000 */
[----:B------:R-:W-:Y:S02]  /*34d0*/  R2UR UR13, R6 ;  /* 0x00000000060d72ca */ /* 0x000fe400000e0000 */
[----:B------:R-:W-:-:S04]  /*34e0*/  IADD3 R0, R161, 0x1000, RZ ;  /* 0x00001000a1007810 */ /* 0x000fc80007ffe0ff */
[----:B------:R-:W-:Y:S01]  /*34f0*/  SEL R0, R0, R161, !P0 ;  /* 0x000000a100007207 */ /* 0x000fe20004000000 */
[----:B------:R-:W-:-:S03]  /*3500*/  IMAD.WIDE.U32 R240, R240, -0x2daee0ad, RZ ;  /* 0xd2511f53f0f07825 */ /* 0x000fc600078e00ff */
[----:B-12---:R-:W-:-:S07]  /*3510*/  LEA R148, R0, UR4, 0x1 ;  /* 0x0000000400947c11 */ /* 0x006fce000f8e08ff */
.L_x_269:
        /* <DEDUP_REMOVED lines=13> */
[----:B------:R-:W-:Y:S01]  /*35f0*/  IMAD R12, R12, 0x8, R245 ;  /* 0x000000080c0c7824 */ /* 0x000fe200078e02f5 */
[----:B------:R-:W-:Y:S01]  /*3600*/  UIADD3 UR18, UR18, -UR12, URZ ;  /* 0x8000000c12127290 */ /* 0x000fe2000fffe03f */
[----:B------:R-:W-:Y:S01]  /*3610*/  VIADD R4, R0, 0x1 ;  /* 0x0000000100047836 */ /* 0x000fe20000000000 */
[C---:B------:R-:W-:Y:S01]  /*3620*/  LOP3.LUT R30, R241.reuse, UR11, R0, 0x96, !PT ;  /* 0x0000000bf11e7c12 */ /* 0x040fe2000f8e9600 */
[----:B------:R-:W-:Y:S01]  /*3630*/  IMAD.IADD R112, R154, 0x1, R148 ;  /* 0x000000019a707824 */ /* 0x000fe200078e0294 */
[----:B------:R-:W-:Y:S01]  /*3640*/  UISETP.GE.AND UP0, UPT, UR7, UR18, UPT ;  /* 0x000000120700728c */ /* 0x000fe2000bf06270 */
[C---:B------:R-:W-:Y:S01]  /*3650*/  VIADD R20, R12.reuse, 0x4 ;  /* 0x000000040c147836 */ /* 0x040fe20000000000 */
[----:B------:R-:W-:Y:S01]  /*3660*/  LOP3.LUT R28, R241, UR11, R4, 0x96, !PT ;  /* 0x0000000bf11c7c12 */ /* 0x000fe2000f8e9604 */
[----:B------:R-:W-:Y:S01]  /*3670*/  UIADD3 UR5, UR13, -0x61c88647, URZ ;  /* 0x9e3779b90d057890 */ /* 0x000fe2000fffe03f */
[----:B------:R-:W-:Y:S01]  /*3680*/  IMAD.WIDE.U32 R12, R12, -0x326172a9, RZ ;  /* 0xcd9e8d570c0c7825 */ /* 0x000fe200078e00ff */
[----:B------:R-:W-:Y:S01]  /*3690*/  UISETP.LT.AND UP0, UPT, UR6, UR12, UP0 ;  /* 0x0000000c0600728c */ /* 0x000fe20008701270 */
[----:B------:R-:W-:Y:S05]  /*36a0*/  DEPBAR.LE SB0, 0x0 ;  /* 0x000080000000791a */ /* 0x000fea0000000000 */
[----:B------:R-:W-:Y:S01]  /*36b0*/  PLOP3.LUT P3, PT, PT, PT, UP0, 0x80, 0x0 ;  /* 0x000000000000781c */ /* 0x000fe20003f6f008 */
[----:B------:R-:W-:Y:S01]  /*36c0*/  BAR.SYNC.DEFER_BLOCKING 0x0 ;  /* 0x0000000000007b1d */ /* 0x000fe20000010000 */
[-C--:B------:R-:W-:Y:S01]  /*36d0*/  LOP3.LUT R38, R13, R14.reuse, RZ, 0x3c, !PT ;  /* 0x0000000e0d267212 */ /* 0x080fe200078e3cff */
[----:B------:R-:W-:Y:S01]  /*36e0*/  IMAD.WIDE.U32 R20, R20, -0x326172a9, RZ ;  /* 0xcd9e8d5714147825 */ /* 0x000fe200078e00ff */
[----:B------:R-:W-:Y:S02]  /*36f0*/  UIADD3 UR6, UR13, 0x78dde6e4, URZ ;  /* 0x78dde6e40d067890 */ /* 0x000fe4000fffe03f */
[----:B------:R-:W-:Y:S01]  /*3700*/  UIADD3 UR19, UR11, -0x4498517b, URZ ;  /* 0xbb67ae850b137890 */ /* 0x000fe2000fffe03f */
[----:B------:R-:W-:Y:S01]  /*3710*/  IMAD.WIDE.U32 R30, R30, -0x326172a9, RZ ;  /* 0xcd9e8d571e1e7825 */ /* 0x000fe200078e00ff */
[----:B------:R-:W-:Y:S01]  /*3720*/  LOP3.LUT R36, R21, R14, RZ, 0x3c, !PT ;  /* 0x0000000e15247212 */ /* 0x000fe200078e3cff */
[----:B------:R-:W-:Y:S02]  /*3730*/  UISETP.GT.AND UP3, UPT, UR10, UR24, UPT ;  /* 0x000000180a00728c */ /* 0x000fe4000bf64270 */
[----:B------:R-:W-:Y:S01]  /*3740*/  IMAD.WIDE.U32 R28, R28, -0x326172a9, RZ ;  /* 0xcd9e8d571c1c7825 */ /* 0x000fe200078e00ff */
[--C-:B------:R-:W-:Y:S02]  /*3750*/  LOP3.LUT R54, R31, UR5, R12.reuse, 0x96, !PT ;  /* 0x000000051f367c12 */ /* 0x100fe4000f8e960c */
[----:B------:R-:W-:Y:S01]  /*3760*/  LOP3.LUT R0, R240, UR19, RZ, 0x3c, !PT ;  /* 0x00000013f0007c12 */ /* 0x000fe2000f8e3cff */
[----:B------:R-:W-:Y:S01]  /*3770*/  IMAD.WIDE.U32 R38, R38, -0x2daee0ad, RZ ;  /* 0xd2511f5326267825 */ /* 0x000fe200078e00ff */
[----:B------:R-:W-:Y:S02]  /*3780*/  LOP3.LUT R52, R29, UR5, R12, 0x96, !PT ;  /* 0x000000051d347c12 */ /* 0x000fe4000f8e960c */
[--C-:B------:R-:W-:Y:S01]  /*3790*/  LOP3.LUT R58, R31, UR5, R20.reuse, 0x96, !PT ;  /* 0x000000051f3a7c12 */ /* 0x100fe2000f8e9614 */
[----:B------:R-:W-:Y:S01]  /*37a0*/  IMAD.WIDE.U32 R36, R36, -0x2daee0ad, RZ ;  /* 0xd2511f5324247825 */ /* 0x000fe200078e00ff */
[----:B------:R-:W-:Y:S01]  /*37b0*/  LOP3.LUT R168, R29, UR5, R20, 0x96, !PT ;  /* 0x000000051da87c12 */ /* 0x000fe2000f8e9614 */
[----:B------:R-:W-:Y:S01]  /*37c0*/  UIADD3 UR5, UR13, 0x3c6ef372, URZ ;  /* 0x3c6ef3720d057890 */ /* 0x000fe2000fffe03f */
[C---:B------:R-:W-:Y:S01]  /*37d0*/  LOP3.LUT R56, R0.reuse, R39, RZ, 0x3c, !PT ;  /* 0x0000002700387212 */ /* 0x040fe200078e3cff */
[----:B------:R-:W-:Y:S01]  /*37e0*/  IMAD.U32 R24, RZ, RZ, UR23 ;  /* 0x00000017ff187e24 */ /* 0x000fe2000f8e00ff */
[----:B------:R-:W-:Y:S01]  /*37f0*/  LOP3.LUT R162, R0, R37, RZ, 0x3c, !PT ;  /* 0x0000002500a27212 */ /* 0x000fe200078e3cff */
[----:B------:R-:W-:Y:S01]  /*3800*/  LDSM.16.M88.4 R64, [R148] ;  /* 0x000000009440783b */ /* 0x000fe20000000200 */
[----:B------:R-:W-:Y:S01]  /*3810*/  IMAD.U32 R166, RZ, RZ, UR7 ;  /* 0x00000007ffa67e24 */ /* 0x000fe2000f8e00ff */
[----:B------:R-:W-:Y:S01]  /*3820*/  UIADD3 UR7, UR13, -0x255992d5, URZ ;  /* 0xdaa66d2b0d077890 */ /* 0x000fe2000fffe03f */
[----:B------:R-:W-:Y:S01]  /*3830*/  @!P3 IADD3 R24, -R24, 0x1, R235 ;  /* 0x000000011818b810 */ /* 0x000fe20007ffe1eb */
[----:B------:R-:W-:Y:S03]  /*3840*/  IMAD.WIDE.U32 R56, R56, -0x326172a9, RZ ;  /* 0xcd9e8d5738387825 */ /* 0x000fe600078e00ff */
[----:B------:R-:W-:Y:S01]  /*3850*/  @!P3 IADD3 R166, R166, UR12, R24 ;  /* 0x0000000ca6a6bc10 */ /* 0x000fe2000fffe018 */
[----:B------:R-:W1:Y:S01]  /*3860*/  LDSM.16.M88.4 R16, [R100+0x6000] ;  /* 0x006000006410783b */ /* 0x000e620000000200 */
[C---:B------:R-:W-:Y:S01]  /*3870*/  LOP3.LUT R174, R57.reuse, UR5, R30, 0x96, !PT ;  /* 0x0000000539ae7c12 */ /* 0x040fe2000f8e961e */
[----:B------:R-:W-:Y:S01]  /*3880*/  IMAD.WIDE.U32 R162, R162, -0x326172a9, RZ ;  /* 0xcd9e8d57a2a27825 */ /* 0x000fe200078e00ff */
[----:B------:R-:W-:Y:S03]  /*3890*/  LOP3.LUT R44, R57, UR5, R28, 0x96, !PT ;  /* 0x00000005392c7c12 */ /* 0x000fe6000f8e961c */
[----:B------:R-:W-:Y:S01]  /*38a0*/  IMAD.WIDE.U32 R54, R54, -0x2daee0ad, RZ ;  /* 0xd2511f5336367825 */ /* 0x000fe200078e00ff */
[C---:B------:R-:W-:Y:S01]  /*38b0*/  LOP3.LUT R172, R163.reuse, UR5, R30, 0x96, !PT ;  /* 0x00000005a3ac7c12 */ /* 0x040fe2000f8e961e */
[----:B------:R-:W2:Y:S01]  /*38c0*/  LDSM.16.M88.4 R60, [R148+0x1000] ;  /* 0x00100000943c783b */ /* 0x000ea20000000200 */
[----:B------:R-:W-:Y:S01]  /*38d0*/  LOP3.LUT R57, R163, UR5, R28, 0x96, !PT ;  /* 0x00000005a3397c12 */ /* 0x000fe2000f8e961c */
[----:B------:R-:W-:Y:S01]  /*38e0*/  UIADD3 UR5, UR11, 0x76cf5d0a, URZ ;  /* 0x76cf5d0a0b057890 */ /* 0x000fe2000fffe03f */
[----:B------:R-:W-:Y:S04]  /*38f0*/  IMAD.WIDE.U32 R52, R52, -0x2daee0ad, RZ ;  /* 0xd2511f5334347825 */ /* 0x000fe800078e00ff */
[----:B------:R-:W-:Y:S01]  /*3900*/  IMAD.WIDE.U32 R58, R58, -0x2daee0ad, RZ ;  /* 0xd2511f533a3a7825 */ /* 0x000fe200078e00ff */
[--C-:B------:R-:W-:Y:S01]  /*3910*/  LOP3.LUT R164, R55, UR5, R38.reuse, 0x96, !PT ;  /* 0x0000000537a47c12 */ /* 0x100fe2000f8e9626 */
[----:B------:R-:W3:Y:S01]  /*3920*/  LDSM.16.M88.4 R32, [R100+0x6400] ;  /* 0x006400006420783b */ /* 0x000ee20000000200 */
[----:B------:R-:W-:Y:S01]  /*3930*/  LOP3.LUT R170, R53, UR5, R38, 0x96, !PT ;  /* 0x0000000535aa7c12 */ /* 0x000fe2000f8e9626 */
[----:B------:R-:W-:Y:S01]  /*3940*/  IMAD.WIDE.U32 R168, R168, -0x2daee0ad, RZ ;  /* 0xd2511f53a8a87825 */ /* 0x000fe200078e00ff */
[--C-:B------:R-:W-:Y:S03]  /*3950*/  LOP3.LUT R55, R59, UR5, R36.reuse, 0x96, !PT ;  /* 0x000000053b377c12 */ /* 0x100fe6000f8e9624 */
[----:B------:R-:W-:Y:S01]  /*3960*/  IMAD.U32 R53, RZ, RZ, UR20 ;  /* 0x00000014ff357e24 */ /* 0x000fe2000f8e00ff */
[----:B------:R-:W-:Y:S01]  /*3970*/  LOP3.LUT R178, R169, UR5, R36, 0x96, !PT ;  /* 0x00000005a9b27c12 */ /* 0x000fe2000f8e9624 */
[----:B------:R-:W4:Y:S01]  /*3980*/  LDSM.16.M88.4 R48, [R100+0x6800] ;  /* 0x006800006430783b */ /* 0x000f220000000200 */
[----:B------:R-:W-:Y:S01]  /*3990*/  IMAD.WIDE.U32 R192, R44, -0x2daee0ad, RZ ;  /* 0xd2511f532cc07825 */ /* 0x000fe200078e00ff */
[----:B------:R-:W-:Y:S03]  /*39a0*/  UIADD3 UR5, UR11, 0x32370b8f, URZ ;  /* 0x32370b8f0b057890 */ /* 0x000fe6000fffe03f */
[----:B------:R-:W-:Y:S03]  /*39b0*/  IMAD.WIDE.U32 R174, R174, -0x2daee0ad, RZ ;  /* 0xd2511f53aeae7825 */ /* 0x000fe600078e00ff */
[----:B------:R-:W-:Y:S01]  /*39c0*/  LOP3.LUT R169, R193, UR5, R52, 0x96, !PT ;  /* 0x00000005c1a97c12 */ /* 0x000fe2000f8e9634 */
[----:B------:R-:W4:Y:S01]  /*39d0*/  @!P3 S2R R40, SR_TID.X ;  /* 0x000000000028b919 */ /* 0x000f220000002100 */
[----:B------:R-:W-:Y:S01]  /*39e0*/  LOP3.LUT R167, R175, UR5, R54, 0x96, !PT ;  /* 0x00000005afa77c12 */ /* 0x000fe2000f8e9636 */
[----:B------:R-:W-:Y:S01]  /*39f0*/  IMAD.WIDE.U32 R176, R55, -0x326172a9, RZ ;  /* 0xcd9e8d5737b07825 */ /* 0x000fe200078e00ff */
[----:B------:R-:W4:Y:S01]  /*3a00*/  LDSM.16.M88.4 R100, [R100+0x6c00] ;  /* 0x006c00006464783b */ /* 0x000f220000000200 */
[-C--:B-1----:R-:W-:Y:S03]  /*3a10*/  HMMA.16816.F32 R4, R64, R16.reuse, RZ ;  /* 0x000000104004723c */ /* 0x082fe600000018ff */
[----:B------:R-:W-:Y:S01]  /*3a20*/  LOP3.LUT R163, R177, UR7, R162, 0x96, !PT ;  /* 0x00000007b1a37c12 */ /* 0x000fe2000f8e96a2 */
[----:B------:R-:W-:Y:S03]  /*3a30*/  IMAD.WIDE.U32 R172, R172, -0x2daee0ad, RZ ;  /* 0xd2511f53acac7825 */ /* 0x000fe600078e00ff */
[----:B------:R-:W-:Y:S01]  /*3a40*/  LDSM.16.M88.4 R104, [R112] ;  /* 0x000000007068783b */ /* 0x000fe20000000200 */
[C---:B--2---:R-:W-:Y:S03]  /*3a50*/  HMMA.16816.F32 R8, R60.reuse, R16, RZ ;  /* 0x000000103c08723c */ /* 0x044fe600000018ff */
[----:B------:R-:W-:Y:S01]  /*3a60*/  LOP3.LUT R191, R173, UR5, R58, 0x96, !PT ;  /* 0x00000005adbf7c12 */ /* 0x000fe2000f8e963a */
[----:B------:R-:W-:Y:S02]  /*3a70*/  IMAD.WIDE.U32 R164, R164, -0x326172a9, RZ ;  /* 0xcd9e8d57a4a47825 */ /* 0x000fe400078e00ff */
[-C--:B------:R-:W-:Y:S01]  /*3a80*/  HMMA.16816.F32 R12, R60, R18.reuse, RZ ;  /* 0x000000123c0c723c */ /* 0x080fe200000018ff */
[----:B------:R-:W1:Y:S04]  /*3a90*/  LDSM.16.M88.4 R108, [R149+-0x2000] ;  /* 0xffe00000956c783b */ /* 0x000e680000000200 */
[--C-:B------:R-:W-:Y:S01]  /*3aa0*/  LOP3.LUT R165, R165, UR7, R56.reuse, 0x96, !PT ;  /* 0x00000007a5a57c12 */ /* 0x100fe2000f8e9638 */
[C---:B------:R-:W-:Y:S03]  /*3ab0*/  HMMA.16816.F32 R16, R64.reuse, R18, RZ ;  /* 0x000000124010723c */ /* 0x040fe600000018ff */
[----:B------:R-:W2:Y:S02]  /*3ac0*/  LDSM.16.M88.4 R112, [R112+0x1000] ;  /* 0x001000007070783b */ /* 0x000ea40000000200 */
[----:B------:R-:W-:Y:S01]  /*3ad0*/  IMAD.WIDE.U32 R170, R170, -0x326172a9, RZ ;  /* 0xcd9e8d57aaaa7825 */ /* 0x000fe200078e00ff */
[-C--:B---3--:R-:W-:Y:S05]  /*3ae0*/  HMMA.16816.F32 R20, R64, R32.reuse, RZ ;  /* 0x000000204014723c */ /* 0x088fea00000018ff */
[----:B------:R-:W-:Y:S01]  /*3af0*/  LOP3.LUT R190, R171, UR7, R56, 0x96, !PT ;  /* 0x00000007abbe7c12 */ /* 0x000fe2000f8e9638 */
[C---:B------:R-:W-:Y:S02]  /*3b00*/  HMMA.16816.F32 R24, R60.reuse, R32, RZ ;  /* 0x000000203c18723c */ /* 0x040fe400000018ff */
[----:B----4-:R-:W-:Y:S03]  /*3b10*/  @!P3 IMAD.SHL.U32 R0, R40, 0x2, RZ ;  /* 0x000000022800b824 */ /* 0x010fe600078e00ff */
[----:B------:R-:W-:Y:S01]  /*3b20*/  IMAD.WIDE.U32 R184, R57, -0x2daee0ad, RZ ;  /* 0xd2511f5339b87825 */ /* 0x000fe200078e00ff */
[-C--:B------:R-:W-:Y:S02]  /*3b30*/  HMMA.16816.F32 R28, R60, R34.reuse, RZ ;  /* 0x000000223c1c723c */ /* 0x080fe400000018ff */
[----:B------:R-:W-:Y:S03]  /*3b40*/  @!P3 LOP3.LUT R0, R0, 0x6, RZ, 0xc0, !PT ;  /* 0x000000060000b812 */ /* 0x000fe600078ec0ff */
[----:B------:R-:W-:Y:S01]  /*3b50*/  LOP3.LUT R185, R185, UR5, R168, 0x96, !PT ;  /* 0x00000005b9b97c12 */ /* 0x000fe2000f8e96a8 */
[C---:B------:R-:W-:Y:S01]  /*3b60*/  HMMA.16816.F32 R32, R64.reuse, R34, RZ ;  /* 0x000000224020723c */ /* 0x040fe200000018ff */
[----:B------:R-:W-:Y:S01]  /*3b70*/  UIADD3 UR5, UR11, -0x126145ec, URZ ;  /* 0xed9eba140b057890 */ /* 0x000fe2000fffe03f */
[----:B------:R-:W-:Y:S03]  /*3b80*/  @!P3 VIADDMNMX R168, R166, R252, UR12, PT ;  /* 0x0000000ca6a8be46 */ /* 0x000fe6000b8001fc */
[----:B------:R-:W-:Y:S01]  /*3b90*/  @!P3 IMAD R0, R242, 0x40, R0 ;  /* 0x00000040f200b824 */ /* 0x000fe200078e0200 */
[-C--:B------:R-:W-:Y:S05]  /*3ba0*/  HMMA.16816.F32 R36, R64, R48.reuse, RZ ;  /* 0x000000304024723c */ /* 0x080fea00000018ff */
[----:B------:R-:W-:Y:S01]  /*3bb0*/  @!P3 IMAD R0, R53, 0x80, R0 ;  /* 0x000000803500b824 */ /* 0x000fe200078e0200 */
[C---:B------:R-:W-:Y:S05]  /*3bc0*/  HMMA.16816.F32 R40, R60.reuse, R48, RZ ;  /* 0x000000303c28723c */ /* 0x040fea00000018ff */
[----:B------:R-:W-:Y:S01]  /*3bd0*/  IMAD.WIDE.U32 R178, R178, -0x326172a9, RZ ;  /* 0xcd9e8d57b2b27825 */ /* 0x000fe200078e00ff */
[-C--:B------:R-:W-:Y:S05]  /*3be0*/  HMMA.16816.F32 R44, R60, R50.reuse, RZ ;  /* 0x000000323c2c723c */ /* 0x080fea00000018ff */
        /* <DEDUP_REMOVED lines=20> */
[----:B------:R-:W-:Y:S01]  /*3d30*/  HMMA.16816.F32 R64, R64, R102, RZ ;  /* 0x000000664040723c */ /* 0x000fe200000018ff */
[----:B------:R-:W3:Y:S02]  /*3d40*/  LDSM.16.M88.4 R100, [R149+-0x1c00] ;  /* 0xffe400009564783b */ /* 0x000ee40000000200 */
[-C--:B------:R-:W-:Y:S01]  /*3d50*/  @!P3 ISETP.GE.AND P4, PT, R162, R169.reuse, PT ;  /* 0x000000a9a200b20c */ /* 0x080fe20003f86270 */
[----:B------:R-:W-:Y:S01]  /*3d60*/  IMAD.WIDE.U32 R186, R163, -0x2daee0ad, RZ ;  /* 0xd2511f53a3ba7825 */ /* 0x000fe200078e00ff */
[----:B------:R-:W-:Y:S01]  /*3d70*/  @!P3 VIADDMNMX R166, R166, R250, UR12, PT ;  /* 0x0000000ca6a6be46 */ /* 0x000fe2000b8001fa */
[-C--:B-1----:R-:W-:Y:S05]  /*3d80*/  HMMA.16816.F32 R4, R104, R108.reuse, R4 ;  /* 0x0000006c6804723c */ /* 0x082fea0000001804 */
[----:B------:R-:W-:Y:S01]  /*3d90*/  LOP3.LUT R175, R187, UR5, R172, 0x96, !PT ;  /* 0x00000005bbaf7c12 */ /* 0x000fe2000f8e96ac */
[C---:B--2---:R-:W-:Y:S04]  /*3da0*/  HMMA.16816.F32 R8, R112.reuse, R108, R8 ;  /* 0x0000006c7008723c */ /* 0x044fe80000001808 */
[----:B------:R-:W-:Y:S01]  /*3db0*/  @!P3 ISETP.GE.AND P6, PT, R162, R166, PT ;  /* 0x000000a6a200b20c */ /* 0x000fe20003fc6270 */
[----:B------:R-:W-:Y:S01]  /*3dc0*/  FMUL.FTZ R163, R236, 1.4426950216293334961 ;  /* 0x3fb8aa3beca37820 */ /* 0x000fe20000410000 */
[----:B------:R-:W-:Y:S01]  /*3dd0*/  FSEL R164, R164, RZ, P2 ;  /* 0x000000ffa4a47208 */ /* 0x000fe20001000000 */
[-C--:B------:R-:W-:Y:S03]  /*3de0*/  HMMA.16816.F32 R12, R112, R110.reuse, R12 ;  /* 0x0000006e700c723c */ /* 0x080fe6000000180c */
[----:B------:R-:W-:Y:S01]  /*3df0*/  FSETP.NEU.FTZ.AND P2, PT, R237, -INF , PT ;  /* 0xff800000ed00780b */ /* 0x000fe20003f5d000 */
[C---:B------:R-:W-:Y:S01]  /*3e00*/  @!P3 VIADD R108, R0.reuse, 0x8 ;  /* 0x00000008006cb836 */ /* 0x040fe20000000000 */
[----:B------:R-:W-:Y:S01]  /*3e10*/  FSEL R163, R163, RZ, P0 ;  /* 0x000000ffa3a37208 */ /* 0x000fe20000000000 */
[C---:B------:R-:W-:Y:S04]  /*3e20*/  HMMA.16816.F32 R16, R104.reuse, R110, R16 ;  /* 0x0000006e6810723c */ /* 0x040fe80000001810 */
[C---:B------:R-:W-:Y:S01]  /*3e30*/  @!P3 ISETP.GE.AND P0, PT, R0.reuse, R169, PT ;  /* 0x000000a90000b20c */ /* 0x040fe20003f06270 */
[----:B------:R-:W-:Y:S01]  /*3e40*/  FMUL.FTZ R162, R237, 1.4426950216293334961 ;  /* 0x3fb8aa3beda27820 */ /* 0x000fe20000410000 */
[----:B------:R-:W-:Y:S01]  /*3e50*/  LOP3.LUT R172, R189, UR6, R170, 0x96, !PT ;  /* 0x00000006bdac7c12 */ /* 0x000fe2000f8e96aa */
[----:B------:R-:W-:Y:S01]  /*3e60*/  @!P3 VIADD R170, R0, 0x9 ;  /* 0x0000000900aab836 */ /* 0x000fe20000000000 */
[----:B------:R-:W-:Y:S02]  /*3e70*/  @!P3 FSEL R4, R4, -INF , !P0 ;  /* 0xff8000000404b808 */ /* 0x000fe40004000000 */
[-C--:B------:R-:W-:Y:S02]  /*3e80*/  @!P3 ISETP.GE.AND P0, PT, R0, R167.reuse, PT ;  /* 0x000000a70000b20c */ /* 0x080fe40003f06270 */
[----:B------:R-:W-:Y:S02]  /*3e90*/  FSEL R162, R162, RZ, P2 ;  /* 0x000000ffa2a27208 */ /* 0x000fe40001000000 */
[C---:B------:R-:W-:Y:S02]  /*3ea0*/  @!P3 ISETP.GE.AND P2, PT, R0.reuse, R168, PT ;  /* 0x000000a80000b20c */ /* 0x040fe40003f46270 */
[----:B------:R-:W-:Y:S01]  /*3eb0*/  @!P3 FSEL R5, R5, -INF , !P4 ;  /* 0xff8000000505b808 */ /* 0x000fe20006000000 */
[-C--:B---3--:R-:W-:Y:S03]  /*3ec0*/  HMMA.16816.F32 R20, R104, R100.reuse, R20 ;  /* 0x000000646814723c */ /* 0x088fe60000001814 */
[-C--:B------:R-:W-:Y:S01]  /*3ed0*/  @!P3 ISETP.GE.AND P4, PT, R0, R166.reuse, PT ;  /* 0x000000a60000b20c */ /* 0x080fe20003f86270 */
        /* <DEDUP_REMOVED lines=10> */
[----:B------:R-:W-:Y:S01]  /*3f80*/  @!P3 FSEL R8, R8, -INF , !P0 ;  /* 0xff8000000808b808 */ /* 0x000fe20004000000 */
[C---:B------:R-:W-:Y:S01]  /*3f90*/  HMMA.16816.F32 R32, R104.reuse, R102, R32 ;  /* 0x000000666820723c */ /* 0x040fe20000001820 */
[----:B------:R-:W-:Y:S03]  /*3fa0*/  MUFU.EX2 R211, R6 ;  /* 0x0000000600d37308 */ /* 0x000fe60000000800 */
[----:B------:R-:W-:Y:S01]  /*3fb0*/  @!P3 ISETP.GE.AND P0, PT, R108, R169, PT ;  /* 0x000000a96c00b20c */ /* 0x000fe20003f06270 */
[----:B------:R-:W-:Y:S01]  /*3fc0*/  @!P3 VIADD R100, R0, 0x11 ;  /* 0x000000110064b836 */ /* 0x000fe20000000000 */
[----:B------:R-:W-:Y:S01]  /*3fd0*/  @!P3 FSEL R9, R9, -INF , !P5 ;  /* 0xff8000000909b808 */ /* 0x000fe20006800000 */
[----:B------:R-:W-:Y:S01]  /*3fe0*/  FFMA.FTZ R7, R7, UR8, -R164 ;  /* 0x0000000807077c23 */ /* 0x000fe200080108a4 */
[----:B------:R-:W-:Y:S02]  /*3ff0*/  @!P3 ISETP.GE.AND P5, PT, R108, R168, PT ;  /* 0x000000a86c00b20c */ /* 0x000fe40003fa6270 */
[----:B------:R-:W2:Y:S01]  /*4000*/  LDSM.16.M88.4 R108, [R149+-0x1800] ;  /* 0xffe80000956c783b */ /* 0x000ea20000000200 */
[----:B------:R-:W-:Y:S01]  /*4010*/  @!P3 FSEL R10, R10, -INF , !P4 ;  /* 0xff8000000a0ab808 */ /* 0x000fe20006000000 */
[--C-:B------:R-:W-:Y:S01]  /*4020*/  FFMA.FTZ R8, R8, UR8, -R163.reuse ;  /* 0x0000000808087c23 */ /* 0x100fe200080108a3 */
[----:B------:R-:W-:Y:S01]  /*4030*/  @!P3 ISETP.GE.AND P4, PT, R170, R167, PT ;  /* 0x000000a7aa00b20c */ /* 0x000fe20003f86270 */
[--C-:B------:R-:W-:Y:S01]  /*4040*/  FFMA.FTZ R9, R9, UR8, -R163.reuse ;  /* 0x0000000809097c23 */ /* 0x100fe200080108a3 */
[----:B------:R-:W-:Y:S01]  /*4050*/  @!P3 FSEL R11, R11, -INF , !P6 ;  /* 0xff8000000b0bb808 */ /* 0x000fe20007000000 */
[--C-:B------:R-:W-:Y:S01]  /*4060*/  FFMA.FTZ R10, R10, UR8, -R162.reuse ;  /* 0x000000080a0a7c23 */ /* 0x100fe200080108a2 */
[----:B------:R-:W-:Y:S01]  /*4070*/  @!P3 FSEL R12, R12, -INF , !P2 ;  /* 0xff8000000c0cb808 */ /* 0x000fe20005000000 */
[----:B------:R3:W-:Y:S01]  /*4080*/  MUFU.EX2 R210, R7 ;  /* 0x0000000700d27308 */ /* 0x0007e20000000800 */
[----:B------:R-:W-:Y:S01]  /*4090*/  @!P3 FSEL R13, R13, -INF , !P4 ;  /* 0xff8000000d0db808 */ /* 0x000fe20006000000 */
[--C-:B------:R-:W-:Y:S01]  /*40a0*/  FFMA.FTZ R11, R11, UR8, -R162.reuse ;  /* 0x000000080b0b7c23 */ /* 0x100fe200080108a2 */
[----:B------:R-:W-:Y:S01]  /*40b0*/  @!P3 ISETP.GE.AND P6, PT, R170, R166, PT ;  /* 0x000000a6aa00b20c */ /* 0x000fe20003fc6270 */
[--C-:B------:R-:W-:Y:S01]  /*40c0*/  FFMA.FTZ R12, R12, UR8, -R163.reuse ;  /* 0x000000080c0c7c23 */ /* 0x100fe200080108a3 */
[CC--:B------:R-:W-:Y:S01]  /*40d0*/  @!P3 ISETP.GE.AND P2, PT, R170.reuse, R169.reuse, PT ;  /* 0x000000a9aa00b20c */ /* 0x0c0fe20003f46270 */
[----:B------:R-:W-:Y:S01]  /*40e0*/  FFMA.FTZ R13, R13, UR8, -R163 ;  /* 0x000000080d0d7c23 */ /* 0x000fe200080108a3 */
[-C--:B------:R-:W-:Y:S01]  /*40f0*/  @!P3 ISETP.GE.AND P4, PT, R170, R168.reuse, PT ;  /* 0x000000a8aa00b20c */ /* 0x080fe20003f86270 */
[----:B------:R-:W-:Y:S01]  /*4100*/  @!P3 VIADD R170, R0, 0x10 ;  /* 0x0000001000aab836 */ /* 0x000fe20000000000 */
[----:B------:R-:W-:Y:S01]  /*4110*/  @!P3 FSEL R14, R14, -INF , !P1 ;  /* 0xff8000000e0eb808 */ /* 0x000fe20004800000 */
[----:B------:R-:W-:Y:S01]  /*4120*/  MUFU.EX2 R214, R8 ;  /* 0x0000000800d67308 */ /* 0x000fe20000000800 */
[----:B------:R-:W-:Y:S01]  /*4130*/  @!P3 FSEL R18, R18, -INF , !P5 ;  /* 0xff8000001212b808 */ /* 0x000fe20006800000 */
[----:B-1----:R-:W-:Y:S01]  /*4140*/  @!P3 VIADD R5, R0, 0x29 ;  /* 0x000000290005b836 */ /* 0x002fe20000000000 */
[-C--:B------:R-:W-:Y:S01]  /*4150*/  @!P3 ISETP.GE.AND P1, PT, R170, R169.reuse, PT ;  /* 0x000000a9aa00b20c */ /* 0x080fe20003f26270 */
[----:B------:R-:W-:Y:S01]  /*4160*/  FFMA.FTZ R14, R14, UR8, -R162 ;  /* 0x000000080e0e7c23 */ /* 0x000fe200080108a2 */
[----:B------:R-:W-:Y:S01]  /*4170*/  @!P3 ISETP.GE.AND P5, PT, R100, R169, PT ;  /* 0x000000a96400b20c */ /* 0x000fe20003fa6270 */
[--C-:B------:R-:W-:Y:S01]  /*4180*/  FFMA.FTZ R18, R18, UR8, -R164.reuse ;  /* 0x0000000812127c23 */ /* 0x100fe200080108a4 */
[----:B------:R-:W-:Y:S03]  /*4190*/  @!P3 FSEL R19, R19, -INF , !P4 ;  /* 0xff8000001313b808 */ /* 0x000fe60006000000 */
[----:B------:R1:W-:Y:S01]  /*41a0*/  MUFU.EX2 R215, R9 ;  /* 0x0000000900d77308 */ /* 0x0003e20000000800 */
[----:B------:R-:W-:Y:S01]  /*41b0*/  @!P3 FSEL R20, R20, -INF , !P1 ;  /* 0xff8000001414b808 */ /* 0x000fe20004800000 */
[----:B---3--:R-:W-:Y:S01]  /*41c0*/  IMAD.WIDE.U32 R6, R191, -0x326172a9, RZ ;  /* 0xcd9e8d57bf067825 */ /* 0x008fe200078e00ff */
[----:B------:R-:W-:Y:S02]  /*41d0*/  @!P3 FSEL R21, R21, -INF , !P5 ;  /* 0xff8000001515b808 */ /* 0x000fe40006800000 */
[----:B------:R-:W-:Y:S01]  /*41e0*/  @!P3 FSEL R15, R15, -INF , !P6 ;  /* 0xff8000000f0fb808 */ /* 0x000fe20007000000 */
[----:B------:R-:W-:Y:S01]  /*41f0*/  FFMA.FTZ R19, R19, UR8, -R164 ;  /* 0x0000000813137c23 */ /* 0x000fe200080108a4 */
[----:B------:R-:W-:Y:S01]  /*4200*/  @!P3 FSEL R17, R17, -INF , !P2 ;  /* 0xff8000001111b808 */ /* 0x000fe20005000000 */
[--C-:B------:R-:W-:Y:S01]  /*4210*/  FFMA.FTZ R21, R21, UR8, -R165.reuse ;  /* 0x0000000815157c23 */ /* 0x100fe200080108a5 */
[C---:B------:R-:W-:Y:S01]  /*4220*/  @!P3 ISETP.GE.AND P4, PT, R100.reuse, R168, PT ;  /* 0x000000a86400b20c */ /* 0x040fe20003f86270 */
[----:B------:R-:W-:Y:S01]  /*4230*/  FFMA.FTZ R15, R15, UR8, -R162 ;  /* 0x000000080f0f7c23 */ /* 0x000fe200080108a2 */
[-C--:B------:R-:W-:Y:S01]  /*4240*/  @!P3 ISETP.GE.AND P1, PT, R100, R167.reuse, PT ;  /* 0x000000a76400b20c */ /* 0x080fe20003f26270 */
[--C-:B------:R-:W-:Y:S01]  /*4250*/  FFMA.FTZ R20, R20, UR8, -R165.reuse ;  /* 0x0000000814147c23 */ /* 0x100fe200080108a5 */
[----:B------:R-:W-:Y:S01]  /*4260*/  @!P3 ISETP.GE.AND P5, PT, R100, R166, PT ;  /* 0x000000a66400b20c */ /* 0x000fe20003fa6270 */
[----:B------:R-:W-:Y:S01]  /*4270*/  @!P3 VIADD R100, R0, 0x19 ;  /* 0x000000190064b836 */ /* 0x000fe20000000000 */
[C---:B------:R-:W-:Y:S01]  /*4280*/  @!P3 ISETP.GE.AND P6, PT, R170.reuse, R168, PT ;  /* 0x000000a8aa00b20c */ /* 0x040fe20003fc6270 */
[-C--:B--2---:R-:W-:Y:S01]  /*4290*/  HMMA.16816.F32 R36, R104, R108.reuse, R36 ;  /* 0x0000006c6824723c */ /* 0x084fe20000001824 */
[----:B------:R-:W-:Y:S02]  /*42a0*/  MUFU.EX2 R203, R18 ;  /* 0x0000001200cb7308 */ /* 0x000fe40000000800 */
[-C--:B------:R-:W-:Y:S01]  /*42b0*/  @!P3 ISETP.GE.AND P2, PT, R170, R166.reuse, PT ;  /* 0x000000a6aa00b20c */ /* 0x080fe20003f46270 */
[----:B-1----:R-:W-:Y:S01]  /*42c0*/  IMAD.WIDE.U32 R8, R173, -0x2daee0ad, RZ ;  /* 0xd2511f53ad087825 */ /* 0x002fe200078e00ff */
[----:B------:R-:W-:Y:S01]  /*42d0*/  @!P3 FSEL R16, R16, -INF , !P0 ;  /* 0xff8000001010b808 */ /* 0x000fe20004000000 */
[C---:B------:R-:W-:Y:S05]  /*42e0*/  HMMA.16816.F32 R40, R112.reuse, R108, R40 ;  /* 0x0000006c7028723c */ /* 0x040fea0000001828 */
[----:B------:R-:W1:Y:S01]  /*42f0*/  MUFU.EX2 R200, R19 ;  /* 0x0000001300c87308 */ /* 0x000e620000000800 */
[-C--:B------:R-:W-:Y:S01]  /*4300*/  @!P3 ISETP.GE.AND P0, PT, R170, R167.reuse, PT ;  /* 0x000000a7aa00b20c */ /* 0x080fe20003f06270 */
[--C-:B------:R-:W-:Y:S01]  /*4310*/  FFMA.FTZ R16, R16, UR8, -R165.reuse ;  /* 0x0000000810107c23 */ /* 0x100fe200080108a5 */
[----:B------:R-:W-:Y:S01]  /*4320*/  @!P3 FSEL R22, R22, -INF , !P6 ;  /* 0xff8000001616b808 */ /* 0x000fe20007000000 */
[-C--:B------:R-:W-:Y:S03]  /*4330*/  HMMA.16816.F32 R44, R112, R110.reuse, R44 ;  /* 0x0000006e702c723c */ /* 0x080fe6000000182c */
[-C--:B------:R-:W-:Y:S01]  /*4340*/  @!P3 ISETP.GE.AND P6, PT, R101, R167.reuse, PT ;  /* 0x000000a76500b20c */ /* 0x080fe20003fc6270 */
[----:B------:R-:W-:Y:S01]  /*4350*/  FFMA.FTZ R109, R4, UR8, -R165 ;  /* 0x00000008046d7c23 */ /* 0x000fe200080108a5 */
[----:B------:R-:W-:Y:S01]  /*4360*/  @!P3 FSEL R26, R26, -INF , !P2 ;  /* 0xff8000001a1ab808 */ /* 0x000fe20005000000 */
[C---:B------:R-:W-:Y:S01]  /*4370*/  HMMA.16816.F32 R48, R104.reuse, R110, R48 ;  /* 0x0000006e6830723c */ /* 0x040fe20000001830 */
[----:B------:R-:W-:Y:S03]  /*4380*/  MUFU.EX2 R219, R10 ;  /* 0x0000000a00db7308 */ /* 0x000fe60000000800 */
[----:B------:R-:W-:Y:S01]  /*4390*/  @!P3 ISETP.GE.AND P2, PT, R100, R167, PT ;  /* 0x000000a76400b20c */ /* 0x000fe20003f46270 */
[----:B------:R-:W-:Y:S01]  /*43a0*/  FFMA.FTZ R22, R22, UR8, -R164 ;  /* 0x0000000816167c23 */ /* 0x000fe200080108a4 */
[----:B------:R-:W-:Y:S01]  /*43b0*/  @!P3 FSEL R23, R23, -INF , !P4 ;  /* 0xff8000001717b808 */ /* 0x000fe20006000000 */
[----:B------:R-:W-:Y:S01]  /*43c0*/  FFMA.FTZ R26, R26, UR8, -R162 ;  /* 0x000000081a1a7c23 */ /* 0x000fe200080108a2 */
[----:B------:R-:W-:Y:S03]  /*43d0*/  @!P3 FSEL R24, R24, -INF , !P0 ;  /* 0xff8000001818b808 */ /* 0x000fe60004000000 */
[----:B------:R-:W-:Y:S01]  /*43e0*/  MUFU.EX2 R204, R109 ;  /* 0x0000006d00cc7308 */ /* 0x000fe20000000800 */
[----:B------:R-:W-:Y:S01]  /*43f0*/  @!P3 ISETP.GE.AND P4, PT, R101, R166, PT ;  /* 0x000000a66500b20c */ /* 0x000fe20003f86270 */
[----:B------:R-:W-:Y:S01]  /*4400*/  FFMA.FTZ R23, R23, UR8, -R164 ;  /* 0x0000000817177c23 */ /* 0x000fe200080108a4 */
[----:B------:R-:W-:Y:S01]  /*4410*/  @!P3 FSEL R25, R25, -INF , !P1 ;  /* 0xff8000001919b808 */ /* 0x000fe20004800000 */
[--C-:B------:R-:W-:Y:S01]  /*4420*/  FFMA.FTZ R24, R24, UR8, -R163.reuse ;  /* 0x0000000818187c23 */ /* 0x100fe200080108a3 */
[----:B------:R-:W-:Y:S01]  /*4430*/  @!P3 FSEL R27, R27, -INF , !P5 ;  /* 0xff8000001b1bb808 */ /* 0x000fe20006800000 */
[----:B------:R-:W-:Y:S01]  /*4440*/  IMAD.WIDE.U32 R110, R172, -0x2daee0ad, RZ ;  /* 0xd2511f53ac6e7825 */ /* 0x000fe200078e00ff */
[----:B------:R-:W-:Y:S03]  /*4450*/  @!P3 FSEL R28, R28, -INF , !P6 ;  /* 0xff8000001c1cb808 */ /* 0x000fe60007000000 */
[----:B------:R2:W-:Y:S01]  /*4460*/  MUFU.EX2 R218, R11 ;  /* 0x0000000b00da7308 */ /* 0x0005e20000000800 */
        /* <DEDUP_REMOVED lines=13> */
[----:B------:R-:W3:Y:S01]  /*4540*/  LDSM.16.M88.4 R100, [R149+-0x1400] ;  /* 0xffec00009564783b */ /* 0x000ee20000000200 */
        /* <DEDUP_REMOVED lines=13> */
[----:B--2---:R-:W-:Y:S01]  /*4620*/  IMAD.WIDE.U32 R10, R185, -0x326172a9, RZ ;  /* 0xcd9e8d57b90a7825 */ /* 0x004fe200078e00ff */
[----:B------:R-:W-:Y:S02]  /*4630*/  @!P3 FSEL R34, R34, -INF , !P1 ;  /* 0xff8000002222b808 */ /* 0x000fe40004800000 */
[----:B------:R-:W-:Y:S01]  /*4640*/  @!P3 ISETP.GE.AND P1, PT, R108, R169, PT ;  /* 0x000000a96c00b20c */ /* 0x000fe20003f26270 */
[----:B------:R-:W-:Y:S01]  /*4650*/  @!P3 VIADD R4, R0, 0x28 ;  /* 0x000000280004b836 */ /* 0x000fe20000000000 */
[----:B------:R-:W-:Y:S01]  /*4660*/  @!P3 FSEL R35, R35, -INF , !P2 ;  /* 0xff8000002323b808 */ /* 0x000fe20005000000 */
[--C-:B------:R-:W-:Y:S01]  /*4670*/  FFMA.FTZ R34, R34, UR8, -R164.reuse ;  /* 0x0000000822227c23 */ /* 0x100fe200080108a4 */
[----:B------:R-:W-:Y:S01]  /*4680*/  @!P3 ISETP.GE.AND P2, PT, R108, R168, PT ;  /* 0x000000a86c00b20c */ /* 0x000fe20003f46270 */
[----:B------:R-:W-:Y:S01]  /*4690*/  MUFU.EX2 R208, R27 ;  /* 0x0000001b00d07308 */ /* 0x000fe20000000800 */
[----:B------:R-:W-:Y:S01]  /*46a0*/  @!P3 FSEL R36, R36, -INF , !P4 ;  /* 0xff8000002424b808 */ /* 0x000fe20006000000 */
[--C-:B------:R-:W-:Y:S01]  /*46b0*/  FFMA.FTZ R35, R35, UR8, -R164.reuse ;  /* 0x0000000823237c23 */ /* 0x100fe200080108a4 */
[-C--:B------:R-:W-:Y:S02]  /*46c0*/  @!P3 ISETP.GE.AND P4, PT, R108, R167.reuse, PT ;  /* 0x000000a76c00b20c */ /* 0x080fe40003f86270 */
[----:B------:R-:W-:Y:S01]  /*46d0*/  @!P3 FSEL R37, R37, -INF , !P1 ;  /* 0xff8000002525b808 */ /* 0x000fe20004800000 */
[--C-:B------:R-:W-:Y:S01]  /*46e0*/  FFMA.FTZ R36, R36, UR8, -R165.reuse ;  /* 0x0000000824247c23 */ /* 0x100fe200080108a5 */
[-C--:B------:R-:W-:Y:S03]  /*46f0*/  @!P3 ISETP.GE.AND P1, PT, R108, R166.reuse, PT ;  /* 0x000000a66c00b20c */ /* 0x080fe60003f26270 */
[----:B------:R-:W-:Y:S01]  /*4700*/  MUFU.EX2 R217, R14 ;  /* 0x0000000e00d97308 */ /* 0x000fe20000000800 */
[----:B------:R-:W-:Y:S01]  /*4710*/  @!P3 FSEL R38, R38, -INF , !P5 ;  /* 0xff8000002626b808 */ /* 0x000fe20006800000 */
[----:B------:R-:W-:Y:S01]  /*4720*/  FFMA.FTZ R37, R37, UR8, -R165 ;  /* 0x0000000825257c23 */ /* 0x000fe200080108a5 */
[----:B------:R-:W-:Y:S01]  /*4730*/  @!P3 ISETP.GE.AND P5, PT, R4, R167, PT ;  /* 0x000000a70400b20c */ /* 0x000fe20003fa6270 */
[----:B------:R-:W-:Y:S01]  /*4740*/  IMAD.WIDE.U32 R108, R175, -0x326172a9, RZ ;  /* 0xcd9e8d57af6c7825 */ /* 0x000fe200078e00ff */
[----:B------:R-:W-:Y:S02]  /*4750*/  @!P3 FSEL R39, R39, -INF , !P2 ;  /* 0xff8000002727b808 */ /* 0x000fe40005000000 */
[----:B------:R-:W-:Y:S01]  /*4760*/  @!P3 FSEL R40, R40, -INF , !P0 ;  /* 0xff8000002828b808 */ /* 0x000fe20004000000 */
[--C-:B------:R-:W-:Y:S01]  /*4770*/  FFMA.FTZ R38, R38, UR8, -R164.reuse ;  /* 0x0000000826267c23 */ /* 0x100fe200080108a4 */
[----:B------:R-:W-:Y:S01]  /*4780*/  @!P3 FSEL R41, R41, -INF , !P4 ;  /* 0xff8000002929b808 */ /* 0x000fe20006000000 */
[-C--:B---3--:R-:W-:Y:S01]  /*4790*/  HMMA.16816.F32 R52, R104, R100.reuse, R52 ;  /* 0x000000646834723c */ /* 0x088fe20000001834 */
[----:B------:R-:W2:Y:S02]  /*47a0*/  MUFU.EX2 R199, R28 ;  /* 0x0000001c00c77308 */ /* 0x000ea40000000800 */
[C---:B------:R-:W-:Y:S01]  /*47b0*/  @!P3 ISETP.GE.AND P2, PT, R4.reuse, R166, PT ;  /* 0x000000a60400b20c */ /* 0x040fe20003f46270 */
[----:B------:R-:W-:Y:S01]  /*47c0*/  FFMA.FTZ R39, R39, UR8, -R164 ;  /* 0x0000000827277c23 */ /* 0x000fe200080108a4 */
[CC--:B------:R-:W-:Y:S01]  /*47d0*/  @!P3 ISETP.GE.AND P0, PT, R4.reuse, R169.reuse, PT ;  /* 0x000000a90400b20c */ /* 0x0c0fe20003f06270 */
[C---:B------:R-:W-:Y:S05]  /*47e0*/  HMMA.16816.F32 R56, R112.reuse, R100, R56 ;  /* 0x000000647038723c */ /* 0x040fea0000001838 */
[----:B------:R-:W3:Y:S01]  /*47f0*/  MUFU.EX2 R213, R12 ;  /* 0x0000000c00d57308 */ /* 0x000ee20000000800 */
        /* <DEDUP_REMOVED lines=32> */
[----:B------:R-:W-:Y:S01]  /*4a00*/  IMAD.U32 R104, RZ, RZ, UR4 ;  /* 0x00000004ff687e24 */ /* 0x000fe2000f8e00ff */
[----:B------:R-:W-:Y:S01]  /*4a10*/  @!P3 FSEL R45, R45, -INF , !P6 ;  /* 0xff8000002d2db808 */ /* 0x000fe20007000000 */
[----:B----4-:R-:W-:Y:S01]  /*4a20*/  IMAD.WIDE.U32 R12, R174, -0x326172a9, RZ ;  /* 0xcd9e8d57ae0c7825 */ /* 0x010fe200078e00ff */
[-C--:B------:R-:W-:Y:S03]  /*4a30*/  @!P3 ISETP.GE.AND P6, PT, R5, R168.reuse, PT ;  /* 0x000000a80500b20c */ /* 0x080fe60003fc6270 */
[----:B------:R-:W4:Y:S01]  /*4a40*/  MUFU.EX2 R216, R15 ;  /* 0x0000000f00d87308 */ /* 0x000f220000000800 */
[----:B------:R-:W-:Y:S01]  /*4a50*/  @!P3 ISETP.GE.AND P4, PT, R4, R169, PT ;  /* 0x000000a90400b20c */ /* 0x000fe20003f86270 */
[--C-:B------:R-:W-:Y:S01]  /*4a60*/  FFMA.FTZ R50, R50, UR8, -R164.reuse ;  /* 0x0000000832327c23 */ /* 0x100fe200080108a4 */
[----:B------:R-:W-:Y:S01]  /*4a70*/  @!P3 FSEL R51, R51, -INF , !P6 ;  /* 0xff8000003333b808 */ /* 0x000fe20007000000 */
[----:B------:R-:W-:Y:S01]  /*4a80*/  FFMA.FTZ R45, R45, UR8, -R163 ;  /* 0x000000082d2d7c23 */ /* 0x000fe200080108a3 */
[----:B------:R-:W-:Y:S02]  /*4a90*/  @!P3 FSEL R52, R52, -INF , !P2 ;  /* 0xff8000003434b808 */ /* 0x000fe40005000000 */
        /* <DEDUP_REMOVED lines=18> */
[----:B------:R-:W-:Y:S01]  /*4bc0*/  MUFU.EX2 R189, R20 ;  /* 0x0000001400bd7308 */ /* 0x000fe20000000800 */
        /* <DEDUP_REMOVED lines=8> */
[----:B------:R-:W4:Y:S01]  /*4c50*/  MUFU.EX2 R206, R31 ;  /* 0x0000001f00ce7308 */ /* 0x000f220000000800 */
[----:B------:R-:W-:Y:S01]  /*4c60*/  @!P3 FSEL R58, R58, -INF , !P5 ;  /* 0xff8000003a3ab808 */ /* 0x000fe20006800000 */
[----:B------:R-:W-:Y:S01]  /*4c70*/  IMAD.WIDE.U32 R16, R171, -0x2daee0ad, RZ ;  /* 0xd2511f53ab107825 */ /* 0x000fe200078e00ff */
[----:B------:R-:W-:Y:S02]  /*4c80*/  @!P3 FSEL R60, R60, -INF , !P1 ;  /* 0xff8000003c3cb808 */ /* 0x000fe40004800000 */
[----:B------:R-:W-:Y:S01]  /*4c90*/  @!P3 ISETP.GE.AND P0, PT, R4, R166, PT ;  /* 0x000000a60400b20c */ /* 0x000fe20003f06270 */
[----:B------:R-:W-:Y:S01]  /*4ca0*/  FFMA.FTZ R58, R58, UR8, -R162 ;  /* 0x000000083a3a7c23 */ /* 0x000fe200080108a2 */
[----:B------:R-:W-:Y:S01]  /*4cb0*/  @!P3 ISETP.GE.AND P5, PT, R4, R169, PT ;  /* 0x000000a90400b20c */ /* 0x000fe20003fa6270 */
[--C-:B------:R-:W-:Y:S01]  /*4cc0*/  FFMA.FTZ R60, R60, UR8, -R163.reuse ;  /* 0x000000083c3c7c23 */ /* 0x100fe200080108a3 */
[----:B------:R-:W-:Y:S01]  /*4cd0*/  @!P3 ISETP.GE.AND P1, PT, R4, R168, PT ;  /* 0x000000a80400b20c */ /* 0x000fe20003f26270 */
[----:B------:R-:W-:Y:S01]  /*4ce0*/  IMAD.WIDE.U32 R4, R190, -0x2daee0ad, RZ ;  /* 0xd2511f53be047825 */ /* 0x000fe200078e00ff */
[----:B------:R-:W-:Y:S01]  /*4cf0*/  LOP3.LUT R100, R9, UR5, R184, 0x96, !PT ;  /* 0x0000000509647c12 */ /* 0x000fe2000f8e96b8 */
[----:B------:R1:W4:Y:S01]  /*4d00*/  MUFU.EX2 R190, R0 ;  /* 0x0000000000be7308 */ /* 0x0003220000000800 */
[----:B------:R-:W-:Y:S01]  /*4d10*/  LOP3.LUT R14, R7, UR6, R176, 0x96, !PT ;  /* 0x00000006070e7c12 */ /* 0x000fe2000f8e96b0 */
[--C-:B------:R-:W-:Y:S01]  /*4d20*/  FFMA.FTZ R56, R56, UR8, -R163.reuse ;  /* 0x0000000838387c23 */ /* 0x100fe200080108a3 */
[----:B------:R-:W-:Y:S01]  /*4d30*/  LOP3.LUT R112, R11, UR6, R178, 0x96, !PT ;  /* 0x000000060b707c12 */ /* 0x000fe2000f8e96b2 */
[----:B------:R-:W-:Y:S01]  /*4d40*/  IMAD.WIDE.U32 R100, R100, -0x326172a9, RZ ;  /* 0xcd9e8d5764647825 */ /* 0x000fe200078e00ff */
[----:B------:R-:W-:Y:S01]  /*4d50*/  LOP3.LUT R7, R17, UR7, R180, 0x96, !PT ;  /* 0x0000000711077c12 */ /* 0x000fe2000f8e96b4 */
[----:B------:R-:W-:Y:S01]  /*4d60*/  UIADD3 UR6, UR13, -0x4ab325aa, URZ ;  /* 0xb54cda560d067890 */ /* 0x000fe2000fffe03f */
[----:B------:R-:W-:Y:S01]  /*4d70*/  @!P3 FSEL R65, R65, -INF , !P4 ;  /* 0xff8000004141b808 */ /* 0x000fe20006000000 */
[----:B------:R-:W-:Y:S01]  /*4d80*/  FFMA.FTZ R163, R61, UR8, -R163 ;  /* 0x000000083da37c23 */ /* 0x000fe200080108a3 */
[----:B------:R-:W-:Y:S01]  /*4d90*/  @!P3 FSEL R66, R66, -INF , !P1 ;  /* 0xff8000004242b808 */ /* 0x000fe20004800000 */
[----:B------:R-:W-:Y:S01]  /*4da0*/  IMAD.WIDE.U32 R112, R112, -0x2daee0ad, RZ ;  /* 0xd2511f5370707825 */ /* 0x000fe200078e00ff */
[----:B------:R-:W-:Y:S01]  /*4db0*/  @!P3 FSEL R62, R62, -INF , !P0 ;  /* 0xff8000003e3eb808 */ /* 0x000fe20004000000 */
[----:B------:R-:W-:Y:S01]  /*4dc0*/  MUFU.EX2 R176, R36 ;  /* 0x0000002400b07308 */ /* 0x000fe20000000800 */
[----:B------:R-:W-:Y:S01]  /*4dd0*/  @!P3 FSEL R63, R63, -INF , !P2 ;  /* 0xff8000003f3fb808 */ /* 0x000fe20005000000 */
[----:B------:R-:W-:Y:S01]  /*4de0*/  FFMA.FTZ R66, R66, UR8, -R164 ;  /* 0x0000000842427c23 */ /* 0x000fe200080108a4 */
[----:B------:R-:W-:Y:S01]  /*4df0*/  LOP3.LUT R113, R113, UR7, R8, 0x96, !PT ;  /* 0x0000000771717c12 */ /* 0x000fe2000f8e9608 */
[----:B------:R-:W-:Y:S01]  /*4e00*/  FFMA.FTZ R62, R62, UR8, -R162 ;  /* 0x000000083e3e7c23 */ /* 0x000fe200080108a2 */
[----:B-1----:R-:W-:Y:S01]  /*4e10*/  LOP3.LUT R0, R5, UR5, R192, 0x96, !PT ;  /* 0x0000000505007c12 */ /* 0x002fe2000f8e96c0 */
[----:B------:R-:W-:Y:S01]  /*4e20*/  UIADD3 UR5, UR13, 0x1715609d, URZ ;  /* 0x1715609d0d057890 */ /* 0x000fe2000fffe03f */
[----:B------:R-:W-:Y:S03]  /*4e30*/  @!P3 FSEL R64, R64, -INF , !P5 ;  /* 0xff8000004040b808 */ /* 0x000fe60006800000 */
[----:B------:R-:W-:Y:S01]  /*4e40*/  MUFU.EX2 R195, R22 ;  /* 0x0000001600c37308 */ /* 0x000fe20000000800 */
[----:B------:R-:W-:Y:S01]  /*4e50*/  @!P3 FSEL R67, R67, -INF , !P6 ;  /* 0xff8000004343b808 */ /* 0x000fe20007000000 */
[----:B------:R-:W-:Y:S01]  /*4e60*/  IMAD.WIDE.U32 R18, R0, -0x326172a9, RZ ;  /* 0xcd9e8d5700127825 */ /* 0x000fe200078e00ff */
[----:B------:R-:W-:Y:S02]  /*4e70*/  IADD3 R104, R153, 0x4000, R104 ;  /* 0x0000400099687810 */ /* 0x000fe40007ffe068 */
[----:B------:R-:W-:Y:S01]  /*4e80*/  LOP3.LUT R5, R109, UR5, R6, 0x96, !PT ;  /* 0x000000056d057c12 */ /* 0x000fe2000f8e9606 */
[--C-:B------:R-:W-:Y:S01]  /*4e90*/  FFMA.FTZ R64, R64, UR8, -R165.reuse ;  /* 0x0000000840407c23 */ /* 0x100fe200080108a5 */
[----:B------:R-:W-:Y:S01]  /*4ea0*/  LOP3.LUT R109, R111, UR7, R4, 0x96, !PT ;  /* 0x000000076f6d7c12 */ /* 0x000fe2000f8e9604 */
[----:B------:R-:W-:Y:S01]  /*4eb0*/  IMAD.IADD R104, R104, 0x1, R154 ;  /* 0x0000000168687824 */ /* 0x000fe200078e029a */
[----:B------:R-:W-:Y:S01]  /*4ec0*/  LOP3.LUT R166, R19, UR5, R188, 0x96, !PT ;  /* 0x0000000513a67c12 */ /* 0x000fe2000f8e96bc */
[----:B------:R-:W-:Y:S01]  /*4ed0*/  MUFU.EX2 R192, R23 ;  /* 0x0000001700c07308 */ /* 0x000fe20000000800 */
[----:B------:R-:W-:Y:S01]  /*4ee0*/  LOP3.LUT R9, R13, UR5, R182, 0x96, !PT ;  /* 0x000000050d097c12 */ /* 0x000fe2000f8e96b6 */
[----:B------:R-:W-:Y:S01]  /*4ef0*/  IMAD.WIDE.U32 R14, R14, -0x2daee0ad, RZ ;  /* 0xd2511f530e0e7825 */ /* 0x000fe200078e00ff */
[----:B------:R-:W-:Y:S01]  /*4f00*/  LOP3.LUT R167, R101, UR5, R10, 0x96, !PT ;  /* 0x0000000565a77c12 */ /* 0x000fe2000f8e960a */
[----:B------:R-:W-:Y:S02]  /*4f10*/  UIADD3 UR5, UR11, 0x646e171e, URZ ;  /* 0x646e171e0b057890 */ /* 0x000fe4000fffe03f */
[----:B------:R-:W-:Y:S01]  /*4f20*/  FFMA.FTZ R165, R65, UR8, -R165 ;  /* 0x0000000841a57c23 */ /* 0x000fe200080108a5 */
[----:B------:R-:W-:Y:S01]  /*4f30*/  IMAD.WIDE.U32 R6, R7, -0x326172a9, RZ ;  /* 0xcd9e8d5707067825 */ /* 0x000fe200078e00ff */
[----:B------:R-:W-:Y:S02]  /*4f40*/  LOP3.LUT R111, R15, UR7, R186, 0x96, !PT ;  /* 0x000000070f6f7c12 */ /* 0x000fe4000f8e96ba */
[----:B------:R1:W-:Y:S01]  /*4f50*/  MUFU.EX2 R188, R21 ;  /* 0x0000001500bc7308 */ /* 0x0003e20000000800 */
[----:B------:R-:W-:Y:S01]  /*4f60*/  FFMA.FTZ R164, R67, UR8, -R164 ;  /* 0x0000000843a47c23 */ /* 0x000fe200080108a4 */
[----:B------:R-:W-:Y:S01]  /*4f70*/  IMAD.WIDE.U32 R4, R5, -0x2daee0ad, RZ ;  /* 0xd2511f5305047825 */ /* 0x000fe200078e00ff */
[----:B------:R-:W-:Y:S02]  /*4f80*/  LOP3.LUT R12, R7, UR6, R12, 0x96, !PT ;  /* 0x00000006070c7c12 */ /* 0x000fe4000f8e960c */
[----:B------:R-:W-:Y:S01]  /*4f90*/  LOP3.LUT R17, R6, 0xff, RZ, 0xc0, !PT ;  /* 0x000000ff06117812 */ /* 0x000fe200078ec0ff */
[----:B------:R-:W-:Y:S01]  /*4fa0*/  FFMA.FTZ R162, R63, UR8, -R162 ;  /* 0x000000083fa27c23 */ /* 0x000fe200080108a2 */
[--C-:B------:R-:W-:Y:S03]  /*4fb0*/  SHF.R.U32.HI R15, RZ, 0x18, R6.reuse ;  /* 0x00000018ff0f7819 */ /* 0x100fe60000011606 */
[----:B------:R-:W-:Y:S01]  /*4fc0*/  MUFU.EX2 R173, R62 ;  /* 0x0000003e00ad7308 */ /* 0x000fe20000000800 */
[----:B------:R-:W-:Y:S01]  /*4fd0*/  SHF.R.U32.HI R101, RZ, 0x10, R6 ;  /* 0x00000010ff657819 */ /* 0x000fe20000011606 */
[----:B------:R-:W-:Y:S01]  /*4fe0*/  IMAD.WIDE.U32 R8, R9, -0x2daee0ad, RZ ;  /* 0xd2511f5309087825 */ /* 0x000fe200078e00ff */
[----:B------:R-:W-:Y:S02]  /*4ff0*/  ISETP.LE.U32.AND P2, PT, R15, UR9, PT ;  /* 0x000000090f007c0c */ /* 0x000fe4000bf43070 */
[----:B------:R-:W-:Y:S02]  /*5000*/  LOP3.LUT R13, R5, UR5, R14, 0x96, !PT ;  /* 0x00000005050d7c12 */ /* 0x000fe4000f8e960e */
[----:B------:R-:W-:Y:S03]  /*5010*/  LOP3.LUT R14, R4, 0xff, RZ, 0xc0, !PT ;  /* 0x000000ff040e7812 */ /* 0x000fe600078ec0ff */
[----:B------:R-:W-:Y:S01]  /*5020*/  MUFU.EX2 R175, R37 ;  /* 0x0000002500af7308 */ /* 0x000fe20000000800 */
[----:B-1----:R-:W-:Y:S01]  /*5030*/  LOP3.LUT R21, R6, 0xffff, RZ, 0xc0, !PT ;  /* 0x0000ffff06157812 */ /* 0x002fe200078ec0ff */
[----:B------:R-:W-:Y:S01]  /*5040*/  IMAD.WIDE.U32 R6, R109, -0x326172a9, RZ ;  /* 0xcd9e8d576d067825 */ /* 0x000fe200078e00ff */
[----:B------:R-:W-:Y:S02]  /*5050*/  ISETP.LE.U32.AND P5, PT, R14, UR9, PT ;  /* 0x000000090e007c0c */ /* 0x000fe4000bfa3070 */
[----:B------:R-:W-:Y:S01]  /*5060*/  SHF.R.U32.HI R20, RZ, 0x18, R4 ;  /* 0x00000018ff147819 */ /* 0x000fe20000011604 */
[----:B------:R-:W-:Y:S01]  /*5070*/  IMAD.U32 R109, RZ, RZ, UR21 ;  /* 0x00000015ff6d7e24 */ /* 0x000fe2000f8e00ff */
[----:B------:R-:W-:Y:S01]  /*5080*/  LOP3.LUT R10, R7, UR6, R18, 0x96, !PT ;  /* 0x00000006070a7c12 */ /* 0x000fe2000f8e9612 */
[----:B------:R-:W-:Y:S01]  /*5090*/  @!P2 FADD.FTZ R200, -R200, -RZ ;  /* 0x800000ffc8c8a221 */ /* 0x000fe20000010100 */
[----:B------:R-:W-:Y:S01]  /*50a0*/  LOP3.LUT R114, R4, 0xffff, RZ, 0xc0, !PT ;  /* 0x0000ffff04727812 */ /* 0x000fe200078ec0ff */
[----:B------:R-:W1:Y:S01]  /*50b0*/  MUFU.EX2 R180, R32 ;  /* 0x0000002000b47308 */ /* 0x000e620000000800 */
[----:B------:R-:W-:Y:S02]  /*50c0*/  SHF.R.U32.HI R22, RZ, 0x18, R6 ;  /* 0x00000018ff167819 */ /* 0x000fe40000011606 */
[----:B------:R-:W-:Y:S01]  /*50d0*/  SHF.R.U32.HI R115, RZ, 0x10, R4 ;  /* 0x00000010ff737819 */ /* 0x000fe20000011604 */
[----:B------:R-:W-:Y:S01]  /*50e0*/  IMAD.WIDE.U32 R4, R111, -0x326172a9, RZ ;  /* 0xcd9e8d576f047825 */ /* 0x000fe200078e00ff */
[----:B------:R-:W-:Y:S02]  /*50f0*/  SHF.R.U32.HI R24, RZ, 0x10, R6 ;  /* 0x00000010ff187819 */ /* 0x000fe40000011606 */
[----:B------:R-:W-:Y:S03]  /*5100*/  LOP3.LUT R11, R9, UR5, R16, 0x96, !PT ;  /* 0x00000005090b7c12 */ /* 0x000fe6000f8e9610 */
[----:B------:R-:W-:Y:S01]  /*5110*/  MUFU.EX2 R111, R60 ;  /* 0x0000003c006f7308 */ /* 0x000fe20000000800 */
[----:B------:R-:W-:Y:S01]  /*5120*/  LOP3.LUT R0, R5, UR6, R108, 0x96, !PT ;  /* 0x0000000605007c12 */ /* 0x000fe2000f8e966c */
[----:B------:R-:W-:Y:S01]  /*5130*/  IMAD.U32 R108, RZ, RZ, UR22 ;  /* 0x00000016ff6c7e24 */ /* 0x000fe2000f8e00ff */
[C---:B------:R-:W-:Y:S01]  /*5140*/  LOP3.LUT R16, R8.reuse, 0xff, RZ, 0xc0, !PT ;  /* 0x000000ff08107812 */ /* 0x040fe200078ec0ff */
[----:B--2---:R-:W-:Y:S01]  /*5150*/  @!P5 FADD.FTZ R199, -R199, -RZ ;  /* 0x800000ffc7c7d221 */ /* 0x004fe20000010100 */
[--C-:B------:R-:W-:Y:S02]  /*5160*/  SHF.R.U32.HI R19, RZ, 0x18, R8.reuse ;  /* 0x00000018ff137819 */ /* 0x100fe40000011608 */
[----:B------:R-:W-:Y:S03]  /*5170*/  LOP3.LUT R23, R8, 0xffff, RZ, 0xc0, !PT ;  /* 0x0000ffff08177812 */ /* 0x000fe600078ec0ff */
[----:B------:R-:W-:Y:S01]  /*5180*/  MUFU.EX2 R177, R38 ;  /* 0x0000002600b17308 */ /* 0x000fe20000000800 */
[----:B------:R-:W-:Y:S02]  /*5190*/  SHF.R.U32.HI R102, RZ, 0x10, R8 ;  /* 0x00000010ff667819 */ /* 0x000fe40000011608 */
[C---:B------:R-:W-:Y:S02]  /*51a0*/  LOP3.LUT R18, R6.reuse, 0xff, RZ, 0xc0, !PT ;  /* 0x000000ff06127812 */ /* 0x040fe400078ec0ff */
[----:B------:R-:W-:Y:S02]  /*51b0*/  LOP3.LUT R103, R6, 0xffff, RZ, 0xc0, !PT ;  /* 0x0000ffff06677812 */ /* 0x000fe400078ec0ff */
[----:B------:R-:W-:Y:S03]  /*51c0*/  LOP3.LUT R6, R4, 0xffff, RZ, 0xc0, !PT ;  /* 0x0000ffff04067812 */ /* 0x000fe600078ec0ff */
[----:B------:R-:W-:Y:S01]  /*51d0*/  MUFU.EX2 R182, R34 ;  /* 0x0000002200b67308 */ /* 0x000fe20000000800 */
[----:B------:R-:W-:Y:S02]  /*51e0*/  LOP3.LUT R5, R12, 0xff, RZ, 0xc0, !PT ;  /* 0x000000ff0c057812 */ /* 0x000fe400078ec0ff */
[----:B------:R-:W-:Y:S02]  /*51f0*/  LOP3.LUT R7, R4, 0xff, RZ, 0xc0, !PT ;  /* 0x000000ff04077812 */ /* 0x000fe400078ec0ff */
[--C-:B------:R-:W-:Y:S02]  /*5200*/  SHF.R.U32.HI R9, RZ, 0x10, R4.reuse ;  /* 0x00000010ff097819 */ /* 0x100fe40000011604 */
[----:B------:R-:W-:Y:S03]  /*5210*/  SHF.R.U32.HI R8, RZ, 0x18, R4 ;  /* 0x00000018ff087819 */ /* 0x000fe60000011604 */
[----:B------:R-:W-:Y:S01]  /*5220*/  MUFU.EX2 R174, R39 ;  /* 0x0000002700ae7308 */ /* 0x000fe20000000800 */
[----:B------:R-:W-:Y:S02]  /*5230*/  LOP3.LUT R4, R12, 0xffff, RZ, 0xc0, !PT ;  /* 0x0000ffff0c047812 */ /* 0x000fe400078ec0ff */
[----:B------:R-:W-:Y:S02]  /*5240*/  ISETP.LE.U32.AND P4, PT, R5, UR9, PT ;  /* 0x0000000905007c0c */ /* 0x000fe4000bf83070 */
[----:B------:R-:W-:Y:S02]  /*5250*/  SHF.R.U32.HI R5, RZ, 0x10, R12 ;  /* 0x00000010ff057819 */ /* 0x000fe4000001160c */
[----:B------:R-:W-:Y:S03]  /*5260*/  SHF.R.U32.HI R4, RZ, 0x8, R4 ;  /* 0x00000008ff047819 */ /* 0x000fe60000011604 */
[----:B------:R-:W2:Y:S01]  /*5270*/  MUFU.EX2 R181, R35 ;  /* 0x0000002300b57308 */ /* 0x000ea20000000800 */
[----:B------:R-:W-:Y:S02]  /*5280*/  SHF.R.U32.HI R12, RZ, 0x18, R12 ;  /* 0x00000018ff0c7819 */ /* 0x000fe4000001160c */
[----:B------:R-:W-:Y:S02]  /*5290*/  LOP3.LUT R4, R4, 0xffff, RZ, 0xc0, !PT ;  /* 0x0000ffff04047812 */ /* 0x000fe400078ec0ff */
[----:B------:R-:W-:Y:S02]  /*52a0*/  ISETP.LE.U32.AND P6, PT, R12, UR9, PT ;  /* 0x000000090c007c0c */ /* 0x000fe4000bfc3070 */
[----:B------:R-:W-:Y:S01]  /*52b0*/  LOP3.LUT R5, R5, 0xff, RZ, 0xc0, !PT ;  /* 0x000000ff05057812 */ /* 0x000fe200078ec0ff */
[----:B------:R-:W-:Y:S01]  /*52c0*/  @!P4 FADD.FTZ R204, -R204, -RZ ;  /* 0x800000ffccccc221 */ /* 0x000fe20000010100 */
[----:B------:R-:W-:Y:S01]  /*52d0*/  ISETP.LE.U32.AND P1, PT, R4, UR9, PT ;  /* 0x0000000904007c0c */ /* 0x000fe2000bf23070 */
[----:B------:R-:W-:Y:S01]  /*52e0*/  MUFU.EX2 R186, R41 ;  /* 0x0000002900ba7308 */ /* 0x000fe20000000800 */
[----:B------:R-:W-:Y:S02]  /*52f0*/  ISETP.LE.U32.AND P3, PT, R5, UR9, PT ;  /* 0x0000000905007c0c */ /* 0x000fe4000bf63070 */
[C---:B------:R-:W-:Y:S02]  /*5300*/  LOP3.LUT R4, R0.reuse, 0xffff, RZ, 0xc0, !PT ;  /* 0x0000ffff00047812 */ /* 0x040fe400078ec0ff */
[----:B------:R-:W-:Y:S02]  /*5310*/  LOP3.LUT R5, R0, 0xff, RZ, 0xc0, !PT ;  /* 0x000000ff00057812 */ /* 0x000fe400078ec0ff */
[----:B------:R-:W-:Y:S01]  /*5320*/  SHF.R.U32.HI R4, RZ, 0x8, R4 ;  /* 0x00000008ff047819 */ /* 0x000fe20000011604 */
[----:B------:R-:W-:Y:S01]  /*5330*/  @!P6 FADD.FTZ R210, -R210, -RZ ;  /* 0x800000ffd2d2e221 */ /* 0x000fe20000010100 */
[----:B------:R-:W-:Y:S01]  /*5340*/  ISETP.LE.U32.AND P4, PT, R5, UR9, PT ;  /* 0x0000000905007c0c */ /* 0x000fe2000bf83070 */
[----:B------:R-:W-:Y:S01]  /*5350*/  MUFU.EX2 R171, R48 ;  /* 0x0000003000ab7308 */ /* 0x000fe20000000800 */
[--C-:B------:R-:W-:Y:S01]  /*5360*/  SHF.R.U32.HI R5, RZ, 0x10, R0.reuse ;  /* 0x00000010ff057819 */ /* 0x100fe20000011600 */
[----:B------:R-:W-:Y:S01]  /*5370*/  @!P1 FADD.FTZ R205, -R205, -RZ ;  /* 0x800000ffcdcd9221 */ /* 0x000fe20000010100 */
[----:B------:R-:W-:Y:S01]  /*5380*/  LOP3.LUT R4, R4, 0xffff, RZ, 0xc0, !PT ;  /* 0x0000ffff04047812 */ /* 0x000fe200078ec0ff */
[----:B------:R-:W-:Y:S01]  /*5390*/  @!P3 FADD.FTZ R211, -R211, -RZ ;  /* 0x800000ffd3d3b221 */ /* 0x000fe20000010100 */
[----:B------:R-:W-:Y:S02]  /*53a0*/  LOP3.LUT R5, R5, 0xff, RZ, 0xc0, !PT ;  /* 0x000000ff05057812 */ /* 0x000fe400078ec0ff */
[----:B------:R-:W-:Y:S03]  /*53b0*/  ISETP.LE.U32.AND P1, PT, R4, UR9, PT ;  /* 0x0000000904007c0c */ /* 0x000fe6000bf23070 */
[----:B------:R-:W-:Y:S01]  /*53c0*/  MUFU.EX2 R197, R42 ;  /* 0x0000002a00c57308 */ /* 0x000fe20000000800 */
[----:B------:R-:W-:Y:S02]  /*53d0*/  SHF.R.U32.HI R0, RZ, 0x18, R0 ;  /* 0x00000018ff007819 */ /* 0x000fe40000011600 */
[----:B------:R-:W-:Y:S01]  /*53e0*/  ISETP.LE.U32.AND P3, PT, R5, UR9, PT ;  /* 0x0000000905007c0c */ /* 0x000fe2000bf63070 */
[----:B------:R-:W-:Y:S01]  /*53f0*/  @!P4 FADD.FTZ R214, -R214, -RZ ;  /* 0x800000ffd6d6c221 */ /* 0x000fe20000010100 */
[----:B------:R-:W-:Y:S02]  /*5400*/  ISETP.LE.U32.AND P6, PT, R0, UR9, PT ;  /* 0x0000000900007c0c */ /* 0x000fe4000bfc3070 */
[----:B------:R-:W-:Y:S03]  /*5410*/  SHF.R.U32.HI R0, RZ, 0x8, R6 ;  /* 0x00000008ff007819 */ /* 0x000fe60000011606 */
[----:B------:R-:W-:Y:S01]  /*5420*/  MUFU.EX2 R170, R49 ;  /* 0x0000003100aa7308 */ /* 0x000fe20000000800 */
[----:B------:R-:W-:Y:S02]  /*5430*/  LOP3.LUT R4, R9, 0xff, RZ, 0xc0, !PT ;  /* 0x000000ff09047812 */ /* 0x000fe400078ec0ff */
[----:B------:R-:W-:Y:S01]  /*5440*/  LOP3.LUT R0, R0, 0xffff, RZ, 0xc0, !PT ;  /* 0x0000ffff00007812 */ /* 0x000fe200078ec0ff */
[----:B------:R-:W-:Y:S01]  /*5450*/  @!P1 FADD.FTZ R215, -R215, -RZ ;  /* 0x800000ffd7d79221 */ /* 0x000fe20000010100 */
[----:B------:R-:W-:Y:S02]  /*5460*/  ISETP.LE.U32.AND P4, PT, R7, UR9, PT ;  /* 0x0000000907007c0c */ /* 0x000fe4000bf83070 */
[----:B------:R-:W-:Y:S01]  /*5470*/  ISETP.LE.U32.AND P1, PT, R0, UR9, PT ;  /* 0x0000000900007c0c */ /* 0x000fe2000bf23070 */
[----:B------:R-:W-:Y:S01]  /*5480*/  @!P3 FADD.FTZ R219, -R219, -RZ ;  /* 0x800000ffdbdbb221 */ /* 0x000fe20000010100 */
[----:B------:R-:W-:Y:S01]  /*5490*/  SHF.R.U32.HI R0, RZ, 0x8, R21 ;  /* 0x00000008ff007819 */ /* 0x000fe20000011615 */
[----:B------:R-:W-:Y:S01]  /*54a0*/  @!P6 FADD.FTZ R218, -R218, -RZ ;  /* 0x800000ffdadae221 */ /* 0x000fe20000010100 */
[----:B------:R-:W-:Y:S01]  /*54b0*/  ISETP.LE.U32.AND P3, PT, R4, UR9, PT ;  /* 0x0000000904007c0c */ /* 0x000fe2000bf63070 */
[----:B------:R-:W-:Y:S01]  /*54c0*/  MUFU.EX2 R187, R40 ;  /* 0x0000002800bb7308 */ /* 0x000fe20000000800 */
[----:B------:R-:W-:Y:S02]  /*54d0*/  LOP3.LUT R4, R101, 0xff, RZ, 0xc0, !PT ;  /* 0x000000ff65047812 */ /* 0x000fe400078ec0ff */
[----:B------:R-:W-:Y:S02]  /*54e0*/  LOP3.LUT R0, R0, 0xffff, RZ, 0xc0, !PT ;  /* 0x0000ffff00007812 */ /* 0x000fe400078ec0ff */
[----:B------:R-:W-:Y:S01]  /*54f0*/  ISETP.LE.U32.AND P6, PT, R8, UR9, PT ;  /* 0x0000000908007c0c */ /* 0x000fe2000bfc3070 */
[----:B---3--:R-:W-:Y:S01]  /*5500*/  @!P4 FADD.FTZ R213, -R213, -RZ ;  /* 0x800000ffd5d5c221 */ /* 0x008fe20000010100 */
[----:B------:R-:W-:Y:S01]  /*5510*/  ISETP.LE.U32.AND P4, PT, R20, UR9, PT ;  /* 0x0000000914007c0c */ /* 0x000fe2000bf83070 */
[----:B------:R-:W-:Y:S01]  /*5520*/  @!P1 FADD.FTZ R212, -R212, -RZ ;  /* 0x800000ffd4d49221 */ /* 0x000fe20000010100 */
[----:B------:R-:W-:Y:S01]  /*5530*/  ISETP.LE.U32.AND P1, PT, R4, UR9, PT ;  /* 0x0000000904007c0c */ /* 0x000fe2000bf23070 */
[----:B------:R-:W-:Y:S01]  /*5540*/  IMAD.WIDE.U32 R4, R113, -0x326172a9, RZ ;  /* 0xcd9e8d5771047825 */ /* 0x000fe200078e00ff */
[----:B------:R-:W-:Y:S01]  /*5550*/  LOP3.LUT R6, R11, 0xff, RZ, 0xc0, !PT ;  /* 0x000000ff0b067812 */ /* 0x000fe200078ec0ff */
[----:B------:R-:W-:Y:S01]  /*5560*/  MUFU.EX2 R169, R50 ;  /* 0x0000003200a97308 */ /* 0x000fe20000000800 */
[----:B------:R-:W-:Y:S01]  /*5570*/  ISETP.LE.U32.AND P0, PT, R17, UR9, PT ;  /* 0x0000000911007c0c */ /* 0x000fe2000bf03070 */
[----:B------:R-:W-:Y:S01]  /*5580*/  @!P3 FADD.FTZ R217, -R217, -RZ ;  /* 0x800000ffd9d9b221 */ /* 0x000fe20000010100 */
[----:B------:R-:W-:Y:S02]  /*5590*/  LOP3.LUT R14, R4, 0xff, RZ, 0xc0, !PT ;  /* 0x000000ff040e7812 */ /* 0x000fe400078ec0ff */
[----:B------:R-:W-:Y:S01]  /*55a0*/  ISETP.LE.U32.AND P3, PT, R0, UR9, PT ;  /* 0x0000000900007c0c */ /* 0x000fe2000bf63070 */
[----:B----4-:R-:W-:Y:S01]  /*55b0*/  @!P6 FADD.FTZ R216, -R216, -RZ ;  /* 0x800000ffd8d8e221 */ /* 0x010fe20000010100 */
[----:B------:R-:W-:Y:S01]  /*55c0*/  LOP3.LUT R15, R4, 0xffff, RZ, 0xc0, !PT ;  /* 0x0000ffff040f7812 */ /* 0x000fe200078ec0ff */
[----:B------:R-:W-:Y:S01]  /*55d0*/  @!P4 FADD.FTZ R206, -R206, -RZ ;  /* 0x800000ffcecec221 */ /* 0x000fe20000010100 */
[----:B------:R-:W-:Y:S01]  /*55e0*/  LOP3.LUT R0, R11, 0xffff, RZ, 0xc0, !PT ;  /* 0x0000ffff0b007812 */ /* 0x000fe200078ec0ff */
[----:B------:R-:W-:Y:S01]  /*55f0*/  @!P1 FADD.FTZ R203, -R203, -RZ ;  /* 0x800000ffcbcb9221 */ /* 0x000fe20000010100 */
[----:B------:R-:W-:Y:S01]  /*5600*/  SHF.R.U32.HI R20, RZ, 0x18, R4 ;  /* 0x00000018ff147819 */ /* 0x000fe20000011604 */
[----:B------:R-:W-:Y:S01]  /*5610*/  MUFU.EX2 R196, R43 ;  /* 0x0000002b00c47308 */ /* 0x000fe20000000800 */
[----:B------:R-:W-:Y:S01]  /*5620*/  SHF.R.U32.HI R0, RZ, 0x8, R0 ;  /* 0x00000008ff007819 */ /* 0x000fe20000011600 */
[----:B------:R-:W-:Y:S01]  /*5630*/  @!P0 FADD.FTZ R191, -R191, -RZ ;  /* 0x800000ffbfbf8221 */ /* 0x000fe20000010100 */
[----:B------:R-:W-:Y:S02]  /*5640*/  ISETP.LE.U32.AND P6, PT, R16, UR9, PT ;  /* 0x0000000910007c0c */ /* 0x000fe4000bfc3070 */
[----:B------:R-:W-:Y:S01]  /*5650*/  LOP3.LUT R0, R0, 0xffff, RZ, 0xc0, !PT ;  /* 0x0000ffff00007812 */ /* 0x000fe200078ec0ff */
[----:B------:R-:W-:Y:S01]  /*5660*/  @!P3 FADD.FTZ R190, -R190, -RZ ;  /* 0x800000ffbebeb221 */ /* 0x000fe20000010100 */
[----:B------:R-:W-:Y:S03]  /*5670*/  SHF.R.U32.HI R16, RZ, 0x10, R4 ;  /* 0x00000010ff107819 */ /* 0x000fe60000011604 */
[----:B------:R-:W-:Y:S01]  /*5680*/  MUFU.EX2 R168, R51 ;  /* 0x0000003300a87308 */ /* 0x000fe20000000800 */
[----:B------:R-:W-:Y:S02]  /*5690*/  ISETP.LE.U32.AND P1, PT, R0, UR9, PT ;  /* 0x0000000900007c0c */ /* 0x000fe4000bf23070 */
[C---:B------:R-:W-:Y:S02]  /*56a0*/  LOP3.LUT R4, R13.reuse, 0xff, RZ, 0xc0, !PT ;  /* 0x000000ff0d047812 */ /* 0x040fe400078ec0ff */
[--C-:B------:R-:W-:Y:S02]  /*56b0*/  SHF.R.U32.HI R0, RZ, 0x10, R11.reuse ;  /* 0x00000010ff007819 */ /* 0x100fe4000001160b */
[----:B------:R-:W-:Y:S01]  /*56c0*/  ISETP.LE.U32.AND P3, PT, R6, UR9, PT ;  /* 0x0000000906007c0c */ /* 0x000fe2000bf63070 */
[----:B-1----:R-:W-:Y:S01]  /*56d0*/  @!P6 FADD.FTZ R180, -R180, -RZ ;  /* 0x800000ffb4b4e221 */ /* 0x002fe20000010100 */
[----:B------:R-:W-:Y:S01]  /*56e0*/  LOP3.LUT R0, R0, 0xff, RZ, 0xc0, !PT ;  /* 0x000000ff00007812 */ /* 0x000fe200078ec0ff */
[----:B------:R-:W-:Y:S01]  /*56f0*/  MUFU.EX2 R194, R46 ;  /* 0x0000002e00c27308 */ /* 0x000fe20000000800 */
[----:B------:R-:W-:Y:S01]  /*5700*/  SHF.R.U32.HI R11, RZ, 0x18, R11 ;  /* 0x00000018ff0b7819 */ /* 0x000fe2000001160b */
[----:B------:R-:W-:Y:S01]  /*5710*/  IMAD.WIDE.U32 R6, R166, -0x2daee0ad, RZ ;  /* 0xd2511f53a6067825 */ /* 0x000fe200078e00ff */
[----:B------:R-:W-:Y:S02]  /*5720*/  ISETP.LE.U32.AND P2, PT, R0, UR9, PT ;  /* 0x0000000900007c0c */ /* 0x000fe4000bf43070 */
[----:B------:R-:W-:Y:S01]  /*5730*/  LOP3.LUT R0, R13, 0xffff, RZ, 0xc0, !PT ;  /* 0x0000ffff0d007812 */ /* 0x000fe200078ec0ff */
[----:B------:R-:W-:Y:S01]  /*5740*/  @!P1 FADD.FTZ R188, -R188, -RZ ;  /* 0x800000ffbcbc9221 */ /* 0x000fe20000010100 */
[----:B------:R-:W-:Y:S03]  /*5750*/  ISETP.LE.U32.AND P1, PT, R4, UR9, PT ;  /* 0x0000000904007c0c */ /* 0x000fe6000bf23070 */
[----:B------:R-:W-:Y:S01]  /*5760*/  MUFU.EX2 R179, R33 ;  /* 0x0000002100b37308 */ /* 0x000fe20000000800 */
[----:B------:R-:W-:Y:S01]  /*5770*/  LOP3.LUT R12, R6, 0xff, RZ, 0xc0, !PT ;  /* 0x000000ff060c7812 */ /* 0x000fe200078ec0ff */
[----:B------:R-:W-:Y:S01]  /*5780*/  @!P3 FADD.FTZ R189, -R189, -RZ ;  /* 0x800000ffbdbdb221 */ /* 0x000fe20000010100 */
[--C-:B------:R-:W-:Y:S02]  /*5790*/  SHF.R.U32.HI R4, RZ, 0x10, R13.reuse ;  /* 0x00000010ff047819 */ /* 0x100fe4000001160d */
[----:B------:R-:W-:Y:S02]  /*57a0*/  SHF.R.U32.HI R13, RZ, 0x18, R13 ;  /* 0x00000018ff0d7819 */ /* 0x000fe4000001160d */
[----:B------:R-:W-:Y:S01]  /*57b0*/  ISETP.LE.U32.AND P3, PT, R11, UR9, PT ;  /* 0x000000090b007c0c */ /* 0x000fe2000bf63070 */
[----:B------:R-:W-:Y:S01]  /*57c0*/  @!P2 FADD.FTZ R195, -R195, -RZ ;  /* 0x800000ffc3c3a221 */ /* 0x000fe20000010100 */
[----:B------:R-:W-:Y:S01]  /*57d0*/  SHF.R.U32.HI R11, RZ, 0x8, R114 ;  /* 0x00000008ff0b7819 */ /* 0x000fe20000011672 */
[----:B------:R-:W-:Y:S01]  /*57e0*/  MUFU.EX2 R193, R47 ;  /* 0x0000002f00c17308 */ /* 0x000fe20000000800 */
[----:B------:R-:W-:Y:S01]  /*57f0*/  SHF.R.U32.HI R0, RZ, 0x8, R0 ;  /* 0x00000008ff007819 */ /* 0x000fe20000011600 */
[----:B------:R-:W-:Y:S01]  /*5800*/  @!P1 FADD.FTZ R201, -R201, -RZ ;  /* 0x800000ffc9c99221 */ /* 0x000fe20000010100 */
[----:B------:R-:W-:Y:S02]  /*5810*/  ISETP.LE.U32.AND P1, PT, R13, UR9, PT ;  /* 0x000000090d007c0c */ /* 0x000fe4000bf23070 */
[----:B------:R-:W-:Y:S02]  /*5820*/  LOP3.LUT R0, R0, 0xffff, RZ, 0xc0, !PT ;  /* 0x0000ffff00007812 */ /* 0x000fe400078ec0ff */
[--C-:B------:R-:W-:Y:S03]  /*5830*/  SHF.R.U32.HI R13, RZ, 0x18, R6.reuse ;  /* 0x00000018ff0d7819 */ /* 0x100fe60000011606 */
[----:B------:R-:W-:Y:S01]  /*5840*/  MUFU.EX2 R164, R164 ;  /* 0x000000a400a47308 */ /* 0x000fe20000000800 */
[----:B------:R-:W-:Y:S01]  /*5850*/  LOP3.LUT R11, R11, 0xffff, RZ, 0xc0, !PT ;  /* 0x0000ffff0b0b7812 */ /* 0x000fe200078ec0ff */
[----:B------:R-:W-:Y:S01]  /*5860*/  @!P3 FADD.FTZ R192, -R192, -RZ ;  /* 0x800000ffc0c0b221 */ /* 0x000fe20000010100 */
[----:B------:R-:W-:Y:S02]  /*5870*/  SHF.R.U32.HI R21, RZ, 0x10, R6 ;  /* 0x00000010ff157819 */ /* 0x000fe40000011606 */
[----:B------:R-:W-:Y:S02]  /*5880*/  ISETP.LE.U32.AND P2, PT, R0, UR9, PT ;  /* 0x0000000900007c0c */ /* 0x000fe4000bf43070 */
[----:B------:R-:W-:Y:S01]  /*5890*/  LOP3.LUT R9, R5, UR6, R100, 0x96, !PT ;  /* 0x0000000605097c12 */ /* 0x000fe2000f8e9664 */
[----:B------:R-:W-:Y:S01]  /*58a0*/  @!P1 FADD.FTZ R208, -R208, -RZ ;  /* 0x800000ffd0d09221 */ /* 0x000fe20000010100 */
[----:B------:R-:W-:Y:S01]  /*58b0*/  ISETP.LE.U32.AND P1, PT, R11, UR9, PT ;  /* 0x000000090b007c0c */ /* 0x000fe2000bf23070 */
[----:B------:R-:W1:Y:S01]  /*58c0*/  MUFU.EX2 R209, R26 ;  /* 0x0000001a00d17308 */ /* 0x000e620000000800 */
[----:B------:R-:W-:Y:S02]  /*58d0*/  LOP3.LUT R11, R115, 0xff, RZ, 0xc0, !PT ;  /* 0x000000ff730b7812 */ /* 0x000fe400078ec0ff */
[----:B------:R-:W-:Y:S01]  /*58e0*/  LOP3.LUT R0, R4, 0xff, RZ, 0xc0, !PT ;  /* 0x000000ff04007812 */ /* 0x000fe200078ec0ff */
[----:B------:R-:W-:Y:S01]  /*58f0*/  IMAD.WIDE.U32 R4, R167, -0x2daee0ad, RZ ;  /* 0xd2511f53a7047825 */ /* 0x000fe200078e00ff */
[----:B------:R-:W-:Y:S02]  /*5900*/  ISETP.LE.U32.AND P5, PT, R11, UR9, PT ;  /* 0x000000090b007c0c */ /* 0x000fe4000bfa3070 */
[----:B------:R-:W-:Y:S01]  /*5910*/  LOP3.LUT R17, R6, 0xffff, RZ, 0xc0, !PT ;  /* 0x0000ffff06117812 */ /* 0x000fe200078ec0ff */
[----:B------:R-:W-:Y:S01]  /*5920*/  @!P2 FADD.FTZ R202, -R202, -RZ ;  /* 0x800000ffcacaa221 */ /* 0x000fe20000010100 */
[----:B------:R-:W-:Y:S01]  /*5930*/  SHF.R.U32.HI R6, RZ, 0x8, R23 ;  /* 0x00000008ff067819 */ /* 0x000fe20000011617 */
[----:B------:R-:W-:Y:S01]  /*5940*/  MUFU.EX2 R163, R163 ;  /* 0x000000a300a37308 */ /* 0x000fe20000000800 */
[----:B------:R-:W-:Y:S01]  /*5950*/  ISETP.LE.U32.AND P0, PT, R19, UR9, PT ;  /* 0x0000000913007c0c */ /* 0x000fe2000bf03070 */
[----:B------:R-:W-:Y:S01]  /*5960*/  @!P1 FADD.FTZ R198, -R198, -RZ ;  /* 0x800000ffc6c69221 */ /* 0x000fe20000010100 */
[----:B------:R-:W-:Y:S02]  /*5970*/  ISETP.LE.U32.AND P3, PT, R0, UR9, PT ;  /* 0x0000000900007c0c */ /* 0x000fe4000bf63070 */
[----:B------:R-:W-:Y:S02]  /*5980*/  LOP3.LUT R8, R7, UR5, R110, 0x96, !PT ;  /* 0x0000000507087c12 */ /* 0x000fe4000f8e966e */
[----:B------:R-:W-:Y:S03]  /*5990*/  ISETP.LE.U32.AND P2, PT, R18, UR9, PT ;  /* 0x0000000912007c0c */ /* 0x000fe6000bf43070 */
[----:B------:R-:W-:Y:S01]  /*59a0*/  MUFU.EX2 R110, R66 ;  /* 0x00000042006e7308 */ /* 0x000fe20000000800 */
[----:B------:R-:W-:Y:S01]  /*59b0*/  LOP3.LUT R0, R5, UR5, R112, 0x96, !PT ;  /* 0x0000000505007c12 */ /* 0x000fe2000f8e9670 */
[----:B------:R-:W-:Y:S01]  /*59c0*/  @!P5 FADD.FTZ R207, -R207, -RZ ;  /* 0x800000ffcfcfd221 */ /* 0x000fe20000010100 */
[----:B------:R-:W-:Y:S02]  /*59d0*/  LOP3.LUT R19, R4, 0xffff, RZ, 0xc0, !PT ;  /* 0x0000ffff04137812 */ /* 0x000fe400078ec0ff */
[----:B------:R-:W-:Y:S01]  /*59e0*/  LOP3.LUT R5, R6, 0xffff, RZ, 0xc0, !PT ;  /* 0x0000ffff06057812 */ /* 0x000fe200078ec0ff */
[----:B--2---:R-:W-:Y:S01]  /*59f0*/  @!P0 FADD.FTZ R181, -R181, -RZ ;  /* 0x800000ffb5b58221 */ /* 0x004fe20000010100 */
[----:B------:R-:W-:Y:S03]  /*5a00*/  LOP3.LUT R11, R4, 0xff, RZ, 0xc0, !PT ;  /* 0x000000ff040b7812 */ /* 0x000fe600078ec0ff */
[----:B------:R-:W-:Y:S01]  /*5a10*/  MUFU.EX2 R112, R64 ;  /* 0x0000004000707308 */ /* 0x000fe20000000800 */
[----:B------:R-:W-:Y:S01]  /*5a20*/  ISETP.LE.U32.AND P1, PT, R5, UR9, PT ;  /* 0x0000000905007c0c */ /* 0x000fe2000bf23070 */
[----:B-1----:R-:W-:Y:S01]  /*5a30*/  @!P3 FADD.FTZ R209, -R209, -RZ ;  /* 0x800000ffd1d1b221 */ /* 0x002fe20000010100 */
[--C-:B------:R-:W-:Y:S01]  /*5a40*/  SHF.R.U32.HI R18, RZ, 0x18, R4.reuse ;  /* 0x00000018ff127819 */ /* 0x100fe20000011604 */
[----:B------:R-:W-:Y:S01]  /*5a50*/  @!P2 FADD.FTZ R171, -R171, -RZ ;  /* 0x800000ffababa221 */ /* 0x000fe20000010100 */
[----:B------:R-:W-:Y:S02]  /*5a60*/  LOP3.LUT R5, R10, 0xff, RZ, 0xc0, !PT ;  /* 0x000000ff0a057812 */ /* 0x000fe400078ec0ff */
[----:B------:R-:W-:Y:S03]  /*5a70*/  SHF.R.U32.HI R7, RZ, 0x10, R4 ;  /* 0x00000010ff077819 */ /* 0x000fe60000011604 */
[----:B------:R-:W-:Y:S01]  /*5a80*/  MUFU.EX2 R167, R52 ;  /* 0x0000003400a77308 */ /* 0x000fe20000000800 */
[----:B------:R-:W-:Y:S02]  /*5a90*/  ISETP.LE.U32.AND P4, PT, R5, UR9, PT ;  /* 0x0000000905007c0c */ /* 0x000fe4000bf83070 */
[----:B------:R-:W-:Y:S02]  /*5aa0*/  LOP3.LUT R4, R102, 0xff, RZ, 0xc0, !PT ;  /* 0x000000ff66047812 */ /* 0x000fe400078ec0ff */
[----:B------:R-:W-:Y:S01]  /*5ab0*/  SHF.R.U32.HI R5, RZ, 0x18, R10 ;  /* 0x00000018ff057819 */ /* 0x000fe2000001160a */
[----:B------:R-:W-:Y:S01]  /*5ac0*/  @!P1 FADD.FTZ R179, -R179, -RZ ;  /* 0x800000ffb3b39221 */ /* 0x000fe20000010100 */
[----:B------:R-:W-:Y:S03]  /*5ad0*/  ISETP.LE.U32.AND P5, PT, R4, UR9, PT ;  /* 0x0000000904007c0c */ /* 0x000fe6000bfa3070 */
[----:B------:R-:W-:Y:S01]  /*5ae0*/  MUFU.EX2 R166, R53 ;  /* 0x0000003500a67308 */ /* 0x000fe20000000800 */
[----:B------:R-:W-:Y:S02]  /*5af0*/  LOP3.LUT R4, R10, 0xffff, RZ, 0xc0, !PT ;  /* 0x0000ffff0a047812 */ /* 0x000fe400078ec0ff */
[----:B------:R-:W-:Y:S02]  /*5b00*/  ISETP.LE.U32.AND P6, PT, R5, UR9, PT ;  /* 0x0000000905007c0c */ /* 0x000fe4000bfc3070 */
[----:B------:R-:W-:Y:S01]  /*5b10*/  SHF.R.U32.HI R4, RZ, 0x8, R4 ;  /* 0x00000008ff047819 */ /* 0x000fe20000011604 */
[----:B------:R-:W-:Y:S01]  /*5b20*/  @!P4 FADD.FTZ R176, -R176, -RZ ;  /* 0x800000ffb0b0c221 */ /* 0x000fe20000010100 */
[----:B------:R-:W-:Y:S03]  /*5b30*/  SHF.R.U32.HI R5, RZ, 0x10, R10 ;  /* 0x00000010ff057819 */ /* 0x000fe6000001160a */
[----:B------:R-:W-:Y:S01]  /*5b40*/  MUFU.EX2 R114, R55 ;  /* 0x0000003700727308 */ /* 0x000fe20000000800 */
[----:B------:R-:W-:Y:S02]  /*5b50*/  LOP3.LUT R4, R4, 0xffff, RZ, 0xc0, !PT ;  /* 0x0000ffff04047812 */ /* 0x000fe400078ec0ff */
[----:B------:R-:W-:Y:S01]  /*5b60*/  LOP3.LUT R5, R5, 0xff, RZ, 0xc0, !PT ;  /* 0x000000ff05057812 */ /* 0x000fe200078ec0ff */
[----:B------:R-:W-:Y:S01]  /*5b70*/  @!P5 FADD.FTZ R182, -R182, -RZ ;  /* 0x800000ffb6b6d221 */ /* 0x000fe20000010100 */
[----:B------:R-:W-:Y:S02]  /*5b80*/  ISETP.LE.U32.AND P5, PT, R4, UR9, PT ;  /* 0x0000000904007c0c */ /* 0x000fe4000bfa3070 */
[----:B------:R-:W-:Y:S01]  /*5b90*/  LOP3.LUT R4, R9, 0xffff, RZ, 0xc0, !PT ;  /* 0x0000ffff09047812 */ /* 0x000fe200078ec0ff */
[----:B------:R-:W-:Y:S01]  /*5ba0*/  @!P6 FADD.FTZ R174, -R174, -RZ ;  /* 0x800000ffaeaee221 */ /* 0x000fe20000010100 */
[----:B------:R-:W-:Y:S01]  /*5bb0*/  ISETP.LE.U32.AND P0, PT, R5, UR9, PT ;  /* 0x0000000905007c0c */ /* 0x000fe2000bf03070 */
[----:B------:R-:W-:Y:S01]  /*5bc0*/  MUFU.EX2 R113, R57 ;  /* 0x0000003900717308 */ /* 0x000fe20000000800 */
[----:B------:R-:W-:Y:S02]  /*5bd0*/  LOP3.LUT R5, R9, 0xff, RZ, 0xc0, !PT ;  /* 0x000000ff09057812 */ /* 0x000fe400078ec0ff */
[----:B------:R-:W-:Y:S02]  /*5be0*/  SHF.R.U32.HI R4, RZ, 0x8, R4 ;  /* 0x00000008ff047819 */ /* 0x000fe40000011604 */
[----:B------:R-:W-:Y:S02]  /*5bf0*/  ISETP.LE.U32.AND P4, PT, R5, UR9, PT ;  /* 0x0000000905007c0c */ /* 0x000fe4000bf83070 */
[----:B------:R-:W-:Y:S01]  /*5c00*/  LOP3.LUT R5, R4, 0xffff, RZ, 0xc0, !PT ;  /* 0x0000ffff04057812 */ /* 0x000fe200078ec0ff */
[----:B------:R-:W-:Y:S01]  /*5c10*/  @!P5 FADD.FTZ R175, -R175, -RZ ;  /* 0x800000ffafafd221 */ /* 0x000fe20000010100 */
[--C-:B------:R-:W-:Y:S01]  /*5c20*/  SHF.R.U32.HI R6, RZ, 0x10, R9.reuse ;  /* 0x00000010ff067819 */ /* 0x100fe20000011609 */
[----:B------:R-:W-:Y:S01]  /*5c30*/  MUFU.EX2 R183, R58 ;  /* 0x0000003a00b77308 */ /* 0x000fe20000000800 */
[----:B------:R-:W-:Y:S01]  /*5c40*/  ISETP.LE.U32.AND P5, PT, R5, UR9, PT ;  /* 0x0000000905007c0c */ /* 0x000fe2000bfa3070 */
[----:B------:R-:W-:Y:S01]  /*5c50*/  @!P0 FADD.FTZ R177, -R177, -RZ ;  /* 0x800000ffb1b18221 */ /* 0x000fe20000010100 */
[----:B------:R-:W-:Y:S02]  /*5c60*/  LOP3.LUT R4, R6, 0xff, RZ, 0xc0, !PT ;  /* 0x000000ff06047812 */ /* 0x000fe400078ec0ff */
[----:B------:R-:W-:Y:S02]  /*5c70*/  SHF.R.U32.HI R9, RZ, 0x18, R9 ;  /* 0x00000018ff097819 */ /* 0x000fe40000011609 */
[----:B------:R-:W-:Y:S01]  /*5c80*/  ISETP.LE.U32.AND P0, PT, R4, UR9, PT ;  /* 0x0000000904007c0c */ /* 0x000fe2000bf03070 */
[----:B------:R-:W-:Y:S01]  /*5c90*/  @!P4 FADD.FTZ R187, -R187, -RZ ;  /* 0x800000ffbbbbc221 */ /* 0x000fe20000010100 */
[----:B------:R-:W-:Y:S01]  /*5ca0*/  SHF.R.U32.HI R4, RZ, 0x8, R15 ;  /* 0x00000008ff047819 */ /* 0x000fe2000001160f */
[----:B------:R-:W1:Y:S01]  /*5cb0*/  MUFU.EX2 R184, R44 ;  /* 0x0000002c00b87308 */ /* 0x000e620000000800 */
[----:B------:R-:W-:Y:S02]  /*5cc0*/  ISETP.LE.U32.AND P6, PT, R9, UR9, PT ;  /* 0x0000000909007c0c */ /* 0x000fe4000bfc3070 */
[----:B------:R-:W-:Y:S01]  /*5cd0*/  LOP3.LUT R4, R4, 0xffff, RZ, 0xc0, !PT ;  /* 0x0000ffff04047812 */ /* 0x000fe200078ec0ff */
[----:B------:R-:W-:Y:S01]  /*5ce0*/  @!P5 FADD.FTZ R186, -R186, -RZ ;  /* 0x800000ffbabad221 */ /* 0x000fe20000010100 */
[----:B------:R-:W-:Y:S02]  /*5cf0*/  ISETP.LE.U32.AND P4, PT, R20, UR9, PT ;  /* 0x0000000914007c0c */ /* 0x000fe4000bf83070 */
[----:B------:R-:W-:Y:S03]  /*5d00*/  ISETP.LE.U32.AND P5, PT, R4, UR9, PT ;  /* 0x0000000904007c0c */ /* 0x000fe6000bfa3070 */
[----:B------:R-:W-:Y:S01]  /*5d10*/  MUFU.EX2 R165, R165 ;  /* 0x000000a500a57308 */ /* 0x000fe20000000800 */
[----:B------:R-:W-:Y:S01]  /*5d20*/  LOP3.LUT R5, R24, 0xff, RZ, 0xc0, !PT ;  /* 0x000000ff18057812 */ /* 0x000fe200078ec0ff */
[----:B------:R-:W-:Y:S01]  /*5d30*/  @!P0 FADD.FTZ R197, -R197, -RZ ;  /* 0x800000ffc5c58221 */ /* 0x000fe20000010100 */
[----:B------:R-:W-:Y:S02]  /*5d40*/  LOP3.LUT R4, R16, 0xff, RZ, 0xc0, !PT ;  /* 0x000000ff10047812 */ /* 0x000fe400078ec0ff */
[----:B------:R-:W-:Y:S01]  /*5d50*/  ISETP.LE.U32.AND P3, PT, R22, UR9, PT ;  /* 0x0000000916007c0c */ /* 0x000fe2000bf63070 */
[----:B------:R-:W-:Y:S01]  /*5d60*/  @!P6 FADD.FTZ R196, -R196, -RZ ;  /* 0x800000ffc4c4e221 */ /* 0x000fe20000010100 */
[----:B------:R-:W-:Y:S03]  /*5d70*/  ISETP.LE.U32.AND P0, PT, R4, UR9, PT ;  /* 0x0000000904007c0c */ /* 0x000fe6000bf03070 */
[----:B------:R-:W2:Y:S01]  /*5d80*/  MUFU.EX2 R185, R45 ;  /* 0x0000002d00b97308 */ /* 0x000ea20000000800 */
[----:B------:R-:W-:Y:S01]  /*5d90*/  ISETP.LE.U32.AND P1, PT, R14, UR9, PT ;  /* 0x000000090e007c0c */ /* 0x000fe2000bf23070 */
[----:B------:R-:W-:Y:S01]  /*5da0*/  @!P4 FADD.FTZ R193, -R193, -RZ ;  /* 0x800000ffc1c1c221 */ /* 0x000fe20000010100 */
[----:B------:R-:W-:Y:S02]  /*5db0*/  SHF.R.U32.HI R4, RZ, 0x8, R103 ;  /* 0x00000008ff047819 */ /* 0x000fe40000011667 */
[----:B------:R-:W-:Y:S02]  /*5dc0*/  ISETP.LE.U32.AND P6, PT, R5, UR9, PT ;  /* 0x0000000905007c0c */ /* 0x000fe4000bfc3070 */
[----:B------:R-:W-:Y:S03]  /*5dd0*/  LOP3.LUT R5, R4, 0xffff, RZ, 0xc0, !PT ;  /* 0x0000ffff04057812 */ /* 0x000fe600078ec0ff */
[----:B------:R-:W-:Y:S01]  /*5de0*/  MUFU.EX2 R115, R54 ;  /* 0x0000003600737308 */ /* 0x000fe20000000800 */
[----:B------:R-:W-:Y:S01]  /*5df0*/  LOP3.LUT R4, R8, 0xff, RZ, 0xc0, !PT ;  /* 0x000000ff08047812 */ /* 0x000fe200078ec0ff */
[----:B------:R-:W-:Y:S01]  /*5e00*/  @!P3 FADD.FTZ R168, -R168, -RZ ;  /* 0x800000ffa8a8b221 */ /* 0x000fe20000010100 */
[----:B------:R-:W-:Y:S01]  /*5e10*/  @!P0 FADD.FTZ R194, -R194, -RZ ;  /* 0x800000ffc2c28221 */ /* 0x000fe20000010100 */
[----:B------:R-:W-:Y:S01]  /*5e20*/  ISETP.LE.U32.AND P0, PT, R5, UR9, PT ;  /* 0x0000000905007c0c */ /* 0x000fe2000bf03070 */
[----:B-1----:R-:W-:Y:S01]  /*5e30*/  @!P1 FADD.FTZ R184, -R184, -RZ ;  /* 0x800000ffb8b89221 */ /* 0x002fe20000010100 */
[----:B------:R-:W-:Y:S04]  /*5e40*/  ISETP.LE.U32.AND P4, PT, R4, UR9, PT ;  /* 0x0000000904007c0c */ /* 0x000fe8000bf83070 */
[----:B------:R-:W1:Y:S01]  /*5e50*/  MUFU.EX2 R172, R56 ;  /* 0x0000003800ac7308 */ /* 0x000e620000000800 */
[--C-:B------:R-:W-:Y:S01]  /*5e60*/  SHF.R.U32.HI R4, RZ, 0x18, R8.reuse ;  /* 0x00000018ff047819 */ /* 0x100fe20000011608 */
[----:B------:R-:W-:Y:S01]  /*5e70*/  @!P6 FADD.FTZ R169, -R169, -RZ ;  /* 0x800000ffa9a9e221 */ /* 0x000fe20000010100 */
[----:B------:R-:W-:Y:S01]  /*5e80*/  LOP3.LUT R5, R8, 0xffff, RZ, 0xc0, !PT ;  /* 0x0000ffff08057812 */ /* 0x000fe200078ec0ff */
[----:B--2---:R-:W-:Y:S01]  /*5e90*/  @!P5 FADD.FTZ R185, -R185, -RZ ;  /* 0x800000ffb9b9d221 */ /* 0x004fe20000010100 */
[----:B------:R-:W-:Y:S02]  /*5ea0*/  ISETP.LE.U32.AND P2, PT, R4, UR9, PT ;  /* 0x0000000904007c0c */ /* 0x000fe4000bf43070 */
[----:B------:R-:W-:Y:S03]  /*5eb0*/  LOP3.LUT R4, R0, 0xff, RZ, 0xc0, !PT ;  /* 0x000000ff00047812 */ /* 0x000fe600078ec0ff */
[----:B------:R-:W2:Y:S01]  /*5ec0*/  MUFU.EX2 R178, R59 ;  /* 0x0000003b00b27308 */ /* 0x000ea20000000800 */
[----:B------:R-:W-:Y:S01]  /*5ed0*/  SHF.R.U32.HI R6, RZ, 0x8, R5 ;  /* 0x00000008ff067819 */ /* 0x000fe20000011605 */
[----:B------:R-:W-:Y:S01]  /*5ee0*/  @!P0 FADD.FTZ R170, -R170, -RZ ;  /* 0x800000ffaaaa8221 */ /* 0x000fe20000010100 */
[----:B------:R-:W-:Y:S01]  /*5ef0*/  ISETP.LE.U32.AND P0, PT, R4, UR9, PT ;  /* 0x0000000904007c0c */ /* 0x000fe2000bf03070 */
[----:B------:R-:W-:Y:S01]  /*5f00*/  @!P4 FADD.FTZ R167, -R167, -RZ ;  /* 0x800000ffa7a7c221 */ /* 0x000fe20000010100 */
[----:B------:R-:W-:Y:S02]  /*5f10*/  LOP3.LUT R4, R6, 0xffff, RZ, 0xc0, !PT ;  /* 0x0000ffff06047812 */ /* 0x000fe400078ec0ff */
[----:B------:R-:W-:Y:S03]  /*5f20*/  SHF.R.U32.HI R5, RZ, 0x10, R8 ;  /* 0x00000010ff057819 */ /* 0x000fe60000011608 */
[----:B------:R-:W3:Y:S01]  /*5f30*/  MUFU.EX2 R162, R162 ;  /* 0x000000a200a27308 */ /* 0x000ee20000000800 */
[----:B------:R-:W-:Y:S01]  /*5f40*/  LOP3.LUT R6, R0, 0xffff, RZ, 0xc0, !PT ;  /* 0x0000ffff00067812 */ /* 0x000fe200078ec0ff */
[----:B------:R-:W-:Y:S01]  /*5f50*/  @!P2 FADD.FTZ R114, -R114, -RZ ;  /* 0x800000ff7272a221 */ /* 0x000fe20000010100 */
[----:B------:R-:W-:Y:S02]  /*5f60*/  LOP3.LUT R5, R5, 0xff, RZ, 0xc0, !PT ;  /* 0x000000ff05057812 */ /* 0x000fe400078ec0ff */
[----:B------:R-:W-:Y:S02]  /*5f70*/  ISETP.LE.U32.AND P6, PT, R4, UR9, PT ;  /* 0x0000000904007c0c */ /* 0x000fe4000bfc3070 */
[----:B------:R-:W-:Y:S01]  /*5f80*/  ISETP.LE.U32.AND P3, PT, R5, UR9, PT ;  /* 0x0000000905007c0c */ /* 0x000fe2000bf63070 */
[----:B-1----:R-:W-:Y:S01]  /*5f90*/  @!P0 FADD.FTZ R172, -R172, -RZ ;  /* 0x800000ffacac8221 */ /* 0x002fe20000010100 */
[----:B------:R-:W-:Y:S02]  /*5fa0*/  SHF.R.U32.HI R4, RZ, 0x8, R6 ;  /* 0x00000008ff047819 */ /* 0x000fe40000011606 */
[----:B------:R-:W-:Y:S02]  /*5fb0*/  ISETP.LE.U32.AND P1, PT, R12, UR9, PT ;  /* 0x000000090c007c0c */ /* 0x000fe4000bf23070 */
[----:B------:R-:W-:Y:S02]  /*5fc0*/  LOP3.LUT R4, R4, 0xffff, RZ, 0xc0, !PT ;  /* 0x0000ffff04047812 */ /* 0x000fe400078ec0ff */
[--C-:B------:R-:W-:Y:S02]  /*5fd0*/  SHF.R.U32.HI R5, RZ, 0x10, R0.reuse ;  /* 0x00000010ff057819 */ /* 0x100fe40000011600 */
[----:B------:R-:W-:Y:S01]  /*5fe0*/  ISETP.LE.U32.AND P4, PT, R4, UR9, PT ;  /* 0x0000000904007c0c */ /* 0x000fe2000bf83070 */
[----:B------:R-:W-:Y:S01]  /*5ff0*/  @!P6 FADD.FTZ R166, -R166, -RZ ;  /* 0x800000ffa6a6e221 */ /* 0x000fe20000010100 */
[----:B------:R-:W-:Y:S01]  /*6000*/  LOP3.LUT R4, R5, 0xff, RZ, 0xc0, !PT ;  /* 0x000000ff05047812 */ /* 0x000fe200078ec0ff */
[----:B------:R-:W-:Y:S01]  /*6010*/  @!P3 FADD.FTZ R115, -R115, -RZ ;  /* 0x800000ff7373b221 */ /* 0x000fe20000010100 */
[----:B------:R-:W-:Y:S02]  /*6020*/  SHF.R.U32.HI R5, RZ, 0x8, R17 ;  /* 0x00000008ff057819 */ /* 0x000fe40000011611 */
[----:B------:R-:W-:Y:S01]  /*6030*/  ISETP.LE.U32.AND P6, PT, R4, UR9, PT ;  /* 0x0000000904007c0c */ /* 0x000fe2000bfc3070 */
[----:B------:R-:W-:Y:S01]  /*6040*/  @!P1 FADD.FTZ R112, -R112, -RZ ;  /* 0x800000ff70709221 */ /* 0x000fe20000010100 */
[----:B------:R-:W-:Y:S02]  /*6050*/  LOP3.LUT R4, R5, 0xffff, RZ, 0xc0, !PT ;  /* 0x0000ffff05047812 */ /* 0x000fe400078ec0ff */
[----:B------:R-:W-:Y:S02]  /*6060*/  SHF.R.U32.HI R0, RZ, 0x18, R0 ;  /* 0x00000018ff007819 */ /* 0x000fe40000011600 */
[----:B------:R-:W-:Y:S01]  /*6070*/  ISETP.LE.U32.AND P2, PT, R4, UR9, PT ;  /* 0x0000000904007c0c */ /* 0x000fe2000bf43070 */
[----:B------:R-:W-:Y:S01]  /*6080*/  @!P4 FADD.FTZ R113, -R113, -RZ ;  /* 0x800000ff7171c221 */ /* 0x000fe20000010100 */
[----:B------:R-:W-:Y:S02]  /*6090*/  ISETP.LE.U32.AND P4, PT, R0, UR9, PT ;  /* 0x0000000900007c0c */ /* 0x000fe4000bf83070 */
[----:B------:R-:W-:Y:S02]  /*60a0*/  LOP3.LUT R4, R21, 0xff, RZ, 0xc0, !PT ;  /* 0x000000ff15047812 */ /* 0x000fe400078ec0ff */
[----:B------:R-:W-:Y:S01]  /*60b0*/  SHF.R.U32.HI R0, RZ, 0x8, R19 ;  /* 0x00000008ff007819 */ /* 0x000fe20000011613 */
[----:B------:R-:W-:Y:S01]  /*60c0*/  @!P6 FADD.FTZ R183, -R183, -RZ ;  /* 0x800000ffb7b7e221 */ /* 0x000fe20000010100 */
[----:B------:R-:W-:Y:S02]  /*60d0*/  ISETP.LE.U32.AND P6, PT, R4, UR9, PT ;  /* 0x0000000904007c0c */ /* 0x000fe4000bfc3070 */
[----:B------:R-:W-:Y:S02]  /*60e0*/  LOP3.LUT R4, R0, 0xffff, RZ, 0xc0, !PT ;  /* 0x0000ffff00047812 */ /* 0x000fe400078ec0ff */
[----:B------:R-:W-:Y:S01]  /*60f0*/  F2FP.RELU.F16.F32.PACK_AB R0, R205, R204 ;  /* 0x000000cccd00723e */ /* 0x000fe200000008ff */
[----:B------:R-:W-:Y:S01]  /*6100*/  @!P2 FADD.FTZ R165, -R165, -RZ ;  /* 0x800000ffa5a5a221 */ /* 0x000fe20000010100 */
[----:B------:R-:W-:Y:S01]  /*6110*/  LOP3.LUT R5, R7, 0xff, RZ, 0xc0, !PT ;  /* 0x000000ff07057812 */ /* 0x000fe200078ec0ff */
[----:B--2---:R-:W-:Y:S01]  /*6120*/  @!P4 FADD.FTZ R178, -R178, -RZ ;  /* 0x800000ffb2b2c221 */ /* 0x004fe20000010100 */
[----:B------:R-:W-:Y:S01]  /*6130*/  ISETP.LE.U32.AND P2, PT, R4, UR9, PT ;  /* 0x0000000904007c0c */ /* 0x000fe2000bf43070 */
[----:B------:R1:W-:Y:S01]  /*6140*/  STS [R221+0x10000], R0 ;  /* 0x01000000dd007388 */ /* 0x0003e20000000800 */
[----:B------:R-:W-:Y:S02]  /*6150*/  ISETP.LE.U32.AND P1, PT, R5, UR9, PT ;  /* 0x0000000905007c0c */ /* 0x000fe4000bf23070 */
        /* <DEDUP_REMOVED lines=8> */
[----:B------:R-:W-:Y:S01]  /*61e0*/  ISETP.LE.U32.AND P0, PT, R18, UR9, PT ;  /* 0x0000000912007c0c */ /* 0x000fe2000bf03070 */
[----:B------:R-:W-:Y:S01]  /*61f0*/  @!P2 FADD.FTZ R163, -R163, -RZ ;  /* 0x800000ffa3a3a221 */ /* 0x000fe20000010100 */
[----:B------:R-:W-:Y:S01]  /*6200*/  ISETP.LE.U32.AND P3, PT, R11, UR9, PT ;  /* 0x000000090b007c0c */ /* 0x000fe2000bf63070 */
[----:B------:R-:W-:Y:S01]  /*6210*/  @!P1 FADD.FTZ R173, -R173, -RZ ;  /* 0x800000ffadad9221 */ /* 0x000fe20000010100 */
[----:B------:R-:W-:Y:S02]  /*6220*/  FSETP.GE.FTZ.AND P2, PT, R190, RZ, PT ;  /* 0x000000ffbe00720b */ /* 0x000fe40003f56000 */
[----:B------:R-:W-:Y:S02]  /*6230*/  FSETP.GE.FTZ.AND P4, PT, R205, RZ, PT ;  /* 0x000000ffcd00720b */ /* 0x000fe40003f96000 */
[----:B------:R-:W-:Y:S03]  /*6240*/  FSETP.GE.FTZ.AND P1, PT, R189, RZ, PT ;  /* 0x000000ffbd00720b */ /* 0x000fe60003f36000 */
[----:B------:R-:W-:Y:S01]  /*6250*/  @!P5 FADD.FTZ R164, -R164, -RZ ;  /* 0x800000ffa4a4d221 */ /* 0x000fe20000010100 */
[----:B-1----:R-:W-:Y:S01]  /*6260*/  F2FP.RELU.F16.F32.PACK_AB R0, R200, R203 ;  /* 0x000000cbc800723e */ /* 0x002fe200000008ff */
[----:B---3--:R-:W-:Y:S01]  /*6270*/  @!P0 FADD.FTZ R162, -R162, -RZ ;  /* 0x800000ffa2a28221 */ /* 0x008fe20000010100 */
[----:B------:R-:W-:Y:S01]  /*6280*/  LEA R108, P0, R235, R108, 0x2 ;  /* 0x0000006ceb6c7211 */ /* 0x000fe200078010ff */
[----:B------:R-:W-:Y:S01]  /*6290*/  @!P3 FADD.FTZ R111, -R111, -RZ ;  /* 0x800000ff6f6fb221 */ /* 0x000fe20000010100 */
[----:B------:R-:W-:Y:S01]  /*62a0*/  FSETP.GE.FTZ.AND P3, PT, R191, RZ, PT ;  /* 0x000000ffbf00720b */ /* 0x000fe20003f76000 */
[----:B------:R1:W-:Y:S01]  /*62b0*/  STS [R223+0x10400], R0 ;  /* 0x01040000df007388 */ /* 0x0003e20000000800 */
[----:B------:R-:W-:Y:S02]  /*62c0*/  LEA.HI.X.SX32 R109, R235, R109, 0x2, P0 ;  /* 0x0000006deb6d7211 */ /* 0x000fe400000f16ff */
[----:B--2---:R-:W-:Y:S01]  /*62d0*/  F2FP.RELU.F16.F32.PACK_AB R5, R218, R219 ;  /* 0x000000dbda05723e */ /* 0x004fe200000008ff */
[----:B------:R2:W-:Y:S01]  /*62e0*/  STS [R221+0x12000], R6 ;  /* 0x01200006dd007388 */ /* 0x0005e20000000800 */
[----:B------:R-:W-:Y:S02]  /*62f0*/  FSETP.GE.FTZ.AND P0, PT, R204, RZ, PT ;  /* 0x000000ffcc00720b */ /* 0x000fe40003f16000 */
[----:B----4-:R-:W-:Y:S01]  /*6300*/  F2FP.RELU.F16.F32.PACK_AB R4, R212, R213 ;  /* 0x000000d5d404723e */ /* 0x010fe200000008ff */
        /* <DEDUP_REMOVED lines=49> */
[----:B------:R1:W-:Y:S04]  /*6620*/  STS [R224+0x12400], R0 ;  /* 0x01240000e0007388 */ /* 0x0003e80000000800 */
[----:B------:R-:W-:Y:S04]  /*6630*/  STS [R224+0x12000], R4 ;  /* 0x01200004e0007388 */ /* 0x000fe80000000800 */
[----:B------:R-:W2:Y:S08]  /*6640*/  LDSM.16.M88.4 R64, [R153+UR4+0x4000] ;  /* 0x004000049940783b */ /* 0x000eb00008000200 */
[----:B------:R-:W3:Y:S08]  /*6650*/  LDSM.16.M88.4 R60, [R153+UR4+0x5000] ;  /* 0x00500004993c783b */ /* 0x000ef00008000200 */
[----:B------:R-:W4:Y:S08]  /*6660*/  LDSM.16.M88.4 R100, [R104] ;  /* 0x000000006864783b */ /* 0x000f300000000200 */
[----:B------:R-:W4:Y:S08]  /*6670*/  LDSM.16.M88.4 R104, [R104+0x1000] ;  /* 0x001000006868783b */ /* 0x000f300000000200 */
[----:B-1----:R1:W5:Y:S01]  /*6680*/  LDG.E R0, desc[UR14][R108.64+0x120] ;  /* 0x0001200e6c007981 */ /* 0x002362000c1e1900 */
        /* <DEDUP_REMOVED lines=30> */
[-C--:B------:R-:W-:Y:S01]  /*6870*/  HMMA.16816.F32 R60, R104, R146.reuse, R60 ;  /* 0x00000092683c723c */ /* 0x080fe2000000183c */
[----:B------:R-:W2:Y:S04]  /*6880*/  LDG.E R106, desc[UR14][R108.64] ;  /* 0x0000000e6c6a7981 */ /* 0x000ea8000c1e1900 */
[----:B------:R-:W3:Y:S01]  /*6890*/  LDG.E R105, desc[UR14][R108.64+0x20] ;  /* 0x0000200e6c697981 */ /* 0x000ee2000c1e1900 */
[----:B------:R-:W-:Y:S03]  /*68a0*/  HMMA.16816.F32 R64, R100, R146, R64 ;  /* 0x000000926440723c */ /* 0x000fe60000001840 */
[----:B------:R1:W5:Y:S02]  /*68b0*/  LDG.E R104, desc[UR14][R108.64+0x100] ;  /* 0x0001000e6c687981 */ /* 0x000364000c1e1900 */
[C---:B--2---:R-:W-:Y:S01]  /*68c0*/  FADD.FTZ R4, -R106.reuse, R4 ;  /* 0x000000046a047221 */ /* 0x044fe20000010100 */
[C---:B------:R-:W-:Y:S01]  /*68d0*/  FADD.FTZ R16, -R106.reuse, R16 ;  /* 0x000000106a107221 */ /* 0x040fe20000010100 */
[C---:B------:R-:W-:Y:S01]  /*68e0*/  FADD.FTZ R5, -R106.reuse, R5 ;  /* 0x000000056a057221 */ /* 0x040fe20000010100 */
[C---:B------:R-:W-:Y:S03]  /*68f0*/  FADD.FTZ R21, -R106.reuse, R21 ;  /* 0x000000156a157221 */ /* 0x040fe60000010100 */
[----:B------:R-:W-:Y:S01]  /*6900*/  FADD.FTZ R20, -R106, R20 ;  /* 0x000000146a147221 */ /* 0x000fe20000010100 */
[-C--:B------:R-:W-:Y:S01]  /*6910*/  FSEL R4, R4, R106.reuse, P0 ;  /* 0x0000006a04047208 */ /* 0x080fe20000000000 */
[----:B------:R-:W-:Y:S01]  /*6920*/  FADD.FTZ R53, -R106, R53 ;  /* 0x000000356a357221 */ /* 0x000fe20000010100 */
[----:B------:R-:W-:Y:S01]  /*6930*/  FSETP.GE.FTZ.AND P0, PT, R188, RZ, PT ;  /* 0x000000ffbc00720b */ /* 0x000fe20003f16000 */
[----:B------:R-:W-:Y:S01]  /*6940*/  FADD.FTZ R52, -R106, R52 ;  /* 0x000000346a347221 */ /* 0x000fe20000010100 */
[----:B------:R-:W-:Y:S01]  /*6950*/  FSEL R16, R16, R106, P3 ;  /* 0x0000006a10107208 */ /* 0x000fe20001800000 */
[----:B------:R-:W-:Y:S01]  /*6960*/  FMUL.FTZ R107, R204, R4 ;  /* 0x00000004cc6b7220 */ /* 0x000fe20000410000 */
[-C--:B------:R-:W-:Y:S01]  /*6970*/  FSEL R5, R5, R106.reuse, P4 ;  /* 0x0000006a05057208 */ /* 0x080fe20002000000 */
[----:B------:R-:W-:Y:S01]  /*6980*/  FADD.FTZ R4, -R106, R17 ;  /* 0x000000116a047221 */ /* 0x000fe20000010100 */
[----:B------:R-:W-:Y:S01]  /*6990*/  FSEL R21, R21, R106, P0 ;  /* 0x0000006a15157208 */ /* 0x000fe20000000000 */
[----:B------:R-:W-:Y:S01]  /*69a0*/  FMUL.FTZ R191, R191, R16 ;  /* 0x00000010bfbf7220 */ /* 0x000fe20000410000 */
[----:B------:R-:W-:Y:S01]  /*69b0*/  FSETP.GE.FTZ.AND P0, PT, R175, RZ, PT ;  /* 0x000000ffaf00720b */ /* 0x000fe20003f16000 */
[----:B------:R-:W-:Y:S01]  /*69c0*/  FMUL.FTZ R5, R205, R5 ;  /* 0x00000005cd057220 */ /* 0x000fe20000410000 */
[-C--:B------:R-:W-:Y:S01]  /*69d0*/  FSEL R4, R4, R106.reuse, P2 ;  /* 0x0000006a04047208 */ /* 0x080fe20001000000 */
[----:B------:R-:W-:Y:S01]  /*69e0*/  FMUL.FTZ R188, R188, R21 ;  /* 0x00000015bcbc7220 */ /* 0x000fe20000410000 */
[----:B------:R-:W-:Y:S01]  /*69f0*/  FSEL R20, R20, R106, P1 ;  /* 0x0000006a14147208 */ /* 0x000fe20000800000 */
[----:B------:R-:W-:Y:S01]  /*6a00*/  FADD.FTZ R17, -R106, R33 ;  /* 0x000000216a117221 */ /* 0x000fe20000010100 */
[----:B------:R-:W-:Y:S01]  /*6a10*/  F2FP.F16.F32.PACK_AB R16, R5, R107 ;  /* 0x0000006b0510723e */ /* 0x000fe200000000ff */
[----:B------:R-:W-:Y:S01]  /*6a20*/  FMUL.FTZ R4, R190, R4 ;  /* 0x00000004be047220 */ /* 0x000fe20000410000 */
[----:B------:R-:W-:Y:S01]  /*6a30*/  FSETP.GE.FTZ.AND P1, PT, R176, RZ, PT ;  /* 0x000000ffb000720b */ /* 0x000fe20003f36000 */
[----:B------:R-:W-:Y:S01]  /*6a40*/  FADD.FTZ R5, -R106, R36 ;  /* 0x000000246a057221 */ /* 0x000fe20000010100 */
[----:B------:R-:W-:Y:S01]  /*6a50*/  FSETP.GE.FTZ.AND P3, PT, R180, RZ, PT ;  /* 0x000000ffb400720b */ /* 0x000fe20003f76000 */
[----:B------:R-:W-:Y:S01]  /*6a60*/  FMUL.FTZ R189, R189, R20 ;  /* 0x00000014bdbd7220 */ /* 0x000fe20000410000 */
[----:B------:R-:W-:Y:S01]  /*6a70*/  F2FP.F16.F32.PACK_AB R21, R4, R191 ;  /* 0x000000bf0415723e */ /* 0x000fe200000000ff */
[C---:B------:R-:W-:Y:S01]  /*6a80*/  FADD.FTZ R4, -R106.reuse, R37 ;  /* 0x000000256a047221 */ /* 0x040fe20000010100 */
[-C--:B------:R-:W-:Y:S01]  /*6a90*/  FSEL R5, R5, R106.reuse, P1 ;  /* 0x0000006a05057208 */ /* 0x080fe20000800000 */
[C---:B------:R-:W-:Y:S01]  /*6aa0*/  FADD.FTZ R20, -R106.reuse, R32 ;  /* 0x000000206a147221 */ /* 0x040fe20000010100 */
[----:B------:R-:W-:Y:S01]  /*6ab0*/  FSETP.GE.FTZ.AND P2, PT, R179, RZ, PT ;  /* 0x000000ffb300720b */ /* 0x000fe20003f56000 */
[----:B------:R-:W-:Y:S01]  /*6ac0*/  FADD.FTZ R64, -R106, R64 ;  /* 0x000000406a407221 */ /* 0x000fe20000010100 */
        /* <DEDUP_REMOVED lines=8> */
[-C--:B------:R-:W-:Y:S01]  /*6b50*/  FSEL R17, R17, R106.reuse, P2 ;  /* 0x0000006a11117208 */ /* 0x080fe20001000000 */
[----:B---3--:R-:W-:Y:S01]  /*6b60*/  FADD.FTZ R6, -R105, R6 ;  /* 0x0000000669067221 */ /* 0x008fe20000010100 */
[----:B------:R-:W-:Y:S01]  /*6b70*/  FSEL R53, R53, R106, P1 ;  /* 0x0000006a35357208 */ /* 0x000fe20000800000 */
[----:B------:R-:W-:Y:S01]  /*6b80*/  FMUL.FTZ R20, R180, R20 ;  /* 0x00000014b4147220 */ /* 0x000fe20000410000 */
[----:B------:R-:W-:Y:S01]  /*6b90*/  FSETP.GE.FTZ.AND P4, PT, R171, RZ, PT ;  /* 0x000000ffab00720b */ /* 0x000fe20003f96000 */
[----:B------:R-:W-:Y:S01]  /*6ba0*/  FMUL.FTZ R17, R179, R17 ;  /* 0x00000011b3117220 */ /* 0x000fe20000410000 */
[----:B------:R-:W-:Y:S01]  /*6bb0*/  FSETP.GE.FTZ.AND P3, PT, R170, RZ, PT ;  /* 0x000000ffaa00720b */ /* 0x000fe20003f76000 */
[----:B------:R-:W-:Y:S01]  /*6bc0*/  FMUL.FTZ R166, R166, R53 ;  /* 0x00000035a6a67220 */ /* 0x000fe20000410000 */
[----:B------:R-:W-:Y:S01]  /*6bd0*/  FSETP.GE.FTZ.AND P2, PT, R167, RZ, PT ;  /* 0x000000ffa700720b */ /* 0x000fe20003f56000 */
[----:B------:R-:W-:Y:S01]  /*6be0*/  FADD.FTZ R7, -R105, R7 ;  /* 0x0000000769077221 */ /* 0x000fe20000010100 */
[----:B------:R-:W-:Y:S02]  /*6bf0*/  FSETP.GE.FTZ.AND P1, PT, R112, RZ, PT ;  /* 0x000000ff7000720b */ /* 0x000fe40003f36000 */
[-C--:B------:R-:W-:Y:S02]  /*6c00*/  FSEL R5, R5, R106.reuse, P4 ;  /* 0x0000006a05057208 */ /* 0x080fe40002000000 */
[-C--:B------:R-:W-:Y:S02]  /*6c10*/  FSEL R4, R4, R106.reuse, P3 ;  /* 0x0000006a04047208 */ /* 0x080fe40001800000 */
[-C--:B------:R-:W-:Y:S01]  /*6c20*/  FSEL R52, R52, R106.reuse, P2 ;  /* 0x0000006a34347208 */ /* 0x080fe20001000000 */
        /* <DEDUP_REMOVED lines=39> */
.L_x_267:
[----:B------:R2:W-:Y:S01]  /*6ea0*/  STS [R221+0x8000], R16 ;  /* 0x00800010dd007388 */ /* 0x0005e20000000800 */
[----:B------:R-:W-:Y:S01]  /*6eb0*/  FADD.FTZ R22, -R105, R22 ;  /* 0x0000001669167221 */ /* 0x000fe20000010100 */
[----:B------:R-:W-:Y:S01]  /*6ec0*/  FMUL.FTZ R6, R211, R6 ;  /* 0x00000006d3067220 */ /* 0x000fe20000410000 */
[----:B-1----:R-:W-:Y:S01]  /*6ed0*/  FMUL.FTZ R5, R210, R7 ;  /* 0x00000007d2057220 */ /* 0x002fe20000410000 */
[C---:B------:R-:W-:Y:S01]  /*6ee0*/  FADD.FTZ R18, -R105.reuse, R18 ;  /* 0x0000001269127221 */ /* 0x040fe20000010100 */
[----:B------:R-:W-:Y:S01]  /*6ef0*/  FADD.FTZ R19, -R105, R19 ;  /* 0x0000001369137221 */ /* 0x000fe20000010100 */
[----:B------:R-:W-:Y:S01]  /*6f00*/  FSETP.GE.FTZ.AND P1, PT, R195, RZ, PT ;  /* 0x000000ffc300720b */ /* 0x000fe20003f36000 */
[----:B------:R-:W-:Y:S01]  /*6f10*/  FADD.FTZ R4, -R105, R34 ;  /* 0x0000002269047221 */ /* 0x000fe20000010100 */
[----:B------:R-:W-:Y:S01]  /*6f20*/  FSETP.GE.FTZ.AND P3, PT, R203, RZ, PT ;  /* 0x000000ffcb00720b */ /* 0x000fe20003f76000 */
[C---:B------:R-:W-:Y:S01]  /*6f30*/  FADD.FTZ R35, -R105.reuse, R35 ;  /* 0x0000002369237221 */ /* 0x040fe20000010100 */
[----:B------:R-:W-:Y:S01]  /*6f40*/  FSETP.GE.FTZ.AND P2, PT, R200, RZ, PT ;  /* 0x000000ffc800720b */ /* 0x000fe20003f56000 */
[C---:B------:R-:W-:Y:S01]  /*6f50*/  FADD.FTZ R17, -R105.reuse, R38 ;  /* 0x0000002669117221 */ /* 0x040fe20000010100 */
[-C--:B------:R-:W-:Y:S01]  /*6f60*/  FSEL R22, R22, R105.reuse, P1 ;  /* 0x0000006916167208 */ /* 0x080fe20000800000 */
[----:B------:R-:W-:Y:S01]  /*6f70*/  FADD.FTZ R50, -R105, R50 ;  /* 0x0000003269327221 */ /* 0x000fe20000010100 */
[----:B------:R-:W-:Y:S01]  /*6f80*/  F2FP.F16.F32.PACK_AB R5, R5, R6 ;  /* 0x000000060505723e */ /* 0x000fe200000000ff */
[----:B------:R-:W-:Y:S01]  /*6f90*/  FADD.FTZ R6, -R105, R23 ;  /* 0x0000001769067221 */ /* 0x000fe20000010100 */
[-C--:B------:R-:W-:Y:S01]  /*6fa0*/  FSEL R18, R18, R105.reuse, P3 ;  /* 0x0000006912127208 */ /* 0x080fe20001800000 */
[----:B-----5:R-:W-:Y:S01]  /*6fb0*/  FADD.FTZ R25, -R104, R25 ;  /* 0x0000001968197221 */ /* 0x020fe20000010100 */
[----:B------:R-:W-:Y:S01]  /*6fc0*/  FSEL R19, R19, R105, P2 ;  /* 0x0000006913137208 */ /* 0x000fe20001000000 */
[----:B------:R1:W-:Y:S01]  /*6fd0*/  STS [R221+0x8400], R5 ;  /* 0x00840005dd007388 */ /* 0x0003e20000000800 */
[----:B------:R-:W-:Y:S01]  /*6fe0*/  FSETP.GE.FTZ.AND P1, PT, R182, RZ, PT ;  /* 0x000000ffb600720b */ /* 0x000fe20003f36000 */
[----:B------:R-:W-:Y:S01]  /*6ff0*/  FMUL.FTZ R20, R203, R18 ;  /* 0x00000012cb147220 */ /* 0x000fe20000410000 */
[----:B------:R-:W-:Y:S01]  /*7000*/  FSETP.GE.FTZ.AND P2, PT, R192, RZ, PT ;  /* 0x000000ffc000720b */ /* 0x000fe20003f56000 */
[----:B------:R3:W-:Y:S01]  /*7010*/  STS [R223+0x8000], R21 ;  /* 0x00800015df007388 */ /* 0x0007e20000000800 */
[----:B------:R-:W-:Y:S01]  /*7020*/  FSETP.GE.FTZ.AND P3, PT, R181, RZ, PT ;  /* 0x000000ffb500720b */ /* 0x000fe20003f76000 */
[----:B------:R-:W-:Y:S01]  /*7030*/  FMUL.FTZ R19, R200, R19 ;  /* 0x00000013c8137220 */ /* 0x000fe20000410000 */
[-C--:B------:R-:W-:Y:S01]  /*7040*/  FSEL R4, R4, R105.reuse, P1 ;  /* 0x0000006904047208 */ /* 0x080fe20000800000 */
[C---:B--2---:R-:W-:Y:S01]  /*7050*/  FADD.FTZ R16, -R105.reuse, R39 ;  /* 0x0000002769107221 */ /* 0x044fe20000010100 */
[-C--:B------:R-:W-:Y:S01]  /*7060*/  FSEL R6, R6, R105.reuse, P2 ;  /* 0x0000006906067208 */ /* 0x080fe20001000000 */
[----:B------:R-:W-:Y:S01]  /*7070*/  FADD.FTZ R51, -R105, R51 ;  /* 0x0000003369337221 */ /* 0x000fe20000010100 */
[----:B------:R-:W-:Y:S01]  /*7080*/  FSETP.GE.FTZ.AND P1, PT, R174, RZ, PT ;  /* 0x000000ffae00720b */ /* 0x000fe20003f36000 */
[----:B------:R-:W-:Y:S01]  /*7090*/  FMUL.FTZ R7, R182, R4 ;  /* 0x00000004b6077220 */ /* 0x000fe20000410000 */
[-C--:B------:R-:W-:Y:S01]  /*70a0*/  FSEL R35, R35, R105.reuse, P3 ;  /* 0x0000006923237208 */ /* 0x080fe20001800000 */
[----:B------:R-:W-:Y:S01]  /*70b0*/  FMUL.FTZ R18, R192, R6 ;  /* 0x00000006c0127220 */ /* 0x000fe20000410000 */
[----:B------:R-:W-:Y:S01]  /*70c0*/  F2FP.F16.F32.PACK_AB R4, R19, R20 ;  /* 0x000000141304723e */ /* 0x000fe200000000ff */
[----:B------:R-:W-:Y:S01]  /*70d0*/  FADD.FTZ R24, -R104, R24 ;  /* 0x0000001868187221 */ /* 0x000fe20000010100 */
        /* <DEDUP_REMOVED lines=9> */
[----:B------:R-:W-:Y:S01]  /*7170*/  FADD.FTZ R6, -R105, R66 ;  /* 0x0000004269067221 */ /* 0x000fe20000010100 */
        /* <DEDUP_REMOVED lines=9> */
[----:B------:R-:W-:Y:S01]  /*7210*/  FMUL.FTZ R22, R195, R22 ;  /* 0x00000016c3167220 */ /* 0x000fe20000410000 */
[-C--:B------:R-:W-:Y:S01]  /*7220*/  FSEL R50, R50, R105.reuse, P6 ;  /* 0x0000006932327208 */ /* 0x080fe20003000000 */
[----:B------:R-:W-:Y:S01]  /*7230*/  FADD.FTZ R29, -R104, R29 ;  /* 0x0000001d681d7221 */ /* 0x000fe20000010100 */
[----:B------:R-:W-:Y:S01]  /*7240*/  FSEL R51, R51, R105, P5 ;  /* 0x0000006933337208 */ /* 0x000fe20002800000 */
[----:B------:R-:W-:Y:S01]  /*7250*/  FMUL.FTZ R17, R177, R17 ;  /* 0x00000011b1117220 */ /* 0x000fe20000410000 */
[-C--:B------:R-:W-:Y:S01]  /*7260*/  FSEL R54, R54, R105.reuse, P4 ;  /* 0x0000006936367208 */ /* 0x080fe20002000000 */
[----:B------:R-:W-:Y:S01]  /*7270*/  FMUL.FTZ R16, R174, R16 ;  /* 0x00000010ae107220 */ /* 0x000fe20000410000 */
        /* <DEDUP_REMOVED lines=9> */
[----:B------:R-:W-:Y:S01]  /*7310*/  FADD.FTZ R6, -R104, R40 ;  /* 0x0000002868067221 */ /* 0x000fe20000010100 */
[----:B------:R-:W-:Y:S01]  /*7320*/  FSETP.GE.FTZ.AND P1, PT, R212, RZ, PT ;  /* 0x000000ffd400720b */ /* 0x000fe20003f36000 */
[----:B------:R-:W-:Y:S01]  /*7330*/  FADD.FTZ R30, -R0, R30 ;  /* 0x0000001e001e7221 */ /* 0x000fe20000010100 */
[----:B-1----:R-:W-:Y:S01]  /*7340*/  FSEL R5, R9, R104, P3 ;  /* 0x0000006809057208 */ /* 0x002fe20001800000 */
[----:B------:R-:W-:Y:S01]  /*7350*/  FMUL.FTZ R8, R214, R8 ;  /* 0x00000008d6087220 */ /* 0x000fe20000410000 */
[-C--:B------:R-:W-:Y:S01]  /*7360*/  FSEL R13, R13, R104.reuse, P1 ;  /* 0x000000680d0d7208 */ /* 0x080fe20000800000 */
[----:B------:R-:W-:Y:S01]  /*7370*/  FADD.FTZ R42, -R0, R42 ;  /* 0x0000002a002a7221 */ /* 0x000fe20000010100 */
[----:B------:R-:W-:Y:S01]  /*7380*/  FSETP.GE.FTZ.AND P1, PT, R201, RZ, PT ;  /* 0x000000ffc900720b */ /* 0x000fe20003f36000 */
[----:B------:R-:W-:Y:S01]  /*7390*/  FMUL.FTZ R5, R215, R5 ;  /* 0x00000005d7057220 */ /* 0x000fe20000410000 */
[----:B------:R-:W-:Y:S01]  /*73a0*/  FSETP.GE.FTZ.AND P5, PT, R202, RZ, PT ;  /* 0x000000ffca00720b */ /* 0x000fe20003fb6000 */
[----:B------:R-:W-:Y:S01]  /*73b0*/  FMUL.FTZ R13, R212, R13 ;  /* 0x0000000dd40d7220 */ /* 0x000fe20000410000 */
[----:B------:R-:W-:Y:S01]  /*73c0*/  FSETP.GE.FTZ.AND P2, PT, R213, RZ, PT ;  /* 0x000000ffd500720b */ /* 0x000fe20003f56000 */
[----:B------:R-:W-:Y:S01]  /*73d0*/  FADD.FTZ R27, -R0, R27 ;  /* 0x0000001b001b7221 */ /* 0x000fe20000010100 */
[-C--:B------:R-:W-:Y:S01]  /*73e0*/  FSEL R24, R24, R104.reuse, P1 ;  /* 0x0000006818187208 */ /* 0x080fe20000800000 */
[C---:B------:R-:W-:Y:S01]  /*73f0*/  FADD.FTZ R31, -R0.reuse, R31 ;  /* 0x0000001f001f7221 */ /* 0x040fe20000010100 */
[-C--:B------:R-:W-:Y:S01]  /*7400*/  FSEL R7, R25, R104.reuse, P5 ;  /* 0x0000006819077208 */ /* 0x080fe20002800000 */
[----:B------:R-:W-:Y:S01]  /*7410*/  FADD.FTZ R58, -R0, R58 ;  /* 0x0000003a003a7221 */ /* 0x000fe20000010100 */
[----:B------:R-:W-:Y:S01]  /*7420*/  FSEL R12, R12, R104, P2 ;  /* 0x000000680c0c7208 */ /* 0x000fe20001000000 */
[----:B---3--:R-:W-:Y:S01]  /*7430*/  FMUL.FTZ R21, R201, R24 ;  /* 0x00000018c9157220 */ /* 0x008fe20000410000 */
[----:B--2---:R-:W-:Y:S01]  /*7440*/  F2FP.F16.F32.PACK_AB R4, R5, R8 ;  /* 0x000000080504723e */ /* 0x004fe200000000ff */
[C---:B------:R-:W-:Y:S01]  /*7450*/  FADD.FTZ R8, -R104.reuse, R28 ;  /* 0x0000001c68087221 */ /* 0x040fe20000010100 */
[----:B------:R-:W-:Y:S01]  /*7460*/  FSETP.GE.FTZ.AND P2, PT, R187, RZ, PT ;  /* 0x000000ffbb00720b */ /* 0x000fe20003f56000 */
[----:B------:R-:W-:Y:S01]  /*7470*/  FADD.FTZ R5, -R104, R41 ;  /* 0x0000002968057221 */ /* 0x000fe20000010100 */
[----:B------:R-:W-:Y:S01]  /*7480*/  FSETP.GE.FTZ.AND P4, PT, R199, RZ, PT ;  /* 0x000000ffc700720b */ /* 0x000fe20003f96000 */
[----:B------:R1:W-:Y:S01]  /*7490*/  STS [R221+0xa000], R4 ;  /* 0x00a00004dd007388 */ /* 0x0003e20000000800 */
[----:B------:R-:W-:Y:S01]  /*74a0*/  FSETP.GE.FTZ.AND P1, PT, R186, RZ, PT ;  /* 0x000000ffba00720b */ /* 0x000fe20003f36000 */
[----:B------:R-:W-:Y:S01]  /*74b0*/  FMUL.FTZ R7, R202, R7 ;  /* 0x00000007ca077220 */ /* 0x000fe20000410000 */
[----:B------:R-:W-:Y:S01]  /*74c0*/  FSEL R6, R6, R104, P2 ;  /* 0x0000006806067208 */ /* 0x000fe20001000000 */
[----:B------:R-:W-:Y:S01]  /*74d0*/  FMUL.FTZ R12, R213, R12 ;  /* 0x0000000cd50c7220 */ /* 0x000fe20000410000 */
[-C--:B------:R-:W-:Y:S01]  /*74e0*/  FSEL R8, R8, R104.reuse, P4 ;  /* 0x0000006808087208 */ /* 0x080fe20002000000 */
[----:B------:R-:W-:Y:S01]  /*74f0*/  FADD.FTZ R43, -R0, R43 ;  /* 0x0000002b002b7221 */ /* 0x000fe20000010100 */
[----:B------:R-:W-:Y:S01]  /*7500*/  FSEL R5, R5, R104, P1 ;  /* 0x0000006805057208 */ /* 0x000fe20000800000 */
[----:B------:R-:W-:Y:S01]  /*7510*/  FMUL.FTZ R9, R187, R6 ;  /* 0x00000006bb097220 */ /* 0x000fe20000410000 */
[----:B------:R-:W-:Y:S01]  /*7520*/  FSETP.GE.FTZ.AND P3, PT, R198, RZ, PT ;  /* 0x000000ffc600720b */ /* 0x000fe20003f76000 */
[----:B------:R-:W-:Y:S01]  /*7530*/  FADD.FTZ R6, -R104, R57 ;  /* 0x0000003968067221 */ /* 0x000fe20000010100 */
[----:B------:R-:W-:Y:S01]  /*7540*/  FSETP.GE.FTZ.AND P1, PT, R163, RZ, PT ;  /* 0x000000ffa300720b */ /* 0x000fe20003f36000 */
[----:B------:R-:W-:Y:S01]  /*7550*/  FMUL.FTZ R169, R169, R50 ;  /* 0x00000032a9a97220 */ /* 0x000fe20000410000 */
[----:B------:R-:W-:Y:S01]  /*7560*/  F2FP.F16.F32.PACK_AB R33, R18, R22 ;  /* 0x000000161221723e */ /* 0x000fe200000000ff */
[----:B------:R-:W-:Y:S01]  /*7570*/  FMUL.FTZ R168, R168, R51 ;  /* 0x00000033a8a87220 */ /* 0x000fe20000410000 */
[----:B------:R-:W-:Y:S01]  /*7580*/  F2FP.F16.F32.PACK_AB R21, R7, R21 ;  /* 0x000000150715723e */ /* 0x000fe200000000ff */
[C---:B------:R-:W-:Y:S01]  /*7590*/  FADD.FTZ R7, -R104.reuse, R56 ;  /* 0x0000003868077221 */ /* 0x040fe20000010100 */
[----:B------:R-:W-:Y:S01]  /*75a0*/  F2FP.F16.F32.PACK_AB R22, R13, R12 ;  /* 0x0000000c0d16723e */ /* 0x000fe200000000ff */
[----:B------:R-:W-:Y:S01]  /*75b0*/  FMUL.FTZ R12, R199, R8 ;  /* 0x00000008c70c7220 */ /* 0x000fe20000410000 */
[----:B------:R-:W-:Y:S01]  /*75c0*/  FSEL R29, R29, R104, P3 ;  /* 0x000000681d1d7208 */ /* 0x000fe20001800000 */
[----:B------:R-:W-:Y:S01]  /*75d0*/  FADD.FTZ R8, -R104, R45 ;  /* 0x0000002d68087221 */ /* 0x000fe20000010100 */
[----:B------:R-:W-:Y:S01]  /*75e0*/  FSETP.GE.FTZ.AND P4, PT, R172, RZ, PT ;  /* 0x000000ffac00720b */ /* 0x000fe20003f96000 */
[----:B------:R-:W-:Y:S01]  /*75f0*/  FMUL.FTZ R115, R115, R54 ;  /* 0x0000003673737220 */ /* 0x000fe20000410000 */
[----:B------:R-:W-:Y:S01]  /*7600*/  FSETP.GE.FTZ.AND P3, PT, R113, RZ, PT ;  /* 0x000000ff7100720b */ /* 0x000fe20003f76000 */
[----:B------:R-:W-:Y:S01]  /*7610*/  FMUL.FTZ R114, R114, R55 ;  /* 0x0000003772727220 */ /* 0x000fe20000410000 */
[----:B------:R-:W-:Y:S01]  /*7620*/  F2FP.F16.F32.PACK_AB R23, R16, R17 ;  /* 0x000000111017723e */ /* 0x000fe200000000ff */
[----:B------:R-:W-:Y:S01]  /*7630*/  FMUL.FTZ R16, R186, R5 ;  /* 0x00000005ba107220 */ /* 0x000fe20000410000 */
[----:B------:R-:W-:Y:S01]  /*7640*/  FSETP.GE.FTZ.AND P6, PT, R184, RZ, PT ;  /* 0x000000ffb800720b */ /* 0x000fe20003fd6000 */
[----:B------:R-:W-:Y:S01]  /*7650*/  FADD.FTZ R5, -R104, R60 ;  /* 0x0000003c68057221 */ /* 0x000fe20000010100 */
[----:B------:R-:W-:Y:S01]  /*7660*/  FSETP.GE.FTZ.AND P5, PT, R185, RZ, PT ;  /* 0x000000ffb900720b */ /* 0x000fe20003fb6000 */
[----:B------:R-:W-:Y:S01]  /*7670*/  FMUL.FTZ R17, R198, R29 ;  /* 0x0000001dc6117220 */ /* 0x000fe20000410000 */
[-C--:B------:R-:W-:Y:S01]  /*7680*/  FSEL R7, R7, R104.reuse, P4 ;  /* 0x0000006807077208 */ /* 0x080fe20002000000 */
[----:B-1----:R-:W-:Y:S01]  /*7690*/  FADD.FTZ R4, -R0, R62 ;  /* 0x0000003e00047221 */ /* 0x002fe20000010100 */
[-C--:B------:R-:W-:Y:S01]  /*76a0*/  FSEL R6, R6, R104.reuse, P3 ;  /* 0x0000006806067208 */ /* 0x080fe20001800000 */
[----:B------:R-:W-:Y:S01]  /*76b0*/  FMUL.FTZ R105, R164, R105 ;  /* 0x00000069a4697220 */ /* 0x000fe20000410000 */
[----:B------:R-:W-:Y:S01]  /*76c0*/  FSETP.GE.FTZ.AND P2, PT, R111, RZ, PT ;  /* 0x000000ff6f00720b */ /* 0x000fe20003f56000 */
[----:B------:R-:W-:Y:S01]  /*76d0*/  FMUL.FTZ R7, R172, R7 ;  /* 0x00000007ac077220 */ /* 0x000fe20000410000 */
[----:B------:R-:W-:Y:S01]  /*76e0*/  FSEL R44, R44, R104, P6 ;  /* 0x000000682c2c7208 */ /* 0x000fe20003000000 */
[----:B------:R-:W-:Y:S01]  /*76f0*/  FMUL.FTZ R6, R113, R6 ;  /* 0x0000000671067220 */ /* 0x000fe20000410000 */
[-C--:B------:R-:W-:Y:S01]  /*7700*/  FSEL R8, R8, R104.reuse, P5 ;  /* 0x0000006808087208 */ /* 0x080fe20002800000 */
[----:B------:R-:W-:Y:S01]  /*7710*/  IMAD.MOV.U32 R52, RZ, RZ, R234 ;  /* 0x000000ffff347224 */ /* 0x000fe200078e00ea */
[----:B------:R-:W-:Y:S01]  /*7720*/  FSEL R5, R5, R104, P2 ;  /* 0x0000006805057208 */ /* 0x000fe20001000000 */
[----:B------:R-:W-:Y:S01]  /*7730*/  @P1 FADD.FTZ R104, -R104, R61 ;  /* 0x0000003d68681221 */ /* 0x000fe20000010100 */
[----:B------:R-:W-:Y:S01]  /*7740*/  FMUL.FTZ R13, R184, R44 ;  /* 0x0000002cb80d7220 */ /* 0x000fe20000410000 */
[----:B------:R-:W-:Y:S01]  /*7750*/  FMUL.FTZ R8, R185, R8 ;  /* 0x00000008b9087220 */ /* 0x000fe20000410000 */
[----:B------:R-:W-:Y:S01]  /*7760*/  F2FP.F16.F32.PACK_AB R17, R17, R12 ;  /* 0x0000000c1111723e */ /* 0x000fe200000000ff */
[----:B------:R-:W-:Y:S01]  /*7770*/  FMUL.FTZ R5, R111, R5 ;  /* 0x000000056f057220 */ /* 0x000fe20000410000 */
[----:B------:R-:W-:Y:S01]  /*7780*/  FMUL.FTZ R18, R163, R104 ;  /* 0x00000068a3127220 */ /* 0x000fe20000410000 */
[----:B------:R-:W-:Y:S01]  /*7790*/  F2FP.F16.F32.PACK_AB R12, R6, R7 ;  /* 0x00000007060c723e */ /* 0x000fe200000000ff */
[----:B------:R-:W-:Y:S01]  /*77a0*/  FADD.FTZ R6, -R0, R14 ;  /* 0x0000000e00067221 */ /* 0x000fe20000010100 */
[----:B------:R-:W-:Y:S01]  /*77b0*/  F2FP.F16.F32.PACK_AB R13, R8, R13 ;  /* 0x0000000d080d723e */ /* 0x000fe200000000ff */
[C---:B------:R-:W-:Y:S01]  /*77c0*/  FADD.FTZ R8, -R0.reuse, R10 ;  /* 0x0000000a00087221 */ /* 0x040fe20000010100 */
[----:B------:R-:W-:Y:S01]  /*77d0*/  FSETP.GE.FTZ.AND P2, PT, R217, RZ, PT ;  /* 0x000000ffd900720b */ /* 0x000fe20003f56000 */
[----:B------:R-:W-:Y:S01]  /*77e0*/  FADD.FTZ R7, -R0, R11 ;  /* 0x0000000b00077221 */ /* 0x000fe20000010100 */
[----:B------:R-:W-:Y:S01]  /*77f0*/  F2FP.F16.F32.PACK_AB R18, R18, R5 ;  /* 0x000000051212723e */ /* 0x000fe200000000ff */
[----:B------:R-:W-:Y:S01]  /*7800*/  FADD.FTZ R5, -R0, R15 ;  /* 0x0000000f00057221 */ /* 0x000fe20000010100 */
[----:B------:R-:W-:Y:S01]  /*7810*/  FSETP.GE.FTZ.AND P4, PT, R219, RZ, PT ;  /* 0x000000ffdb00720b */ /* 0x000fe20003f96000 */
[----:B------:R-:W-:Y:S01]  /*7820*/  IMAD.MOV.U32 R53, RZ, RZ, R233 ;  /* 0x000000ffff357224 */ /* 0x000fe200078e00e9 */
        /* <DEDUP_REMOVED lines=35> */
[C---:B------:R-:W-:Y:S01]  /*7a60*/  FSETP.GE.FTZ.AND P4, PT, R183.reuse, RZ, PT ;  /* 0x000000ffb700720b */ /* 0x040fe20003f96000 */
        /* <DEDUP_REMOVED lines=35> */
[----:B------:R-:W-:Y:S01]  /*7ca0*/  LEA R59, R244, UR4, 0x1 ;  /* 0x00000004f43b7c11 */ /* 0x000fe2000f8e08ff */
[----:B------:R-:W-:Y:S01]  /*7cb0*/  STS [R222+0x8000], R170 ;  /* 0x008000aade007388 */ /* 0x000fe20000000800 */
[----:B------:R-:W-:Y:S03]  /*7cc0*/  @P1 FADD.FTZ R0, -R0, R63 ;  /* 0x0000003f00001221 */ /* 0x000fe60000010100 */
        /* <DEDUP_REMOVED lines=93> */
.L_x_268:
[----:B------:R-:W-:Y:S01]  /*82a0*/  LDSM.16.M88.4 R16, [R150] ;  /* 0x000000009610783b */ /* 0x000fe20000000200 */
[----:B------:R-:W-:Y:S01]  /*82b0*/  IMAD.U32 R58, RZ, RZ, UR32 ;  /* 0x00000020ff3a7e24 */ /* 0x000fe2000f8e00ff */
[----:B------:R-:W-:Y:S01]  /*82c0*/  ULOP3.LUT UR5, UR10, 0x1, URZ, 0xc0, !UPT ;  /* 0x000000010a057892 */ /* 0x000fe2000f8ec03f */
[----:B------:R-:W-:Y:S01]  /*82d0*/  IMAD.U32 R57, RZ, RZ, UR31 ;  /* 0x0000001fff397e24 */ /* 0x000fe2000f8e00ff */
[----:B------:R-:W1:Y:S01]  /*82e0*/  LDSM.16.MT88.4 R20, [R0+0x6000] ;  /* 0x006000000014783b */ /* 0x000e620000004200 */
[----:B------:R-:W-:Y:S01]  /*82f0*/  IMAD.U32 R56, RZ, RZ, UR30 ;  /* 0x0000001eff387e24 */ /* 0x000fe2000f8e00ff */
[----:B------:R-:W-:Y:S01]  /*8300*/  UISETP.NE.U32.AND UP0, UPT, UR5, 0x1, UPT ;  /* 0x000000010500788c */ /* 0x000fe2000bf05070 */
[----:B------:R-:W-:Y:S01]  /*8310*/  IMAD.U32 R55, RZ, RZ, UR29 ;  /* 0x0000001dff377e24 */ /* 0x000fe2000f8e00ff */
[----:B------:R-:W2:Y:S01]  /*8320*/  LDSM.16.M88.4 R12, [R150+0x2000] ;  /* 0x00200000960c783b */ /* 0x000ea20000000200 */
        /* <DEDUP_REMOVED lines=211> */
[----:B------:R-:W-:Y:S02]  /*9060*/  UISETP.NE.AND UP0, UPT, UR42, -0x1, UPT ;  /* 0xffffffff2a00788c */ /* 0x000fe4000bf05270 */
[----:B------:R-:W-:-:S03]  /*9070*/  USHF.L.U32 UR19, UR20, 0x7, URZ ;  /* 0x0000000714137899 */ /* 0x000fc6000800063f */
        /* <DEDUP_REMOVED lines=37> */
[----:B------:R-:W-:Y:S01]  /*92d0*/  F2FP.F16.F32.PACK_AB R15, R15, R88 ;  /* 0x000000580f0f723e */ /* 0x000fe200000000ff */
[----:B------:R-:W-:Y:S01]  /*92e0*/  STS [R246+0x200], R16 ;  /* 0x00020010f6007388 */ /* 0x000fe20000000800 */
[----:B------:R-:W-:Y:S01]  /*92f0*/  F2FP.F16.F32.PACK_AB R14, R14, R90 ;  /* 0x0000005a0e0e723e */ /* 0x000fe200000000ff */
[----:B------:R-:W-:Y:S01]  /*9300*/  @UP0 UIADD3 UR5, UR41, UR42, URZ ;  /* 0x0000002a29050290 */ /* 0x000fe2000fffe03f */
[----:B------:R-:W-:Y:S01]  /*9310*/  F2FP.F16.F32.PACK_AB R11, R11, R92 ;  /* 0x0000005c0b0b723e */ /* 0x000fe200000000ff */
[----:B------:R-:W-:Y:S01]  /*9320*/  STS [R247], R13 ;  /* 0x0000000df7007388 */ /* 0x000fe20000000800 */
[----:B------:R-:W-:Y:S01]  /*9330*/  F2FP.F16.F32.PACK_AB R10, R10, R94 ;  /* 0x0000005e0a0a723e */ /* 0x000fe200000000ff */
[----:B------:R-:W-:Y:S01]  /*9340*/  FMUL.FTZ R76, R76, UR6 ;  /* 0x000000064c4c7c20 */ /* 0x000fe20008410000 */
[----:B------:R-:W-:Y:S01]  /*9350*/  F2FP.F16.F32.PACK_AB R9, R9, R68 ;  /* 0x000000440909723e */ /* 0x000fe200000000ff */
[----:B------:R-:W-:Y:S01]  /*9360*/  STS [R247+0x200], R12 ;  /* 0x0002000cf7007388 */ /* 0x000fe20000000800 */
[----:B------:R-:W-:Y:S01]  /*9370*/  F2FP.F16.F32.PACK_AB R8, R8, R70 ;  /* 0x000000460808723e */ /* 0x000fe200000000ff */
[----:B------:R-:W-:Y:S01]  /*9380*/  FMUL.FTZ R3, R77, UR6 ;  /* 0x000000064d037c20 */ /* 0x000fe20008410000 */
[----:B------:R-:W-:Y:S01]  /*9390*/  F2FP.F16.F32.PACK_AB R5, R5, R80 ;  /* 0x000000500505723e */ /* 0x000fe200000000ff */
[----:B-1----:R-:W1:Y:S01]  /*93a0*/  S2R R17, SR_TID.X ;  /* 0x0000000000117919 */ /* 0x002e620000002100 */
[----:B------:R-:W-:Y:S01]  /*93b0*/  F2FP.F16.F32.PACK_AB R4, R4, R82 ;  /* 0x000000520404723e */ /* 0x000fe200000000ff */
[----:B------:R-:W-:Y:S01]  /*93c0*/  @UP0 ULDC.64 UR6, c[0x0][0x450] ;  /* 0x0001140000060ab9 */ /* 0x000fe20000000a00 */
[----:B------:R-:W-:Y:S01]  /*93d0*/  F2FP.F16.F32.PACK_AB R7, R7, R72 ;  /* 0x000000480707723e */ /* 0x000fe200000000ff */
[----:B------:R-:W-:Y:S01]  /*93e0*/  STS [R246+0x1000], R15 ;  /* 0x0010000ff6007388 */ /* 0x000fe20000000800 */
[----:B------:R-:W-:Y:S01]  /*93f0*/  F2FP.F16.F32.PACK_AB R6, R6, R74 ;  /* 0x0000004a0606723e */ /* 0x000fe200000000ff */
[----:B------:R-:W-:Y:S01]  /*9400*/  @UP0 UIMAD.WIDE.U32 UR8, UR5, UR6, URZ ;  /* 0x00000006050802a5 */ /* 0x000fe2000f8e003f */
[----:B------:R-:W-:Y:S01]  /*9410*/  F2FP.F16.F32.PACK_AB R0, R0, R78 ;  /* 0x0000004e0000723e */ /* 0x000fe200000000ff */
[----:B------:R-:W-:Y:S01]  /*9420*/  STS [R246+0x1200], R14 ;  /* 0x0012000ef6007388 */ /* 0x000fe20000000800 */
[----:B------:R-:W-:Y:S01]  /*9430*/  PLOP3.LUT P0, PT, PT, PT, UP0, 0x80, 0x0 ;  /* 0x000000000000781c */ /* 0x000fe20003f0f008 */
[----:B------:R-:W-:Y:S01]  /*9440*/  @UP0 UIMAD UR5, UR5, UR7, URZ ;  /* 0x00000007050502a4 */ /* 0x000fe2000f8e023f */
[----:B------:R-:W-:Y:S01]  /*9450*/  F2FP.F16.F32.PACK_AB R3, R3, R76 ;  /* 0x0000004c0303723e */ /* 0x000fe200000000ff */
[----:B------:R-:W-:Y:S01]  /*9460*/  STS [R247+0x1000], R11 ;  /* 0x0010000bf7007388 */ /* 0x000fe20000000800 */
[----:B------:R-:W-:Y:S01]  /*9470*/  @UP0 UMOV UR13, UR8 ;  /* 0x00000008000d0c82 */ /* 0x000fe20008000000 */
[----:B------:R-:W-:-:S02]  /*9480*/  @UP0 UIADD3 UR21, UR9, UR5, URZ ;  /* 0x0000000509150290 */ /* 0x000fc4000fffe03f */
        /* <DEDUP_REMOVED lines=8> */
[----:B------:R1:W-:Y:S02]  /*9510*/  STS [R247+0x3000], R3 ;  /* 0x00300003f7007388 */ /* 0x0003e40000000800 */
[----:B-1----:R-:W-:Y:S01]  /*9520*/  SHF.R.S32.HI R3, RZ, 0x1f, R17 ;  /* 0x0000001fff037819 */ /* 0x002fe20000011411 */
[----:B------:R-:W-:Y:S06]  /*9530*/  @P0 BRA `(.L_x_270) ;  /* 0x0000000000340947 */ /* 0x000fec0003800000 */
        /* <DEDUP_REMOVED lines=13> */
.L_x_270:
[----:B------:R-:W-:Y:S01]  /*9610*/  @UP0 UIADD3 UR5, UR41, UR42, URZ ;  /* 0x0000002a29050290 */ /* 0x000fe2000fffe03f */
[----:B------:R-:W-:Y:S01]  /*9620*/  LEA.HI R3, R3, R17, RZ, 0x2 ;  /* 0x0000001103037211 */ /* 0x000fe200078f10ff */
[----:B------:R-:W-:Y:S02]  /*9630*/  @UP0 ULDC.64 UR8, c[0x0][0x458] ;  /* 0x0001160000080ab9 */ /* 0x000fe40000000a00 */
[----:B------:R-:W-:Y:S01]  /*9640*/  @UP0 UIMAD.WIDE.U32 UR10, UR5, UR8, URZ ;  /* 0x00000008050a02a5 */ /* 0x000fe2000f8e003f */
[----:B------:R-:W-:Y:S01]  /*9650*/  LOP3.LUT R0, R3, 0xfffffffc, RZ, 0xc0, !PT ;  /* 0xfffffffc03007812 */ /* 0x000fe200078ec0ff */
        /* <DEDUP_REMOVED lines=16> */
.L_x_271:
        /* <DEDUP_REMOVED lines=39> */
.L_x_273:
[----:B------:R-:W-:Y:S05]  /*99d0*/  BSYNC B0 ;  /* 0x0000000000007941 */ /* 0x000fea0003800000 */
.L_x_272:
        /* <DEDUP_REMOVED lines=13> */
.L_x_275:
[----:B------:R-:W-:Y:S05]  /*9ab0*/  BSYNC B0 ;  /* 0x0000000000007941 */ /* 0x000fea0003800000 */
.L_x_274:
        /* <DEDUP_REMOVED lines=27> */
.L_x_277:
[----:B------:R-:W-:Y:S05]  /*9c70*/  BSYNC B0 ;  /* 0x0000000000007941 */ /* 0x000fea0003800000 */
.L_x_276:
        /* <DEDUP_REMOVED lines=13> */
.L_x_266:
[----:B------:R-:W-:Y:S05]  /*9d50*/  BSYNC B1 ;  /* 0x0000000000017941 */ /* 0x000fea0003800000 */
.L_x_252:
[----:B------:R-:W-:Y:S01]  /*9d60*/  R2UR UR6, R248 ;  /* 0x00000000f80672ca */ /* 0x000fe200000e0000 */
[----:B------:R-:W-:Y:S02]  /*9d70*/  ULDC UR5, c[0x0][0xc] ;  /* 0x0000030000057ab9 */ /* 0x000fe40000000800 */
[----:B------:R-:W-:-:S10]  /*9d80*/  UIADD3 UR20, UR5, UR20, URZ ;  /* 0x0000001405147290 */ /* 0x000fd4000fffe03f */
[----:B------:R-:W-:-:S06]  /*9d90*/  UISETP.GE.AND UP0, UPT, UR20, UR6, UPT ;  /* 0x000000061400728c */ /* 0x000fcc000bf06270 */
[----:B------:R-:W-:-:S13]  /*9da0*/  PLOP3.LUT P0, PT, PT, PT, UP0, 0x80, 0x0 ;  /* 0x000000000000781c */ /* 0x000fda0003f0f008 */
[----:B------:R-:W-:Y:S05]  /*9db0*/  @P0 BRA `(.L_x_278) ;  /* 0x0000000000040947 */ /* 0x000fea0003800000 */
[----:B------:R-:W-:Y:S05]  /*9dc0*/  BRA `(.L_x_279) ;  /* 0xffffff6c006c7947 */ /* 0x000fea000383ffff */
.L_x_278:
[----:B------:R-:W-:Y:S05]  /*9dd0*/  EXIT ;  /* 0x000000000000794d */ /* 0x000fea0003800000 */
.L_x_280:
        /* <DEDUP_REMOVED lines=10> */
.L_x_697:


//--------------------- .text._ZN5flash44flash_bwd_dq_dk_dv_loop_seqk_parallel_kernelI23Flash_bwd_kernel_traitsILi32ELi128ELi128ELi8ELi4ELi4ELi4ELb1ELb0EN7cutlass6half_tE19Flash_kernel_traitsILi32ELi128ELi128ELi8ES3_EELb0ELb1ELb0ELb0ELb0ELb1ELb1EEEvNS_16Flash_bwd_paramsE --------------------------
	.section	.text._ZN5flash44flash_bwd_dq_dk_dv_loop_seqk_parallel_kernelI23Flash_bwd_kernel_traitsILi32ELi128ELi128ELi8ELi4ELi4ELi4ELb1ELb0EN7cutlass6half_tE19Flash_kernel_traitsILi32ELi128ELi128ELi8ES3_EELb0ELb1ELb0ELb0ELb0ELb1ELb1EEEvNS_16Flash_bwd_paramsE,"ax",@progbits
	.align	128
        .global         _ZN5flash44flash_bwd_dq_dk_dv_loop_seqk_parallel_kernelI23Flash_bwd_kernel_traitsILi32ELi128ELi128ELi8ELi4ELi4ELi4ELb1ELb0EN7cutlass6half_tE19Flash_kernel_traitsILi32ELi128ELi128ELi8ES3_EELb0ELb1ELb0ELb0ELb0ELb1ELb1EEEvNS_16Flash_bwd_paramsE
        .type           _ZN5flash44flash_bwd_dq_dk_dv_loop_seqk_parallel_kernelI23Flash_bwd_kernel_traitsILi32ELi128ELi128ELi8ELi4ELi4ELi4ELb1ELb0EN7cutlass6half_tE19Flash_kernel_traitsILi32ELi128ELi128ELi8ES3_EELb0ELb1ELb0ELb0ELb0ELb1ELb1EEEvNS_16Flash_bwd_paramsE,@function
        .size           _ZN5flash44flash_bwd_dq_dk_dv_loop_seqk_parallel_kernelI23Flash_bwd_kernel_traitsILi32ELi128ELi128ELi8ELi4ELi4ELi4ELb1ELb0EN7cutlass6half_tE19Flash_kernel_traitsILi32ELi128ELi128ELi8ES3_EELb0ELb1ELb0ELb0ELb0ELb1ELb1EEEvNS_16Flash_bwd_paramsE,(.L_x_698 - _ZN5flash44flash_bwd_dq_dk_dv_loop_seqk_parallel_kernelI23Flash_bwd_kernel_traitsILi32ELi128ELi128ELi8ELi4ELi4ELi4ELb1ELb0EN7cutlass6half_tE19Flash_kernel_traitsILi32ELi128ELi128ELi8ES3_EELb0ELb1ELb0ELb0ELb0ELb1ELb1EEEvNS_16Flash_bwd_paramsE)
        .other          _ZN5flash44flash_bwd_dq_dk_dv_loop_seqk_parallel_kernelI23Flash_bwd_kernel_traitsILi32ELi128ELi128ELi8ELi4ELi4ELi4ELb1ELb0EN7cutlass6half_tE19Flash_kernel_traitsILi32ELi128ELi128ELi8ES3_EELb0ELb1ELb0ELb0ELb0ELb1ELb1EEEvNS_16Flash_bwd_paramsE,@"STO_CUDA_ENTRY STV_DEFAULT"
_ZN5flash44flash_bwd_dq_dk_dv_loop_seqk_parallel_kernelI23Flash_bwd_kernel_traitsILi32ELi128ELi128ELi8ELi4ELi4ELi4ELb1ELb0EN7cutlass6half_tE19Flash_kernel_traitsILi32ELi128ELi128ELi8ES3_EELb0ELb1ELb0ELb0ELb0ELb1ELb1EEEvNS_16Flash_bwd_paramsE:
.text._ZN5flash44flash_bwd_dq_dk_dv_loop_seqk_parallel_kernelI23Flash_bwd_kernel_traitsILi32ELi128ELi128ELi8ELi4ELi4ELi4ELb1ELb0EN7cutlass6half_tE19Flash_kernel_traitsILi32ELi128ELi128ELi8ES3_EELb0ELb1ELb0ELb0ELb0ELb1ELb1EEEvNS_16Flash_bwd_paramsE:
        /* <DEDUP_REMOVED lines=18> */
[----:B------:R-:W-:Y:S02]  /*0120*/  IMAD.MOV.U32 R155, RZ, RZ, 0x20 ;  /* 0x00000020ff9b7424 */ /* 0x000fe400078e00ff */
[----:B------:R-:W-:Y:S02]  /*0130*/  IMAD.MOV.U32 R152, RZ, RZ, 0x40 ;  /* 0x00000040ff987424 */ /* 0x000fe400078e00ff */
[----:B------:R-:W-:Y:S08]  /*0140*/  S2UR UR59, SR_CTAID.Z ;  /* 0x00000000003b79c3 */ /* 0x000ff00000002700 */
[----:B------:R-:W4:Y:S01]  /*0150*/  S2UR UR4, SR_CgaCtaId ;  /* 0x00000000000479c3 */ /* 0x000f220000008800 */
[----:B---3--:R-:W-:Y:S01]  /*0160*/  USHF.L.U32 UR6, UR51, 0x7, URZ ;  /* 0x0000000733067899 */ /* 0x008fe2000800063f */
[----:B--2---:R-:W-:-:S04]  /*0170*/  SHF.R.S32.HI R11, RZ, 0x1f, R21 ;  /* 0x0000001fff0b7819 */ /* 0x004fc80000011415 */
[CC--:B------:R-:W-:Y:S02]  /*0180*/  LEA.HI R3, R11.reuse, R21.reuse, RZ, 0x2 ;  /* 0x000000150b037211 */ /* 0x0c0fe400078f10ff */
[----:B------:R-:W-:Y:S02]  /*0190*/  LEA.HI R10, R11, R21, RZ, 0x5 ;  /* 0x000000150b0a7211 */ /* 0x000fe400078f28ff */
[--C-:B------:R-:W-:Y:S01]  /*01a0*/  SHF.R.S32.HI R4, RZ, 0x2, R3.reuse ;  /* 0x00000002ff047819 */ /* 0x100fe20000011403 */
[----:B----4-:R-:W-:Y:S01]  /*01b0*/  ULEA UR4, UR4, UR5, 0x18 ;  /* 0x0000000504047291 */ /* 0x010fe2000f8ec03f */
[----:B-1----:R-:W-:Y:S01]  /*01c0*/  SHF.R.S32.HI R0, RZ, 0x1f, R3 ;  /* 0x0000001fff007819 */ /* 0x002fe20000011403 */
[----:B------:R-:W-:Y:S01]  /*01d0*/  USHF.R.S32.HI UR5, URZ, 0x1f, UR59 ;  /* 0x0000001f3f057899 */ /* 0x000fe2000801143b */
        /* <DEDUP_REMOVED lines=36> */
[----:B------:R-:W-:Y:S01]  /*0420*/  LOP3.LUT R2, R2, 0xfffffffc, RZ, 0xc0, !PT ;  /* 0xfffffffc02027812 */ /* 0x000fe200078ec0ff */
[----:B------:R-:W-:Y:S01]  /*0430*/  IMAD.SHL.U32 R21, R21, 0x2, RZ ;  /* 0x0000000215157824 */ /* 0x000fe200078e00ff */
[----:B------:R-:W-:-:S02]  /*0440*/  LOP3.LUT R3, R10, 0x3fffffe, RZ, 0xc0, !PT ;  /* 0x03fffffe0a037812 */ /* 0x000fc400078ec0ff */
[----:B------:R-:W-:Y:S01]  /*0450*/  SHF.R.S32.HI R11, RZ, 0x7, R11 ;  /* 0x00000007ff0b7819 */ /* 0x000fe2000001140b */
[----:B------:R-:W-:Y:S01]  /*0460*/  IMAD.IADD R161, R4, 0x1, -R2 ;  /* 0x0000000104a17824 */ /* 0x000fe200078e0a02 */
[----:B------:R-:W-:Y:S01]  /*0470*/  SHF.R.S32.HI R15, RZ, 0x1f, R0 ;  /* 0x0000001fff0f7819 */ /* 0x000fe20000011400 */
[----:B------:R-:W-:Y:S01]  /*0480*/  IMAD.IADD R4, R8, 0x1, -R3 ;  /* 0x0000000108047824 */ /* 0x000fe200078e0a03 */
[-C--:B------:R-:W-:Y:S01]  /*0490*/  LEA.HI R2, R0, R0.reuse, RZ, 0x1 ;  /* 0x0000000000027211 */ /* 0x080fe200078f08ff */
[----:B------:R-:W-:Y:S01]  /*04a0*/  IMAD R3, R11, 0x8, R14 ;  /* 0x000000080b037824 */ /* 0x000fe200078e020e */
[----:B------:R-:W-:Y:S01]  /*04b0*/  LEA.HI R12, R15, R0, RZ, 0x3 ;  /* 0x000000000f0c7211 */ /* 0x000fe200078f18ff */
[----:B------:R1:W-:Y:S01]  /*04c0*/  STL [R1+0x5c], R6 ;  /* 0x00005c0601007387 */ /* 0x0003e20000100800 */
        /* <DEDUP_REMOVED lines=20> */
[C---:B------:R-:W-:Y:S01]  /*0610*/  LOP3.LUT P5, RZ, R7.reuse, 0x2, RZ, 0xc0, !PT ;  /* 0x0000000207ff7812 */ /* 0x040fe200078ac0ff */
[----:B------:R-:W-:Y:S01]  /*0620*/  IMAD.IADD R10, R7, 0x1, -R0 ;  /* 0x00000001070a7824 */ /* 0x000fe200078e0a00 */
[C---:B------:R-:W-:Y:S01]  /*0630*/  LOP3.LUT P0, RZ, R2.reuse, 0x2, RZ, 0xc0, !PT ;  /* 0x0000000202ff7812 */ /* 0x040fe2000780c0ff */
[----:B-1----:R-:W-:Y:S01]  /*0640*/  IMAD.SHL.U32 R6, R2, 0x40, RZ ;  /* 0x0000004002067824 */ /* 0x002fe200078e00ff */
[----:B------:R-:W-:Y:S01]  /*0650*/  LOP3.LUT R2, R3, 0x1c0, RZ, 0xc0, !PT ;  /* 0x000001c003027812 */ /* 0x000fe200078ec0ff */
[----:B------:R-:W-:Y:S01]  /*0660*/  IMAD.SHL.U32 R0, R161, 0x10, RZ ;  /* 0x00000010a1007824 */ /* 0x000fe200078e00ff */
[----:B------:R-:W-:Y:S01]  /*0670*/  LOP3.LUT P4, RZ, R7, 0x4, RZ, 0xc0, !PT ;  /* 0x0000000407ff7812 */ /* 0x000fe2000788c0ff */
[----:B------:R-:W-:Y:S01]  /*0680*/  IMAD.SHL.U32 R3, R161, 0x400, RZ ;  /* 0x00000400a1037824 */ /* 0x000fe200078e00ff */
[----:B------:R-:W-:Y:S02]  /*0690*/  SHF.R.S32.HI R4, RZ, 0x3, R12 ;  /* 0x00000003ff047819 */ /* 0x000fe4000001140c */
[----:B------:R-:W-:-:S02]  /*06a0*/  LEA.HI.SX32 R7, R20, R0, 0x1e ;  /* 0x0000000014077211 */ /* 0x000fc400078ff2ff */
[----:B------:R-:W-:Y:S01]  /*06b0*/  LOP3.LUT R5, R9, 0x30, R0, 0xf8, !PT ;  /* 0x0000003009057812 */ /* 0x000fe200078ef800 */
[----:B------:R-:W-:Y:S01]  /*06c0*/  IMAD R12, R4, 0x200, R3 ;  /* 0x00000200040c7824 */ /* 0x000fe200078e0203 */
[----:B------:R-:W-:Y:S01]  /*06d0*/  LEA.HI R2, R2, R2, RZ, 0x1d ;  /* 0x0000000202027211 */ /* 0x000fe200078fe8ff */
[----:B------:R1:W-:Y:S01]  /*06e0*/  STL [R1+0x64], R7 ;  /* 0x0000640701007387 */ /* 0x0003e20000100800 */
[----:B------:R-:W-:Y:S01]  /*06f0*/  LOP3.LUT R0, R6, 0xc0, RZ, 0xc0, !PT ;  /* 0x000000c006007812 */ /* 0x000fe200078ec0ff */
[----:B------:R-:W-:Y:S01]  /*0700*/  IMAD R17, R4, 0x8, R17 ;  /* 0x0000000804117824 */ /* 0x000fe200078e0211 */
[----:B------:R-:W-:Y:S01]  /*0710*/  IADD3 R19, R2, R19, R3 ;  /* 0x0000001302137210 */ /* 0x000fe20007ffe003 */
[----:B------:R-:W-:Y:S01]  /*0720*/  IMAD.SHL.U32 R4, R16, 0x40, RZ ;  /* 0x0000004010047824 */ /* 0x000fe200078e00ff */
[----:B------:R-:W-:Y:S01]  /*0730*/  LOP3.LUT R3, R0, 0x8, R22, 0xf8, !PT ;  /* 0x0000000800037812 */ /* 0x000fe200078ef816 */
[----:B------:R-:W-:Y:S01]  /*0740*/  IMAD.SHL.U32 R6, R14, 0x8, RZ ;  /* 0x000000080e067824 */ /* 0x000fe200078e00ff */
[----:B------:R-:W-:Y:S01]  /*0750*/  SHF.R.U32.HI R149, RZ, 0x3, R0 ;  /* 0x00000003ff957819 */ /* 0x000fe20000011600 */
[----:B------:R-:W-:Y:S01]  /*0760*/  IMAD R0, R161, 0x200, R8 ;  /* 0x00000200a1007824 */ /* 0x000fe200078e0208 */
[----:B------:R-:W-:-:S02]  /*0770*/  LOP3.LUT R5, R5, 0x8, R22, 0xf8, !PT ;  /* 0x0000000805057812 */ /* 0x000fc400078ef816 */
[----:B------:R-:W-:Y:S01]  /*0780*/  SHF.R.U32.HI R2, RZ, 0x3, R9 ;  /* 0x00000003ff027819 */ /* 0x000fe20000011609 */
[----:B------:R-:W-:Y:S01]  /*0790*/  IMAD R10, R10, 0x20, R0 ;  /* 0x000000200a0a7824 */ /* 0x000fe200078e0200 */
[----:B------:R-:W-:Y:S01]  /*07a0*/  LOP3.LUT R149, R3, R149, RZ, 0x3c, !PT ;  /* 0x0000009503957212 */ /* 0x000fe200078e3cff */
[----:B------:R-:W-:Y:S01]  /*07b0*/  IMAD.SHL.U32 R0, R11, 0x8, RZ ;  /* 0x000000080b007824 */ /* 0x000fe200078e00ff */
[----:B------:R-:W-:Y:S01]  /*07c0*/  LOP3.LUT R3, R5, R2, RZ, 0x3c, !PT ;  /* 0x0000000205037212 */ /* 0x000fe200078e3cff */
[----:B------:R-:W-:Y:S01]  /*07d0*/  IMAD.SHL.U32 R9, R14, 0x10, RZ ;  /* 0x000000100e097824 */ /* 0x000fe200078e00ff */
[----:B------:R-:W-:Y:S01]  /*07e0*/  LOP3.LUT R2, R21, 0x6, RZ, 0xc0, !PT ;  /* 0x0000000615027812 */ /* 0x000fe200078ec0ff */
[----:B------:R-:W-:Y:S01]  /*07f0*/  IMAD.U32 R149, R18, 0x20, R149 ;  /* 0x0000002012957824 */ /* 0x000fe200078e0095 */
[----:B------:R-:W-:Y:S01]  /*0800*/  R2P PR, R16, 0x6 ;  /* 0x0000000610007804 */ /* 0x000fe20000000000 */
[----:B------:R-:W-:Y:S01]  /*0810*/  IMAD R3, R14, 0x200, R3 ;  /* 0x000002000e037824 */ /* 0x000fe200078e0203 */
[----:B------:R-:W-:Y:S01]  /*0820*/  LOP3.LUT R4, R4, 0x1c0, RZ, 0xc0, !PT ;  /* 0x000001c004047812 */ /* 0x000fe200078ec0ff */
[----:B------:R-:W-:Y:S01]  /*0830*/  IMAD R2, R11, 0x40, R2 ;  /* 0x000000400b027824 */ /* 0x000fe200078e0202 */
[----:B------:R-:W-:-:S02]  /*0840*/  LOP3.LUT R6, R6, 0x8, RZ, 0xc0, !PT ;  /* 0x0000000806067812 */ /* 0x000fc400078ec0ff */
[----:B-1----:R-:W-:Y:S02]  /*0850*/  LOP3.LUT R7, R0, 0x8, RZ, 0xc0, !PT ;  /* 0x0000000800077812 */ /* 0x002fe400078ec0ff */
[----:B------:R-:W-:Y:S01]  /*0860*/  SHF.R.S32.HI R0, RZ, 0x1, R13 ;  /* 0x00000001ff007819 */ /* 0x000fe2000001140d */
[----:B------:R1:W-:Y:S01]  /*0870*/  STL [R1+0x60], R2 ;  /* 0x0000600201007387 */ /* 0x0003e20000100800 */
[----:B------:R-:W-:Y:S02]  /*0880*/  SHF.R.U32.HI R151, RZ, 0x3, R4 ;  /* 0x00000003ff977819 */ /* 0x000fe40000011604 */
[C---:B------:R-:W-:Y:S01]  /*0890*/  LOP3.LUT P3, RZ, R0.reuse, 0x2, RZ, 0xc0, !PT ;  /* 0x0000000200ff7812 */ /* 0x040fe2000786c0ff */
[----:B------:R-:W-:Y:S01]  /*08a0*/  IMAD.SHL.U32 R0, R0, 0x40, RZ ;  /* 0x0000004000007824 */ /* 0x000fe200078e00ff */
[----:B------:R-:W-:Y:S02]  /*08b0*/  LOP3.LUT R9, R7, 0x10, R9, 0xf8, !PT ;  /* 0x0000001007097812 */ /* 0x000fe400078ef809 */
[----:B------:R-:W-:Y:S01]  /*08c0*/  LOP3.LUT R151, R151, R4, R6, 0x1e, !PT ;  /* 0x0000000497977212 */ /* 0x000fe200078e1e06 */
[----:B------:R-:W-:Y:S01]  /*08d0*/  IMAD.U32 R4, RZ, RZ, UR5 ;  /* 0x00000005ff047e24 */ /* 0x000fe2000f8e00ff */
[----:B------:R-:W-:Y:S01]  /*08e0*/  LOP3.LUT R0, R0, 0xc0, RZ, 0xc0, !PT ;  /* 0x000000c000007812 */ /* 0x000fe200078ec0ff */
[----:B------:R-:W-:Y:S01]  /*08f0*/  USHF.R.S32.HI UR5, URZ, 0x1f, UR51 ;  /* 0x0000001f3f057899 */ /* 0x000fe20008011433 */
[----:B------:R-:W-:Y:S01]  /*0900*/  LEA R243, R19, UR4, 0x1 ;  /* 0x0000000413f37c11 */ /* 0x000fe2000f8e08ff */
[----:B------:R-:W-:Y:S01]  /*0910*/  IMAD.IADD R151, R12, 0x1, R151 ;  /* 0x000000010c977824 */ /* 0x000fe200078e0297 */
[----:B------:R-:W-:-:S02]  /*0920*/  SHF.R.U32.HI R8, RZ, 0x3, R0 ;  /* 0x00000003ff087819 */ /* 0x000fc40000011600 */
[----:B------:R-:W-:Y:S01]  /*0930*/  SEL R239, R239, 0x10, !P6 ;  /* 0x00000010efef7807 */ /* 0x000fe20007000000 */
[----:B------:R-:W-:Y:S01]  /*0940*/  VIADD R238, R243, 0x40 ;  /* 0x00000040f3ee7836 */ /* 0x000fe20000000000 */
[----:B------:R-:W-:Y:S01]  /*0950*/  LOP3.LUT R8, R8, R0, R7, 0x1e, !PT ;  /* 0x0000000008087212 */ /* 0x000fe200078e1e07 */
[----:B------:R-:W-:Y:S01]  /*0960*/  IMAD.SHL.U32 R0, R17, 0x20, RZ ;  /* 0x0000002011007824 */ /* 0x000fe200078e00ff */
[----:B------:R-:W-:Y:S01]  /*0970*/  SEL R240, R155, 0xffffffe0, !P5 ;  /* 0xffffffe09bf07807 */ /* 0x000fe20006800000 */
[----:B------:R-:W-:Y:S01]  /*0980*/  @P4 VIADD R238, R243, 0xffffffc0 ;  /* 0xffffffc0f3ee4836 */ /* 0x000fe20000000000 */
[----:B------:R-:W-:Y:S01]  /*0990*/  SEL R152, R152, 0xffffffc0, !P2 ;  /* 0xffffffc098987807 */ /* 0x000fe20005000000 */
[----:B------:R-:W-:Y:S01]  /*09a0*/  IMAD R161, R161, 0x200, R0 ;  /* 0x00000200a1a17824 */ /* 0x000fe200078e0200 */
[----:B------:R-:W-:Y:S01]  /*09b0*/  SEL R150, R155, 0xffffffe0, !P0 ;  /* 0xffffffe09b967807 */ /* 0x000fe20004000000 */
[----:B------:R-:W-:Y:S01]  /*09c0*/  IMAD.IADD R8, R8, 0x1, R10 ;  /* 0x0000000108087824 */ /* 0x000fe200078e020a */
[----:B------:R-:W-:Y:S01]  /*09d0*/  LEA R149, R149, UR4, 0x1 ;  /* 0x0000000495957c11 */ /* 0x000fe2000f8e08ff */
[C---:B-1----:R-:W-:Y:S01]  /*09e0*/  IMAD.SHL.U32 R2, R15.reuse, 0x40, RZ ;  /* 0x000000400f027824 */ /* 0x042fe200078e00ff */
[----:B------:R-:W-:Y:S01]  /*09f0*/  LOP3.LUT P0, RZ, R15, 0x2, RZ, 0xc0, !PT ;  /* 0x000000020fff7812 */ /* 0x000fe2000780c0ff */
[----:B------:R-:W-:-:S02]  /*0a00*/  IMAD.IADD R244, R243, 0x1, R239 ;  /* 0x00000001f3f47824 */ /* 0x000fc400078e02ef */
[----:B------:R-:W-:Y:S01]  /*0a10*/  IMAD.IADD R239, R239, 0x1, R238 ;  /* 0x00000001efef7824 */ /* 0x000fe200078e02ee */
[----:B------:R-:W-:Y:S01]  /*0a20*/  LOP3.LUT R2, R2, 0xc0, RZ, 0xc0, !PT ;  /* 0x000000c002027812 */ /* 0x000fe200078ec0ff */
[--C-:B------:R-:W-:Y:S01]  /*0a30*/  IMAD.IADD R245, R243, 0x1, R240.reuse ;  /* 0x00000001f3f57824 */ /* 0x100fe200078e02f0 */
[----:B------:R-:W-:Y:S01]  /*0a40*/  SEL R155, R155, 0xffffffe0, !P0 ;  /* 0xffffffe09b9b7807 */ /* 0x000fe20004000000 */
[----:B------:R-:W-:Y:S01]  /*0a50*/  IMAD.IADD R242, R244, 0x1, R240 ;  /* 0x00000001f4f27824 */ /* 0x000fe200078e02f0 */
[----:B------:R-:W-:Y:S01]  /*0a60*/  SHF.R.U32.HI R5, RZ, 0x3, R2 ;  /* 0x00000003ff057819 */ /* 0x000fe20000011602 */
[----:B------:R-:W-:Y:S02]  /*0a70*/  IMAD.IADD R241, R240, 0x1, R238 ;  /* 0x00000001f0f17824 */ /* 0x000fe400078e02ee */
[----:B------:R-:W-:Y:S01]  /*0a80*/  IMAD.IADD R150, R150, 0x1, R149 ;  /* 0x0000000196967824 */ /* 0x000fe200078e0295 */
[C---:B------:R-:W-:Y:S01]  /*0a90*/  LOP3.LUT R6, R5.reuse, R2, R6, 0x1e, !PT ;  /* 0x0000000205067212 */ /* 0x040fe200078e1e06 */
[----:B------:R-:W-:Y:S01]  /*0aa0*/  IMAD.IADD R240, R240, 0x1, R239 ;  /* 0x00000001f0f07824 */ /* 0x000fe200078e02ef */
        /* <DEDUP_REMOVED lines=23> */
.L_x_309:
        /* <DEDUP_REMOVED lines=29> */
[----:B----4-:R-:W2:Y:S02]  /*0df0*/  @P1 LDG.E R8, desc[UR8][R6.64] ;  /* 0x0000000806081981 */ /* 0x010ea4000c1e1900 */
[----:B------:R-:W-:-:S02]  /*0e00*/  UISETP.EQ.OR.EX UP4, UPT, UR7, URZ, !UP1, UP4 ;  /* 0x0000003f0700728c */ /* 0x000fc4000cf82740 */
        /* <DEDUP_REMOVED lines=36> */
.L_x_281:
        /* <DEDUP_REMOVED lines=22> */
[----:B------:R-:W-:Y:S02]  /*11b0*/  @!UP1 UIMAD.WIDE.U32 UR34, UR51, UR6, URZ ;  /* 0x00000006332292a5 */ /* 0x000fe4000f8e003f */
[----:B------:R-:W-:Y:S01]  /*11c0*/  UIMAD UR22, UR5, UR43, URZ ;  /* 0x0000002b051672a4 */ /* 0x000fe2000f8e023f */
[----:B-1----:R-:W-:Y:S01]  /*11d0*/  IABS R7, R8 ;  /* 0x0000000800077213 */ /* 0x002fe20000000000 */
[----:B------:R-:W-:Y:S01]  /*11e0*/  UIADD3 UR53, UR17, UR31, URZ ;  /* 0x0000001f11357290 */ /* 0x000fe2000fffe03f */
[----:B------:R-:W-:Y:S01]  /*11f0*/  ISETP.NE.AND P3, PT, R8, RZ, PT ;  /* 0x000000ff0800720c */ /* 0x000fe20003f65270 */
[----:B------:R-:W-:Y:S01]  /*1200*/  USHF.L.U64.HI UR19, UR51, 0x7, UR61 ;  /* 0x0000000733137899 */ /* 0x000fe2000801023d */
[----:B------:R-:W1:Y:S01]  /*1210*/  I2F.RP R4, R7 ;  /* 0x0000000700047306 */ /* 0x000e620000209400 */
[----:B------:R-:W-:Y:S01]  /*1220*/  ULDC.U8 UR26, c[0x0][0x3d8] ;  /* 0x0000f600001a7ab9 */ /* 0x000fe20000000000 */
[----:B------:R-:W-:-:S02]  /*1230*/  UISETP.NE.AND UP0, UPT, UR37, -0x1, UPT ;  /* 0xffffffff2500788c */ /* 0x000fc4000bf05270 */
[----:B--2---:R-:W-:Y:S02]  /*1240*/  UIMAD.WIDE.U32 UR24, UR11, UR12, URZ ;  /* 0x0000000c0b1872a5 */ /* 0x004fe4000f8e003f */
[----:B------:R-:W-:Y:S02]  /*1250*/  UISETP.NE.AND UP3, UPT, UR26, URZ, UPT ;  /* 0x0000003f1a00728c */ /* 0x000fe4000bf65270 */
[----:B------:R-:W-:Y:S02]  /*1260*/  UIMAD UR45, UR11, UR13, UR25 ;  /* 0x0000000d0b2d72a4 */ /* 0x000fe4000f8e0219 */
[----:B------:R-:W-:Y:S01]  /*1270*/  @!UP1 UIMAD UR11, UR61, UR6, URZ ;  /* 0x000000063d0b92a4 */ /* 0x000fe2000f8e023f */
[----:B------:R-:W-:Y:S01]  /*1280*/  @UP1 ULDC.64 UR12, c[0x0][0x420] ;  /* 0x00010800000c1ab9 */ /* 0x000fe20000000a00 */
[----:B------:R-:W-:Y:S01]  /*1290*/  USEL UR25, UR14, URZ, UP2 ;  /* 0x0000003f0e197287 */ /* 0x000fe20009000000 */
        /* <DEDUP_REMOVED lines=8> */
[----:B------:R-:W-:Y:S01]  /*1320*/  UIMAD.WIDE.U32 UR14, UR5, UR42, URZ ;  /* 0x0000002a050e72a5 */ /* 0x000fe2000f8e003f */
[----:B-1----:R-:W-:Y:S01]  /*1330*/  VIADD R4, R4, 0xffffffe ;  /* 0x0ffffffe04047836 */ /* 0x002fe20000000000 */
[----:B------:R-:W-:Y:S02]  /*1340*/  UIMAD.WIDE UR6, UR28, UR44, URZ ;  /* 0x0000002c1c0672a5 */ /* 0x000fe4000f8e023f */
[----:B------:R-:W-:Y:S01]  /*1350*/  UIMAD.WIDE.U32 UR12, UR51, UR48, URZ ;  /* 0x00000030330c72a5 */ /* 0x000fe2000f8e003f */
[----:B------:R-:W1:Y:S01]  /*1360*/  F2I.FTZ.U32.TRUNC.NTZ R5, R4 ;  /* 0x0000000400057305 */ /* 0x000e62000021f000 */
[----:B------:R-:W-:Y:S02]  /*1370*/  UIMAD UR11, UR61, UR48, UR11 ;  /* 0x000000303d0b72a4 */ /* 0x000fe4000f8e020b */
[----:B------:R-:W-:Y:S02]  /*1380*/  USEL UR60, UR16, UR14, !UP1 ;  /* 0x0000000e103c7287 */ /* 0x000fe4000c800000 */
[----:B------:R-:W-:-:S02]  /*1390*/  UIMAD.WIDE.U32 UR16, UR6, UR12, URZ ;  /* 0x0000000c061072a5 */ /* 0x000fc4000f8e003f */
[----:B------:R-:W-:Y:S02]  /*13a0*/  UIMAD UR14, UR7, UR12, URZ ;  /* 0x0000000c070e72a4 */ /* 0x000fe4000f8e023f */
[----:B------:R-:W-:Y:S02]  /*13b0*/  UIADD3 UR11, UR13, UR11, URZ ;  /* 0x0000000b0d0b7290 */ /* 0x000fe4000fffe03f */
[----:B------:R-:W-:Y:S02]  /*13c0*/  @UP1 UIADD3 UR53, UR15, UR22, URZ ;  /* 0x000000160f351290 */ /* 0x000fe4000fffe03f */
[----:B------:R-:W-:Y:S01]  /*13d0*/  UIMAD.WIDE.U32 UR12, UR6, UR5, URZ ;  /* 0x00000005060c72a5 */ /* 0x000fe2000f8e003f */
[----:B-1----:R-:W-:Y:S01]  /*13e0*/  IMAD.MOV R0, RZ, RZ, -R5 ;  /* 0x000000ffff007224 */ /* 0x002fe200078e0a05 */
[----:B------:R-:W-:Y:S01]  /*13f0*/  ULOP3.LUT UR15, UR20, 0xffffff80, URZ, 0xc0, !UPT ;  /* 0xffffff80140f7892 */ /* 0x000fe2000f8ec03f */
[----:B------:R-:W-:Y:S01]  /*1400*/  IMAD.MOV.U32 R4, RZ, RZ, RZ ;  /* 0x000000ffff047224 */ /* 0x000fe200078e00ff */
[----:B------:R-:W-:Y:S01]  /*1410*/  UIMAD UR11, UR6, UR11, UR14 ;  /* 0x0000000b060b72a4 */ /* 0x000fe2000f8e020e */
[----:B------:R-:W-:Y:S01]  /*1420*/  IMAD R3, R0, R7, RZ ;  /* 0x0000000700037224 */ /* 0x000fe200078e02ff */
[----:B------:R-:W-:Y:S01]  /*1430*/  MOV R0, R6 ;  /* 0x0000000600007202 */ /* 0x000fe20000000f00 */
[----:B------:R-:W-:-:S02]  /*1440*/  USEL UR58, UR16, UR12, !UP1 ;  /* 0x0000000c103a7287 */ /* 0x000fc4000c800000 */
[----:B------:R-:W-:Y:S01]  /*1450*/  IMAD.HI.U32 R3, R5, R3, R4 ;  /* 0x0000000305037227 */ /* 0x000fe200078e0004 */
[----:B------:R-:W-:Y:S02]  /*1460*/  UIADD3 UR16, UR15, -0x80, URZ ;  /* 0xffffff800f107890 */ /* 0x000fe4000fffe03f */
[----:B------:R-:W-:Y:S02]  /*1470*/  USEL UR32, UR19, URZ, UP2 ;  /* 0x0000003f13207287 */ /* 0x000fe40009000000 */
[----:B------:R-:W-:Y:S01]  /*1480*/  UIADD3 UR50, UR17, UR11, URZ ;  /* 0x0000000b11327290 */ /* 0x000fe2000fffe03f */
[----:B------:R-:W-:Y:S01]  /*1490*/  IMAD.HI.U32 R3, R3, R0, RZ ;  /* 0x0000000003037227 */ /* 0x000fe200078e00ff */
[----:B------:R-:W-:Y:S02]  /*14a0*/  USHF.R.S32.HI UR19, URZ, 0x1f, UR16 ;  /* 0x0000001f3f137899 */ /* 0x000fe40008011410 */
[----:B------:R-:W-:Y:S01]  /*14b0*/  UIADD3 UR11, UP2, UR16, UR25, URZ ;  /* 0x00000019100b7290 */ /* 0x000fe2000ff5e03f */
[----:B------:R-:W-:Y:S01]  /*14c0*/  IMAD.MOV R4, RZ, RZ, -R3 ;  /* 0x000000ffff047224 */ /* 0x000fe200078e0a03 */
[----:B------:R-:W-:-:S02]  /*14d0*/  UIMAD UR14, UR7, UR5, URZ ;  /* 0x00000005070e72a4 */ /* 0x000fc4000f8e023f */
[----:B------:R-:W-:Y:S01]  /*14e0*/  UIADD3.X UR12, UR19, UR32, URZ, UP2, !UPT ;  /* 0x00000020130c7290 */ /* 0x000fe200097fe43f */
[C---:B------:R-:W-:Y:S01]  /*14f0*/  IMAD R0, R7.reuse, R4, R0 ;  /* 0x0000000407007224 */ /* 0x040fe200078e0200 */
[----:B------:R-:W-:Y:S01]  /*1500*/  UIMAD UR7, UR7, UR11, URZ ;  /* 0x0000000b070772a4 */ /* 0x000fe2000f8e023f */
[----:B------:R-:W-:Y:S01]  /*1510*/  ULDC UR46, c[0x0][0x2c4] ;  /* 0x0000b100002e7ab9 */ /* 0x000fe20000000800 */
[----:B------:R-:W-:Y:S02]  /*1520*/  @!UP1 UIADD3 UR54, UR35, UR33, URZ ;  /* 0x0000002123369290 */ /* 0x000fe4000fffe03f */
[----:B------:R-:W-:Y:S01]  /*1530*/  ISETP.GT.U32.AND P1, PT, R7, R0, PT ;  /* 0x000000000700720c */ /* 0x000fe20003f24070 */
[----:B------:R-:W-:Y:S02]  /*1540*/  UIMAD UR17, UR6, UR12, UR7 ;  /* 0x0000000c061172a4 */ /* 0x000fe4000f8e0207 */
[----:B------:R-:W-:Y:S02]  /*1550*/  UIMAD.WIDE.U32 UR32, UR6, UR11, URZ ;  /* 0x0000000b062072a5 */ /* 0x000fe4000f8e003f */
[----:B------:R-:W-:Y:S01]  /*1560*/  @UP3 UIMAD UR6, UR51, UR46, URZ ;  /* 0x0000002e330632a4 */ /* 0x000fe2000f8e023f */
[----:B------:R-:W-:Y:S01]  /*1570*/  ULDC.U8 UR27, c[0x0][0x480] ;  /* 0x00012000001b7ab9 */ /* 0x000fe20000000000 */
[----:B------:R-:W-:-:S02]  /*1580*/  @UP0 UIADD3 UR21, UR36, UR37, URZ ;  /* 0x0000002524150290 */ /* 0x000fc4000fffe03f */
[----:B------:R-:W-:Y:S02]  /*1590*/  @UP0 UIADD3 UR23, UR36, UR37, URZ ;  /* 0x0000002524170290 */ /* 0x000fe4000fffe03f */
[----:B------:R-:W-:Y:S02]  /*15a0*/  UIMAD UR52, UR59, UR28, URZ ;  /* 0x0000001c3b3472a4 */ /* 0x000fe4000f8e023f */
[----:B------:R-:W-:Y:S01]  /*15b0*/  @!P1 IMAD.IADD R0, R0, 0x1, -R7 ;  /* 0x0000000100009824 */ /* 0x000fe200078e0a07 */
[----:B------:R-:W-:Y:S01]  /*15c0*/  @!P1 IADD3 R3, R3, 0x1, RZ ;  /* 0x0000000103039810 */ /* 0x000fe20007ffe0ff */
[----:B------:R-:W-:Y:S01]  /*15d0*/  UISETP.NE.AND UP5, UPT, UR27, URZ, UPT ;  /* 0x0000003f1b00728c */ /* 0x000fe2000bfa5270 */
[----:B------:R-:W-:Y:S01]  /*15e0*/  PLOP3.LUT P1, PT, PT, PT, UP0, 0x80, 0x0 ;  /* 0x000000000000781c */ /* 0x000fe20003f2f008 */
[----:B------:R-:W-:Y:S01]  /*15f0*/  @UP3 USEL UR7, UR6, UR5, !UP1 ;  /* 0x0000000506073287 */ /* 0x000fe2000c800000 */
[----:B------:R-:W-:Y:S01]  /*1600*/  ISETP.GE.U32.AND P0, PT, R0, R7, PT ;  /* 0x000000070000720c */ /* 0x000fe20003f06070 */
[----:B------:R-:W-:Y:S01]  /*1610*/  @UP0 ULDC.64 UR28, c[0x0][0x248] ;  /* 0x00009200001c0ab9 */ /* 0x000fe20000000a00 */
[----:B------:R-:W-:Y:S01]  /*1620*/  LOP3.LUT R0, R8, UR59, RZ, 0x3c, !PT ;  /* 0x0000003b08007c12 */ /* 0x000fe2000f8e3cff */
[----:B------:R-:W-:Y:S01]  /*1630*/  @UP0 ULDC.64 UR26, c[0x0][0x250] ;  /* 0x00009400001a0ab9 */ /* 0x000fe20000000a00 */
[----:B------:R-:W-:-:S02]  /*1640*/  @UP1 UIADD3 UR50, UR13, UR14, URZ ;  /* 0x0000000e0d321290 */ /* 0x000fc4000fffe03f */
        /* <DEDUP_REMOVED lines=36> */
.L_x_283:
        /* <DEDUP_REMOVED lines=13> */
.L_x_284:
[----:B------:R-:W-:Y:S01]  /*1960*/  @UP1 UMOV UR11, UR40 ;  /* 0x00000028000b1c82 */ /* 0x000fe20008000000 */
[----:B------:R-:W-:Y:S01]  /*1970*/  @!UP1 UMOV UR11, UR34 ;  /* 0x00000022000b9c82 */ /* 0x000fe20008000000 */
[----:B------:R-:W-:Y:S01]  /*1980*/  SHF.R.S32.HI R16, RZ, 0x1f, R3 ;  /* 0x0000001fff107819 */ /* 0x000fe20000011403 */
[----:B------:R-:W-:Y:S06]  /*1990*/  @!P0 BRA `(.L_x_285) ;  /* 0x0000000000208947 */ /* 0x000fec0003800000 */
[----:B------:R-:W-:Y:S01]  /*19a0*/  ULDC UR6, c[0x0][0x2d4] ;  /* 0x0000b50000067ab9 */ /* 0x000fe20000000800 */
[----:B------:R-:W-:Y:S01]  /*19b0*/  ULDC UR7, c[0x0][0x2c0] ;  /* 0x0000b00000077ab9 */ /* 0x000fe20000000800 */
[----:B------:R-:W-:-:S03]  /*19c0*/  @!UP1 UIMAD UR5, UR51, UR6, URZ ;  /* 0x00000006330592a4 */ /* 0x000fc6000f8e023f */
[----:B------:R-:W-:Y:S01]  /*19d0*/  ULDC UR6, c[0x0][0x2e4] ;  /* 0x0000b90000067ab9 */ /* 0x000fe20000000800 */
[----:B------:R-:W-:Y:S02]  /*19e0*/  ULEA UR5, UR51, UR5, 0x7 ;  /* 0x0000000533057291 */ /* 0x000fe4000f8e383f */
[----:B------:R-:W-:-:S04]  /*19f0*/  ULEA UR6, UR7, UR6, 0x7 ;  /* 0x0000000607067291 */ /* 0x000fc8000f8e383f */
[----:B------:R-:W-:Y:S01]  /*1a00*/  UIMAD UR5, UR6, UR59, UR5 ;  /* 0x0000003b060572a4 */ /* 0x000fe2000f8e0205 */
[----:B------:R-:W-:Y:S11]  /*1a10*/  BRA `(.L_x_286) ;  /* 0x0000000000107947 */ /* 0x000ff60003800000 */
.L_x_285:
[----:B------:R-:W-:Y:S01]  /*1a20*/  ULDC UR5, c[0x0][0x270] ;  /* 0x00009c0000057ab9 */ /* 0x000fe20000000800 */
[----:B------:R-:W-:Y:S01]  /*1a30*/  ULDC UR6, c[0x0][0x2d4] ;  /* 0x0000b50000067ab9 */ /* 0x000fe20000000800 */
[----:B------:R-:W-:-:S04]  /*1a40*/  UIMAD UR5, UR51, UR5, UR59 ;  /* 0x00000005330572a4 */ /* 0x000fc8000f8e023b */
[----:B------:R-:W-:-:S12]  /*1a50*/  UIMAD UR5, UR5, UR6, URZ ;  /* 0x00000006050572a4 */ /* 0x000fd8000f8e023f */
.L_x_286:
        /* <DEDUP_REMOVED lines=21> */
[----:B------:R-:W-:Y:S01]  /*1bb0*/  UIMAD UR13, UR34, UR14, URZ ;  /* 0x0000000e220d72a4 */ /* 0x000fe2000f8e023f */
[----:B-1----:R-:W-:Y:S01]  /*1bc0*/  SHF.R.S32.HI R0, RZ, 0x1f, R6 ;  /* 0x0000001fff007819 */ /* 0x002fe20000011406 */
[----:B------:R-:W-:Y:S02]  /*1bd0*/  ULDC.64 UR22, c[0x0][0x258] ;  /* 0x0000960000167ab9 */ /* 0x000fe40000000a00 */
[----:B------:R-:W-:Y:S01]  /*1be0*/  UIMAD UR7, UR59, UR15, UR13 ;  /* 0x0000000f3b0772a4 */ /* 0x000fe2000f8e020d */
[CC--:B------:R-:W-:Y:S01]  /*1bf0*/  LEA.HI R10, R0.reuse, R6.reuse, RZ, 0x5 ;  /* 0x00000006000a7211 */ /* 0x0c0fe200078f28ff */
[----:B------:R-:W-:Y:S01]  /*1c00*/  USHF.R.S32.HI UR17, URZ, 0x1f, UR5 ;  /* 0x0000001f3f117899 */ /* 0x000fe20008011405 */
[----:B------:R-:W-:Y:S01]  /*1c10*/  LEA.HI R0, R0, R6, RZ, 0x2 ;  /* 0x0000000600007211 */ /* 0x000fe200078f10ff */
[----:B------:R-:W-:Y:S01]  /*1c20*/  ULDC.64 UR32, c[0x0][0x2b0] ;  /* 0x0000ac0000207ab9 */ /* 0x000fe20000000a00 */
[----:B------:R-:W-:Y:S01]  /*1c30*/  LOP3.LUT R4, R10, 0xffffffe0, RZ, 0xc0, !PT ;  /* 0xffffffe00a047812 */ /* 0x000fe200078ec0ff */
[----:B------:R-:W-:Y:S01]  /*1c40*/  ULEA.HI UR17, UR17, UR5, URZ, 0x7 ;  /* 0x0000000511117291 */ /* 0x000fe2000f8f383f */
[----:B------:R-:W-:-:S02]  /*1c50*/  LOP3.LUT R5, R0, 0xfffffffc, RZ, 0xc0, !PT ;  /* 0xfffffffc00057812 */ /* 0x000fc400078ec0ff */
[----:B------:R-:W-:Y:S01]  /*1c60*/  SHF.R.S32.HI R10, RZ, 0x5, R10 ;  /* 0x00000005ff0a7819 */ /* 0x000fe2000001140a */
[C---:B------:R-:W-:Y:S01]  /*1c70*/  IMAD.IADD R4, R6.reuse, 0x1, -R4 ;  /* 0x0000000106047824 */ /* 0x040fe200078e0a04 */
[----:B------:R-:W-:Y:S01]  /*1c80*/  SHF.R.S32.HI R0, RZ, 0x2, R0 ;  /* 0x00000002ff007819 */ /* 0x000fe20000011400 */
[----:B------:R-:W-:Y:S01]  /*1c90*/  IMAD.IADD R5, R6, 0x1, -R5 ;  /* 0x0000000106057824 */ /* 0x000fe200078e0a05 */
[----:B------:R-:W-:Y:S01]  /*1ca0*/  USHF.R.S32.HI UR17, URZ, 0x7, UR17 ;  /* 0x000000073f117899 */ /* 0x000fe20008011411 */
[----:B------:R-:W-:Y:S01]  /*1cb0*/  IMAD R10, R10, UR20, R4 ;  /* 0x000000140a0a7c24 */ /* 0x000fe2000f8e0204 */
[----:B------:R-:W-:Y:S01]  /*1cc0*/  SHF.R.S32.HI R24, RZ, 0x1f, R0 ;  /* 0x0000001fff187819 */ /* 0x000fe20000011400 */
[----:B------:R-:W-:Y:S01]  /*1cd0*/  IMAD.SHL.U32 R4, R5, 0x8, RZ ;  /* 0x0000000805047824 */ /* 0x000fe200078e00ff */
[----:B------:R-:W-:Y:S01]  /*1ce0*/  IADD3 R8, P0, R0, UR16, RZ ;  /* 0x0000001000087c10 */ /* 0x000fe2000ff1e0ff */
[----:B------:R-:W-:-:S03]  /*1cf0*/  UISETP.LT.AND UP1, UPT, URZ, UR17, UPT ;  /* 0x000000113f00728c */ /* 0x000fc6000bf21270 */
[----:B------:R-:W-:Y:S01]  /*1d00*/  IADD3.X R9, R24, UR19, RZ, P0, !PT ;  /* 0x0000001318097c10 */ /* 0x000fe200087fe4ff */
[----:B------:R-:W-:Y:S01]  /*1d10*/  USEL UR17, URZ, UR17, !UP1 ;  /* 0x000000113f117287 */ /* 0x000fe2000c800000 */
[--C-:B------:R-:W-:Y:S02]  /*1d20*/  SHF.R.S32.HI R5, RZ, 0x1f, R4.reuse ;  /* 0x0000001fff057819 */ /* 0x100fe40000011404 */
[----:B------:R-:W-:Y:S01]  /*1d30*/  IADD3 R6, P0, R4, UR11, RZ ;  /* 0x0000000b04067c10 */ /* 0x000fe2000ff1e0ff */
[----:B------:R-:W-:Y:S01]  /*1d40*/  IMAD R9, R9, UR42, RZ ;  /* 0x0000002a09097c24 */ /* 0x000fe2000f8e02ff */
[----:B------:R-:W-:Y:S02]  /*1d50*/  UISETP.GT.AND UP1, UPT, UR44, UR17, UPT ;  /* 0x000000112c00728c */ /* 0x000fe4000bf24270 */
[----:B------:R-:W-:Y:S01]  /*1d60*/  IADD3.X R7, R5, UR54, RZ, P0, !PT ;  /* 0x0000003605077c10 */ /* 0x000fe200087fe4ff */
[----:B------:R-:W-:Y:S01]  /*1d70*/  IMAD R13, R8, UR43, R9 ;  /* 0x0000002b080d7c24 */ /* 0x000fe2000f8e0209 */
[----:B------:R-:W-:Y:S01]  /*1d80*/  IADD3 R11, P0, R10, UR12, RZ ;  /* 0x0000000c0a0b7c10 */ /* 0x000fe2000ff1e0ff */
[----:B------:R-:W-:Y:S01]  /*1d90*/  IMAD.WIDE.U32 R8, R8, UR42, R4 ;  /* 0x0000002a08087c25 */ /* 0x000fe2000f8e0004 */
[----:B------:R-:W-:-:S02]  /*1da0*/  ULDC.64 UR12, c[0x0][0x3e0] ;  /* 0x0000f800000c7ab9 */ /* 0x000fc40000000a00 */
[----:B------:R-:W-:Y:S01]  /*1db0*/  LEA.HI.X.SX32 R10, R10, UR6, 0x1, P0 ;  /* 0x000000060a0a7c11 */ /* 0x000fe200080f0eff */
[----:B------:R-:W-:Y:S01]  /*1dc0*/  IMAD.WIDE.U32 R6, R14, UR16, R6 ;  /* 0x000000100e067c25 */ /* 0x000fe2000f8e0006 */
[----:B------:R-:W-:Y:S01]  /*1dd0*/  LEA R17, P0, R11, UR24, 0x2 ;  /* 0x000000180b117c11 */ /* 0x000fe2000f8010ff */
[----:B------:R-:W-:Y:S01]  /*1de0*/  UIMAD UR6, UR34, UR22, URZ ;  /* 0x00000016220672a4 */ /* 0x000fe2000f8e023f */
[----:B------:R-:W-:Y:S01]  /*1df0*/  IADD3 R8, P2, R8, UR60, RZ ;  /* 0x0000003c08087c10 */ /* 0x000fe2000ff5e0ff */
[----:B------:R-:W-:Y:S01]  /*1e00*/  IMAD.IADD R7, R7, 0x1, R12 ;  /* 0x0000000107077824 */ /* 0x000fe200078e020c */
[----:B------:R-:W-:Y:S01]  /*1e10*/  LEA.HI.X R10, R11, UR25, R10, 0x2, P0 ;  /* 0x000000190b0a7c11 */ /* 0x000fe200080f140a */
[----:B------:R-:W-:Y:S01]  /*1e20*/  STL [R1+0x34], R17 ;  /* 0x0000341101007387 */ /* 0x000fe20000100800 */
[----:B------:R-:W-:Y:S01]  /*1e30*/  IADD3.X R9, R9, UR53, R13, P2, !PT ;  /* 0x0000003509097c10 */ /* 0x000fe200097fe40d */
[----:B------:R-:W-:Y:S01]  /*1e40*/  IMAD.U32 R11, RZ, RZ, UR22 ;  /* 0x00000016ff0b7e24 */ /* 0x000fe2000f8e00ff */
[----:B------:R-:W-:Y:S01]  /*1e50*/  UIMAD UR23, UR59, UR23, UR6 ;  /* 0x000000173b1772a4 */ /* 0x000fe2000f8e0206 */
[----:B------:R1:W-:Y:S01]  /*1e60*/  STL [R1+0x30], R10 ;  /* 0x0000300a01007387 */ /* 0x0003e20000100800 */
[----:B------:R-:W-:Y:S01]  /*1e70*/  ULDC.64 UR24, c[0x0][0x478] ;  /* 0x00011e0000187ab9 */ /* 0x000fe20000000a00 */
[----:B------:R-:W-:-:S04]  /*1e80*/  IMAD.WIDE.U32 R8, R11, UR59, R8 ;  /* 0x0000003b0b087c25 */ /* 0x000fc8000f8e0008 */
[----:B------:R-:W-:Y:S01]  /*1e90*/  VIADD R9, R9, UR23 ;  /* 0x0000001709097c36 */ /* 0x000fe20008000000 */
[----:B------:R-:W-:Y:S01]  /*1ea0*/  UIMAD.WIDE UR22, UR31, 0x4, UR24 ;  /* 0x000000041f1678a5 */ /* 0x000fe2000f8e0218 */
[----:B-1----:R-:W-:Y:S01]  /*1eb0*/  IMAD.U32 R10, RZ, RZ, UR14 ;  /* 0x0000000eff0a7e24 */ /* 0x002fe2000f8e00ff */
[----:B------:R-:W-:-:S03]  /*1ec0*/  UIADD3 UR14, UR16, UR39, URZ ;  /* 0x00000027100e7290 */ /* 0x000fc6000fffe03f */
[----:B------:R-:W-:Y:S01]  /*1ed0*/  IMAD.WIDE.U32 R6, R10, UR59, R6 ;  /* 0x0000003b0a067c25 */ /* 0x000fe2000f8e0006 */
[----:B------:R-:W-:-:S03]  /*1ee0*/  UIMAD.WIDE UR14, UR14, 0x4, UR32 ;  /* 0x000000040e0e78a5 */ /* 0x000fc6000f8e0220 */
        /* <DEDUP_REMOVED lines=38> */
.L_x_288:
        /* <DEDUP_REMOVED lines=19> */
.L_x_289:
        /* <DEDUP_REMOVED lines=30> */
.L_x_291:
[----:B------:R-:W-:Y:S05]  /*2460*/  BSYNC B0 ;  /* 0x0000000000007941 */ /* 0x000fea0003800000 */
.L_x_290:
        /* <DEDUP_REMOVED lines=14> */
.L_x_293:
[----:B------:R-:W-:Y:S05]  /*2550*/  BSYNC B0 ;  /* 0x0000000000007941 */ /* 0x000fea0003800000 */
.L_x_292:
        /* <DEDUP_REMOVED lines=26> */
.L_x_295:
[----:B------:R-:W-:Y:S05]  /*2700*/  BSYNC B0 ;  /* 0x0000000000007941 */ /* 0x000fea0003800000 */
.L_x_294:
        /* <DEDUP_REMOVED lines=14> */
.L_x_287:
[----:B------:R-:W2:Y:S04]  /*27f0*/  LDL R25, [R1+0x64] ;  /* 0x0000640001197983 */ /* 0x000ea80000100800 */
[----:B------:R-:W3:Y:S01]  /*2800*/  LDL R30, [R1+0x5c] ;  /* 0x00005c00011e7983 */ /* 0x000ee20000100800 */
[----:B------:R-:W-:Y:S01]  /*2810*/  UIMAD UR6, UR18, -0x80, UR10 ;  /* 0xffffff80120678a4 */ /* 0x000fe2000f8e020a */
[----:B------:R-:W-:Y:S01]  /*2820*/  VIADD R11, R0, 0x40 ;  /* 0x00000040000b7836 */ /* 0x000fe20000000000 */
[----:B------:R-:W-:Y:S01]  /*2830*/  UIMAD UR11, UR47, UR26, URZ ;  /* 0x0000001a2f0b72a4 */ /* 0x000fe2000f8e023f */
[----:B------:R-:W-:Y:S01]  /*2840*/  IMAD.U32 R6, RZ, RZ, UR26 ;  /* 0x0000001aff067e24 */ /* 0x000fe2000f8e00ff */
[----:B------:R-:W-:Y:S02]  /*2850*/  UIMAD UR16, UR47, UR28, URZ ;  /* 0x0000001c2f1072a4 */ /* 0x000fe4000f8e023f */
[----:B------:R-:W-:Y:S01]  /*2860*/  ISETP.GE.AND P3, PT, R11, UR6, PT ;  /* 0x000000060b007c0c */ /* 0x000fe2000bf66270 */
[----:B------:R-:W-:Y:S01]  /*2870*/  UIMAD UR19, UR30, UR27, UR11 ;  /* 0x0000001b1e1372a4 */ /* 0x000fe2000f8e020b */
[----:B------:R-:W-:Y:S01]  /*2880*/  IMAD.U32 R8, RZ, RZ, UR28 ;  /* 0x0000001cff087e24 */ /* 0x000fe2000f8e00ff */
[----:B------:R-:W-:Y:S01]  /*2890*/  UIMAD UR5, UR7, -0x80, UR38 ;  /* 0xffffff80070578a4 */ /* 0x000fe2000f8e0226 */
[----:B------:R-:W-:Y:S01]  /*28a0*/  IMAD.WIDE.U32 R6, R6, UR30, R4 ;  /* 0x0000001e06067c25 */ /* 0x000fe2000f8e0004 */
[----:B------:R-:W-:Y:S01]  /*28b0*/  UIMAD UR11, UR30, UR29, UR16 ;  /* 0x0000001d1e0b72a4 */ /* 0x000fe2000f8e0210 */
[----:B------:R-:W-:-:S02]  /*28c0*/  ULDC.64 UR22, c[0x0][0x268] ;  /* 0x00009a0000167ab9 */ /* 0x000fc40000000a00 */
[----:B------:R-:W-:Y:S01]  /*28d0*/  IMAD.WIDE.U32 R4, R8, UR30, R4 ;  /* 0x0000001e08047c25 */ /* 0x000fe2000f8e0004 */
[----:B------:R-:W-:Y:S01]  /*28e0*/  IADD3 R6, P1, R6, UR45, RZ ;  /* 0x0000002d06067c10 */ /* 0x000fe2000ff3e0ff */
[----:B------:R-:W-:Y:S02]  /*28f0*/  ULDC.64 UR24, c[0x0][0x260] ;  /* 0x0000980000187ab9 */ /* 0x000fe40000000a00 */
[----:B------:R-:W-:Y:S01]  /*2900*/  IMAD.U32 R8, RZ, RZ, UR19 ;  /* 0x00000013ff087e24 */ /* 0x000fe2000f8e00ff */
[----:B------:R-:W-:Y:S01]  /*2910*/  IADD3 R10, P0, R4, UR46, RZ ;  /* 0x0000002e040a7c10 */ /* 0x000fe2000ff1e0ff */
[----:B------:R-:W-:Y:S01]  /*2920*/  IMAD.U32 R9, RZ, RZ, UR11 ;  /* 0x0000000bff097e24 */ /* 0x000fe2000f8e00ff */
[----:B------:R-:W4:Y:S01]  /*2930*/  @!P3 LDC.64 R22, c[0x0][0x220] ;  /* 0x00008800ff16bb82 */ /* 0x000f220000000a00 */
[----:B------:R-:W-:Y:S01]  /*2940*/  IMAD R4, R16, UR22, RZ ;  /* 0x0000001610047c24 */ /* 0x000fe2000f8e02ff */
[----:B------:R-:W-:Y:S02]  /*2950*/  IADD3.X R7, R7, UR49, R8, P1, !PT ;  /* 0x0000003107077c10 */ /* 0x000fe40008ffe408 */
[----:B------:R-:W-:Y:S01]  /*2960*/  ISETP.GE.AND P4, PT, R0, UR6, PT ;  /* 0x0000000600007c0c */ /* 0x000fe2000bf86270 */
[----:B------:R-:W-:Y:S01]  /*2970*/  IMAD R8, R3, UR23, R4 ;  /* 0x0000001703087c24 */ /* 0x000fe2000f8e0204 */
[----:B------:R-:W-:-:S02]  /*2980*/  ISETP.GE.AND P1, PT, R11, UR5, PT ;  /* 0x000000050b007c0c */ /* 0x000fc4000bf26270 */
[----:B------:R-:W-:Y:S01]  /*2990*/  IADD3.X R11, R5, UR48, R9, P0, !PT ;  /* 0x00000030050b7c10 */ /* 0x000fe200087fe409 */
[----:B------:R-:W-:Y:S01]  /*29a0*/  IMAD.WIDE.U32 R4, R3, UR22, R6 ;  /* 0x0000001603047c25 */ /* 0x000fe2000f8e0006 */
[----:B------:R-:W-:-:S03]  /*29b0*/  @!P3 IADD3 R6, P0, R0, 0x40, RZ ;  /* 0x000000400006b810 */ /* 0x000fc60007f1e0ff */
[----:B------:R-:W-:Y:S02]  /*29c0*/  IMAD R7, R16, UR24, RZ ;  /* 0x0000001810077c24 */ /* 0x000fe4000f8e02ff */
[C---:B------:R-:W-:Y:S02]  /*29d0*/  IMAD.WIDE.U32 R10, R3.reuse, UR24, R10 ;  /* 0x00000018030a7c25 */ /* 0x040fe4000f8e000a */
[----:B------:R-:W5:Y:S02]  /*29e0*/  @!P4 LDC.64 R20, c[0x0][0x220] ;  /* 0x00008800ff14cb82 */ /* 0x000f640000000a00 */
[----:B------:R-:W-:Y:S02]  /*29f0*/  IMAD R18, R3, UR25, R7 ;  /* 0x0000001903127c24 */ /* 0x000fe4000f8e0207 */
[----:B------:R-:W-:Y:S02]  /*2a00*/  @!P3 IMAD.X R3, RZ, RZ, R24, P0 ;  /* 0x000000ffff03b224 */ /* 0x000fe400000e0618 */
[----:B------:R-:W-:-:S02]  /*2a10*/  IMAD.IADD R5, R5, 0x1, R8 ;  /* 0x0000000105057824 */ /* 0x000fc400078e0208 */
[----:B------:R-:W-:-:S04]  /*2a20*/  IMAD.WIDE.U32 R16, R14, 0x80, RZ ;  /* 0x000000800e107825 */ /* 0x000fc800078e00ff */
[----:B------:R-:W-:Y:S02]  /*2a30*/  @!P4 IMAD R7, R24, UR26, RZ ;  /* 0x0000001a1807cc24 */ /* 0x000fe4000f8e02ff */
[----:B------:R-:W-:Y:S02]  /*2a40*/  @!P3 IMAD R3, R3, UR26, RZ ;  /* 0x0000001a0303bc24 */ /* 0x000fe4000f8e02ff */
[----:B------:R-:W-:Y:S02]  /*2a50*/  @!P3 IMAD.MOV.U32 R12, RZ, RZ, R4 ;  /* 0x000000ffff0cb224 */ /* 0x000fe400078e0004 */
[----:B------:R-:W-:Y:S02]  /*2a60*/  @!P3 IMAD.MOV.U32 R13, RZ, RZ, R5 ;  /* 0x000000ffff0db224 */ /* 0x000fe400078e0005 */
[----:B------:R-:W-:Y:S01]  /*2a70*/  IMAD.SHL.U32 R19, R15, 0x80, RZ ;  /* 0x000000800f137824 */ /* 0x000fe200078e00ff */
[----:B------:R-:W-:Y:S01]  /*2a80*/  @!P1 IADD3 R16, P0, R28, R16, RZ ;  /* 0x000000101c109210 */ /* 0x000fe20007f1e0ff */
[----:B------:R-:W-:-:S02]  /*2a90*/  @!P4 IMAD R15, R0, UR27, R7 ;  /* 0x0000001b000fcc24 */ /* 0x000fc4000f8e0207 */
[C---:B------:R-:W-:Y:S02]  /*2aa0*/  @!P3 IMAD R3, R6.reuse, UR27, R3 ;  /* 0x0000001b0603bc24 */ /* 0x040fe4000f8e0203 */
[----:B------:R-:W-:Y:S01]  /*2ab0*/  @!P3 IMAD.WIDE.U32 R6, R6, UR26, R12 ;  /* 0x0000001a0606bc25 */ /* 0x000fe2000f8e000c */
[----:B------:R-:W-:-:S03]  /*2ac0*/  @!P1 IADD3.X R17, R29, R17, R19, P0, !PT ;  /* 0x000000111d119210 */ /* 0x000fc600007fe413 */
[----:B------:R-:W-:Y:S01]  /*2ad0*/  @!P3 IMAD.IADD R3, R7, 0x1, R3 ;  /* 0x000000010703b824 */ /* 0x000fe200078e0203 */
[----:B----4-:R-:W-:-:S04]  /*2ae0*/  @!P3 LEA R12, P0, R6, R22, 0x1 ;  /* 0x00000016060cb211 */ /* 0x010fc800078008ff */
[----:B------:R-:W-:Y:S02]  /*2af0*/  @!P3 LEA.HI.X R13, R6, R23, R3, 0x1, P0 ;  /* 0x00000017060db211 */ /* 0x000fe400000f0c03 */
[----:B------:R-:W-:Y:S01]  /*2b00*/  PLOP3.LUT P0, PT, PT, PT, UP5, 0x80, 0x0 ;  /* 0x000000000000781c */ /* 0x000fe20003f0f058 */
[----:B------:R-:W-:-:S04]  /*2b10*/  @!P4 IMAD.WIDE.U32 R8, R0, UR26, R4 ;  /* 0x0000001a0008cc25 */ /* 0x000fc8000f8e0004 */
[----:B------:R-:W-:Y:S01]  /*2b20*/  @!P4 IMAD.IADD R15, R9, 0x1, R15 ;  /* 0x00000001090fc824 */ /* 0x000fe200078e020f */
[----:B------:R-:W-:Y:S01]  /*2b30*/  ULEA.HI UR6, UR7, UR7, URZ, 0x1 ;  /* 0x0000000707067291 */ /* 0x000fe2000f8f083f */
[----:B------:R-:W-:Y:S02]  /*2b40*/  IMAD.IADD R5, R11, 0x1, R18 ;  /* 0x000000010b057824 */ /* 0x000fe400078e0212 */
[----:B------:R-:W-:Y:S02]  /*2b50*/  @!P4 IMAD.MOV.U32 R4, RZ, RZ, R10 ;  /* 0x000000ffff04c224 */ /* 0x000fe400078e000a */
[----:B------:R-:W-:Y:S01]  /*2b60*/  @!P4 IMAD R3, R24, UR28, RZ ;  /* 0x0000001c1803cc24 */ /* 0x000fe2000f8e02ff */
[----:B------:R-:W-:Y:S01]  /*2b70*/  ULOP3.LUT UR6, UR6, 0xfffffffe, URZ, 0xc0, !UPT ;  /* 0xfffffffe06067892 */ /* 0x000fe2000f8ec03f */
[----:B------:R-:W-:Y:S01]  /*2b80*/  @!P3 IMAD.MOV.U32 R11, RZ, RZ, R5 ;  /* 0x000000ffff0bb224 */ /* 0x000fe200078e0005 */
[----:B------:R-:W4:Y:S01]  /*2b90*/  @!P4 LDC.64 R18, c[0x0][0x218] ;  /* 0x00008600ff12cb82 */ /* 0x000f220000000a00 */
[----:B------:R-:W-:-:S02]  /*2ba0*/  @!P4 IMAD R9, R0, UR29, R3 ;  /* 0x0000001d0009cc24 */ /* 0x000fc4000f8e0203 */
[----:B------:R-:W-:Y:S01]  /*2bb0*/  @!P4 IMAD.WIDE.U32 R4, R0, UR28, R4 ;  /* 0x0000001c0004cc25 */ /* 0x000fe2000f8e0004 */
[----:B------:R-:W-:-:S04]  /*2bc0*/  UIADD3 UR6, UR7, -UR6, URZ ;  /* 0x8000000607067290 */ /* 0x000fc8000fffe03f */
[----:B------:R-:W-:Y:S01]  /*2bd0*/  UISETP.NE.AND UP0, UPT, UR6, 0x1, UPT ;  /* 0x000000010600788c */ /* 0x000fe2000bf05270 */
[----:B------:R-:W-:Y:S01]  /*2be0*/  @P0 BAR.SYNC.DEFER_BLOCKING 0x0 ;  /* 0x0000000000000b1d */ /* 0x000fe20000010000 */
[----:B------:R-:W-:-:S04]  /*2bf0*/  USHF.L.U32 UR11, UR43, 0x7, URZ ;  /* 0x000000072b0b7899 */ /* 0x000fc8000800063f */
[----:B------:R-:W-:Y:S01]  /*2c00*/  PLOP3.LUT P0, PT, PT, PT, UP0, 0x80, 0x0 ;  /* 0x000000000000781c */ /* 0x000fe20003f0f008 */
[----:B------:R-:W-:Y:S01]  /*2c10*/  UIMAD.WIDE.U32 UR22, UR42, 0x80, URZ ;  /* 0x000000802a1678a5 */ /* 0x000fe2000f8e003f */
[----:B--2---:R-:W-:Y:S02]  /*2c20*/  VIADD R14, R25, 0x8 ;  /* 0x00000008190e7836 */ /* 0x004fe40000000000 */
[C---:B------:R-:W-:Y:S01]  /*2c30*/  VIADD R148, R161.reuse, 0x1000 ;  /* 0x00001000a1947836 */ /* 0x040fe20000000000 */
[----:B------:R-:W-:Y:S02]  /*2c40*/  UIADD3 UR35, UR38, 0x80, UR30 ;  /* 0x0000008026237890 */ /* 0x000fe4000fffe01e */
[----:B------:R-:W-:Y:S01]  /*2c50*/  ISETP.GE.AND P6, PT, R14, UR5, PT ;  /* 0x000000050e007c0c */ /* 0x000fe2000bfc6270 */
[----:B------:R-:W-:Y:S01]  /*2c60*/  IMAD.SHL.U32 R154, R161, 0x2, RZ ;  /* 0x00000002a19a7824 */ /* 0x000fe200078e00ff */
[----:B-----5:R-:W-:Y:S02]  /*2c70*/  @!P4 LEA R14, P2, R8, R20, 0x1 ;  /* 0x00000014080ec211 */ /* 0x020fe400078408ff */
[----:B------:R-:W-:-:S02]  /*2c80*/  CS2R R94, SRZ ;  /* 0x00000000005e7805 */ /* 0x000fc4000001ff00 */
[----:B------:R-:W-:Y:S02]  /*2c90*/  CS2R R92, SRZ ;  /* 0x00000000005c7805 */ /* 0x000fe4000001ff00 */
[----:B------:R-:W-:Y:S02]  /*2ca0*/  CS2R R98, SRZ ;  /* 0x0000000000627805 */ /* 0x000fe4000001ff00 */
[----:B------:R-:W-:Y:S02]  /*2cb0*/  @!P4 LEA.HI.X R15, R8, R21, R15, 0x1, P2 ;  /* 0x00000015080fc211 */ /* 0x000fe400010f0c0f */
[----:B------:R-:W-:Y:S02]  /*2cc0*/  CS2R R96, SRZ ;  /* 0x0000000000607805 */ /* 0x000fe4000001ff00 */
[----:B------:R-:W-:Y:S02]  /*2cd0*/  @!P3 IADD3 R6, P2, R0, 0x40, RZ ;  /* 0x000000400006b810 */ /* 0x000fe40007f5e0ff */
[----:B------:R-:W-:-:S02]  /*2ce0*/  CS2R R90, SRZ ;  /* 0x00000000005a7805 */ /* 0x000fc4000001ff00 */
[----:B------:R-:W-:Y:S02]  /*2cf0*/  CS2R R88, SRZ ;  /* 0x0000000000587805 */ /* 0x000fe4000001ff00 */
[----:B------:R-:W-:Y:S02]  /*2d00*/  CS2R R86, SRZ ;  /* 0x0000000000567805 */ /* 0x000fe4000001ff00 */
[----:B------:R-:W-:Y:S01]  /*2d10*/  CS2R R84, SRZ ;  /* 0x0000000000547805 */ /* 0x000fe2000001ff00 */
[----:B------:R-:W-:Y:S01]  /*2d20*/  @!P3 IMAD.X R7, RZ, RZ, R24, P2 ;  /* 0x000000ffff07b224 */ /* 0x000fe200010e0618 */
[----:B------:R-:W-:Y:S02]  /*2d30*/  ISETP.GE.AND P2, PT, R0, UR5, PT ;  /* 0x0000000500007c0c */ /* 0x000fe4000bf46270 */
[----:B------:R-:W-:Y:S02]  /*2d40*/  CS2R R78, SRZ ;  /* 0x00000000004e7805 */ /* 0x000fe4000001ff00 */
[----:B---3--:R-:W-:-:S02]  /*2d50*/  LEA R0, R30, UR4, 0x1 ;  /* 0x000000041e007c11 */ /* 0x008fc4000f8e08ff */
[----:B------:R-:W-:Y:S02]  /*2d60*/  CS2R R76, SRZ ;  /* 0x00000000004c7805 */ /* 0x000fe4000001ff00 */
        /* <DEDUP_REMOVED lines=8> */
[----:B------:R-:W-:Y:S02]  /*2df0*/  UIADD3 UR19, -UR21, URZ, URZ ;  /* 0x0000003f15137290 */ /* 0x000fe4000fffe13f */
[----:B------:R-:W-:Y:S01]  /*2e00*/  USHF.L.U32 UR34, UR20, 0x3, URZ ;  /* 0x0000000314227899 */ /* 0x000fe2000800063f */
[----:B------:R-:W-:Y:S01]  /*2e10*/  @P4 STS.64 [R0+0x8008], RZ ;  /* 0x008008ff00004388 */ /* 0x000fe20000000a00 */
[----:B------:R-:W-:Y:S02]  /*2e20*/  USHF.L.U32 UR33, UR20, 0x4, URZ ;  /* 0x0000000414217899 */ /* 0x000fe4000800063f */
[----:B------:R-:W-:Y:S01]  /*2e30*/  UIMAD UR32, UR20, 0x18, URZ ;  /* 0x00000018142078a4 */ /* 0x000fe2000f8e023f */
[----:B------:R-:W-:Y:S01]  /*2e40*/  @!PT LDS RZ, [RZ] ;  /* 0x00000000fffff984 */ /* 0x000fe20000000800 */
[----:B------:R-:W-:Y:S01]  /*2e50*/  @!PT LDS RZ, [RZ] ;  /* 0x00000000fffff984 */ /* 0x000fe20000000800 */
[----:B------:R-:W-:Y:S01]  /*2e60*/  @!PT LDS RZ, [RZ] ;  /* 0x00000000fffff984 */ /* 0x000fe20000000800 */
[----:B------:R2:W-:Y:S01]  /*2e70*/  @!P4 LDGSTS.E.BYPASS.LTC128B.128 [R0+0x8000], desc[UR8][R14.64] ;  /* 0x080000000e00cfae */ /* 0x0005e2000b901d48 */
[----:B------:R-:W-:Y:S01]  /*2e80*/  VIADD R8, R30, 0x1000 ;  /* 0x000010001e087836 */ /* 0x000fe20000000000 */
[----:B------:R-:W-:Y:S01]  /*2e90*/  USHF.L.U32 UR31, UR20, 0x5, URZ ;  /* 0x00000005141f7899 */ /* 0x000fe2000800063f */
[----:B------:R-:W-:Y:S01]  /*2ea0*/  @!P3 IMAD R3, R7, UR28, RZ ;  /* 0x0000001c0703bc24 */ /* 0x000fe2000f8e02ff */
[----:B------:R-:W-:Y:S01]  /*2eb0*/  @P3 STS.128 [R0+0x9000], RZ ;  /* 0x009000ff00003388 */ /* 0x000fe20000000c00 */
[----:B------:R-:W-:-:S02]  /*2ec0*/  USHF.L.U32 UR27, UR20, 0x6, URZ ;  /* 0x00000006141b7899 */ /* 0x000fc4000800063f */
[----:B------:R-:W-:Y:S01]  /*2ed0*/  UIMAD UR26, UR20, 0x48, URZ ;  /* 0x00000048141a78a4 */ /* 0x000fe2000f8e023f */
[----:B------:R-:W-:Y:S01]  /*2ee0*/  @!PT LDS RZ, [RZ] ;  /* 0x00000000fffff984 */ /* 0x000fe20000000800 */
[----:B------:R-:W-:Y:S01]  /*2ef0*/  @!PT LDS RZ, [RZ] ;  /* 0x00000000fffff984 */ /* 0x000fe20000000800 */
[----:B------:R-:W-:Y:S01]  /*2f00*/  @!PT LDS RZ, [RZ] ;  /* 0x00000000fffff984 */ /* 0x000fe20000000800 */
[----:B------:R3:W-:Y:S01]  /*2f10*/  @!P3 LDGSTS.E.BYPASS.LTC128B.128 [R0+0x9000], desc[UR8][R12.64] ;  /* 0x090000000c00bfae */ /* 0x0007e2000b901d48 */
[C---:B------:R-:W-:Y:S01]  /*2f20*/  @!P3 IMAD R20, R6.reuse, UR29, R3 ;  /* 0x0000001d0614bc24 */ /* 0x040fe2000f8e0203 */
[----:B------:R-:W-:Y:S01]  /*2f30*/  UIMAD UR25, UR20, 0x50, URZ ;  /* 0x00000050141978a4 */ /* 0x000fe2000f8e023f */
[----:B------:R-:W-:Y:S01]  /*2f40*/  @!P3 IMAD.WIDE.U32 R6, R6, UR28, R10 ;  /* 0x0000001c0606bc25 */ /* 0x000fe2000f8e000a */
[----:B------:R-:W0:Y:S01]  /*2f50*/  LDGDEPBAR ;  /* 0x00000000000079af */ /* 0x000e220000000000 */
[----:B------:R-:W-:Y:S01]  /*2f60*/  @!P1 IADD3 R10, P5, R26, UR22, RZ ;  /* 0x000000161a0a9c10 */ /* 0x000fe2000ffbe0ff */
[----:B------:R-:W-:Y:S01]  /*2f70*/  UIMAD UR24, UR20, 0x58, URZ ;  /* 0x00000058141878a4 */ /* 0x000fe2000f8e023f */
[----:B------:R-:W-:Y:S01]  /*2f80*/  IMAD.U32 R3, RZ, RZ, UR11 ;  /* 0x0000000bff037e24 */ /* 0x000fe2000f8e00ff */
[----:B------:R-:W-:Y:S01]  /*2f90*/  ULDC UR6, c[0x0][0x2ec] ;  /* 0x0000bb0000067ab9 */ /* 0x000fe20000000800 */
[----:B--2---:R-:W2:Y:S01]  /*2fa0*/  @!P3 LDC.64 R14, c[0x0][0x218] ;  /* 0x00008600ff0ebb82 */ /* 0x004ea20000000a00 */
[----:B------:R-:W-:Y:S01]  /*2fb0*/  @P2 STS [R0+0x4000], RZ ;  /* 0x004000ff00002388 */ /* 0x000fe20000000800 */
[----:B---3--:R-:W-:-:S03]  /*2fc0*/  SEL R12, R8, R30, !P0 ;  /* 0x0000001e080c7207 */ /* 0x008fc60004000000 */
[----:B------:R-:W-:Y:S01]  /*2fd0*/  @P2 STS [R0+0x4004], RZ ;  /* 0x004004ff00002388 */ /* 0x000fe20000000800 */
[----:B------:R-:W-:-:S03]  /*2fe0*/  LEA R12, R12, UR4, 0x1 ;  /* 0x000000040c0c7c11 */ /* 0x000fc6000f8e08ff */
[----:B------:R-:W-:Y:S01]  /*2ff0*/  @P2 STS.64 [R0+0x4008], RZ ;  /* 0x004008ff00002388 */ /* 0x000fe20000000a00 */
[----:B------:R-:W-:-:S03]  /*3000*/  @!P1 IADD3.X R11, R27, UR23, R3, P5, !PT ;  /* 0x000000171b0b9c10 */ /* 0x000fc6000affe403 */
[----:B------:R-:W-:Y:S01]  /*3010*/  @!PT LDS RZ, [RZ] ;  /* 0x00000000fffff984 */ /* 0x000fe20000000800 */
[----:B------:R-:W-:Y:S01]  /*3020*/  @!PT LDS RZ, [RZ] ;  /* 0x00000000fffff984 */ /* 0x000fe20000000800 */
[----:B------:R-:W-:Y:S01]  /*3030*/  @!PT LDS RZ, [RZ] ;  /* 0x00000000fffff984 */ /* 0x000fe20000000800 */
[----:B------:R-:W-:Y:S01]  /*3040*/  @!P2 LDGSTS.E.BYPASS.LTC128B.128 [R0+0x4000], desc[UR8][R28.64] ;  /* 0x040000001c00afae */ /* 0x000fe2000b901d48 */
[----:B------:R-:W-:-:S03]  /*3050*/  @!P4 IMAD.IADD R3, R5, 0x1, R9 ;  /* 0x000000010503c824 */ /* 0x000fc600078e0209 */
[----:B------:R-:W-:Y:S01]  /*3060*/  @P1 STS.128 [R0+0x5000], RZ ;  /* 0x005000ff00001388 */ /* 0x000fe20000000c00 */
[----:B----4-:R-:W-:-:S03]  /*3070*/  @!P4 LEA R8, P5, R4, R18, 0x1 ;  /* 0x000000120408c211 */ /* 0x010fc600078a08ff */
[----:B------:R-:W-:Y:S01]  /*3080*/  @!PT LDS RZ, [RZ] ;  /* 0x00000000fffff984 */ /* 0x000fe20000000800 */
[----:B------:R-:W-:Y:S01]  /*3090*/  @!PT LDS RZ, [RZ] ;  /* 0x00000000fffff984 */ /* 0x000fe20000000800 */
[----:B------:R-:W-:Y:S01]  /*30a0*/  @!PT LDS RZ, [RZ] ;  /* 0x00000000fffff984 */ /* 0x000fe20000000800 */
[----:B------:R3:W-:Y:S04]  /*30b0*/  @!P1 LDGSTS.E.BYPASS.LTC128B.128 [R0+0x5000], desc[UR8][R16.64] ;  /* 0x0500000010009fae */ /* 0x0007e8000b901d48 */
[----:B------:R-:W-:Y:S04]  /*30c0*/  @P2 STS [R12], RZ ;  /* 0x000000ff0c002388 */ /* 0x000fe80000000800 */
[----:B------:R-:W-:Y:S01]  /*30d0*/  @P2 STS [R12+0x4], RZ ;  /* 0x000004ff0c002388 */ /* 0x000fe20000000800 */
[----:B------:R-:W-:-:S03]  /*30e0*/  VIADD R5, R25, 0x40 ;  /* 0x0000004019057836 */ /* 0x000fc60000000000 */
[----:B------:R-:W-:Y:S01]  /*30f0*/  @P2 STS [R12+0x8], RZ ;  /* 0x000008ff0c002388 */ /* 0x000fe20000000800 */
[----:B------:R-:W-:-:S03]  /*3100*/  @!P4 LEA.HI.X R9, R4, R19, R3, 0x1, P5 ;  /* 0x000000130409c211 */ /* 0x000fc600028f0c03 */
[----:B------:R-:W-:Y:S01]  /*3110*/  @P2 STS [R12+0xc], RZ ;  /* 0x00000cff0c002388 */ /* 0x000fe20000000800 */
[----:B------:R-:W-:-:S03]  /*3120*/  @!P3 IMAD.IADD R7, R7, 0x1, R20 ;  /* 0x000000010707b824 */ /* 0x000fc600078e0214 */
[----:B------:R-:W-:Y:S01]  /*3130*/  @!PT LDS RZ, [RZ] ;  /* 0x00000000fffff984 */ /* 0x000fe20000000800 */
[----:B------:R-:W-:Y:S01]  /*3140*/  @!PT LDS RZ, [RZ] ;  /* 0x00000000fffff984 */ /* 0x000fe20000000800 */
[----:B------:R-:W-:Y:S01]  /*3150*/  @!PT LDS RZ, [RZ] ;  /* 0x00000000fffff984 */ /* 0x000fe20000000800 */
[----:B------:R-:W-:Y:S01]  /*3160*/  @!P2 LDGSTS.E.BYPASS.LTC128B.128 [R12], desc[UR8][R26.64] ;  /* 0x000000001a0cafae */ /* 0x000fe2000b901d48 */
[----:B------:R-:W-:Y:S01]  /*3170*/  VIADD R3, R25, 0x48 ;  /* 0x0000004819037836 */ /* 0x000fe20000000000 */
[----:B--2---:R-:W-:Y:S02]  /*3180*/  @!P3 LEA R4, P2, R6, R14, 0x1 ;  /* 0x0000000e0604b211 */ /* 0x004fe400078408ff */
        /* <DEDUP_REMOVED lines=9> */
[----:B------:R-:W-:Y:S02]  /*3220*/  @!P3 LEA.HI.X R5, R6, R15, R7, 0x1, P2 ;  /* 0x0000000f0605b211 */ /* 0x000fe400010f0c07 */
[----:B------:R-:W-:Y:S01]  /*3230*/  ISETP.GE.AND P2, PT, R3, UR5, PT ;  /* 0x0000000503007c0c */ /* 0x000fe2000bf46270 */
[----:B------:R-:W-:Y:S01]  /*3240*/  @P4 STS [R0+0x6000], RZ ;  /* 0x006000ff00004388 */ /* 0x000fe20000000800 */
[C---:B------:R-:W-:Y:S01]  /*3250*/  IMAD.SHL.U32 R6, R25.reuse, 0x4, RZ ;  /* 0x0000000419067824 */ /* 0x040fe200078e00ff */
[----:B------:R-:W-:Y:S01]  /*3260*/  ISETP.GE.AND P5, PT, R25, UR5, PT ;  /* 0x0000000519007c0c */ /* 0x000fe2000bfa6270 */
[----:B---3--:R-:W-:Y:S01]  /*3270*/  IMAD.MOV.U32 R16, RZ, RZ, 0x7f800000 ;  /* 0x7f800000ff107424 */ /* 0x008fe200078e00ff */
[----:B------:R-:W-:Y:S01]  /*3280*/  @P4 STS [R0+0x6004], RZ ;  /* 0x006004ff00004388 */ /* 0x000fe20000000800 */
[----:B------:R-:W-:Y:S02]  /*3290*/  IMAD.MOV.U32 R14, RZ, RZ, 0x7f800000 ;  /* 0x7f800000ff0e7424 */ /* 0x000fe400078e00ff */
[----:B------:R-:W-:Y:S01]  /*32a0*/  IMAD.MOV.U32 R13, RZ, RZ, 0x7f800000 ;  /* 0x7f800000ff0d7424 */ /* 0x000fe200078e00ff */
[----:B------:R-:W-:Y:S04]  /*32b0*/  @P4 STS.64 [R0+0x6008], RZ ;  /* 0x006008ff00004388 */ /* 0x000fe80000000a00 */
[----:B------:R2:W-:Y:S01]  /*32c0*/  STL [R1+0x2c], R12 ;  /* 0x00002c0c01007387 */ /* 0x0005e20000100800 */
[----:B------:R-:W-:Y:S01]  /*32d0*/  SEL R148, R148, R161, !P0 ;  /* 0x000000a194947207 */ /* 0x000fe20004000000 */
[----:B------:R-:W-:-:S02]  /*32e0*/  UIMAD UR30, UR20, 0x28, URZ ;  /* 0x00000028141e78a4 */ /* 0x000fc4000f8e023f */
[----:B------:R-:W-:Y:S01]  /*32f0*/  @!PT LDS RZ, [RZ] ;  /* 0x00000000fffff984 */ /* 0x000fe20000000800 */
[----:B------:R-:W-:Y:S01]  /*3300*/  @!PT LDS RZ, [RZ] ;  /* 0x00000000fffff984 */ /* 0x000fe20000000800 */
[----:B------:R-:W-:Y:S01]  /*3310*/  @!PT LDS RZ, [RZ] ;  /* 0x00000000fffff984 */ /* 0x000fe20000000800 */
[----:B------:R3:W-:Y:S01]  /*3320*/  @!P4 LDGSTS.E.BYPASS.LTC128B.128 [R0+0x6000], desc[UR8][R8.64] ;  /* 0x060000000800cfae */ /* 0x0007e2000b901d48 */
[----:B------:R-:W-:Y:S02]  /*3330*/  UIMAD UR29, UR20, 0x30, URZ ;  /* 0x00000030141d78a4 */ /* 0x000fe4000f8e023f */
[----:B------:R-:W-:Y:S01]  /*3340*/  UIMAD UR28, UR20, 0x38, URZ ;  /* 0x00000038141c78a4 */ /* 0x000fe2000f8e023f */
[----:B------:R4:W-:Y:S01]  /*3350*/  @P3 STS.128 [R0+0x7000], RZ ;  /* 0x007000ff00003388 */ /* 0x0009e20000000c00 */
[----:B------:R-:W-:Y:S02]  /*3360*/  UIMAD UR23, UR20, 0x60, URZ ;  /* 0x00000060141778a4 */ /* 0x000fe4000f8e023f */
[----:B------:R-:W-:Y:S01]  /*3370*/  UIMAD UR22, UR20, 0x68, URZ ;  /* 0x00000068141678a4 */ /* 0x000fe2000f8e023f */
[----:B------:R-:W-:Y:S01]  /*3380*/  @!PT LDS RZ, [RZ] ;  /* 0x00000000fffff984 */ /* 0x000fe20000000800 */
[----:B------:R-:W-:Y:S01]  /*3390*/  @!PT LDS RZ, [RZ] ;  /* 0x00000000fffff984 */ /* 0x000fe20000000800 */
[----:B------:R-:W-:Y:S01]  /*33a0*/  @!PT LDS RZ, [RZ] ;  /* 0x00000000fffff984 */ /* 0x000fe20000000800 */
[----:B------:R5:W-:Y:S01]  /*33b0*/  @!P3 LDGSTS.E.BYPASS.LTC128B.128 [R0+0x7000], desc[UR8][R4.64] ;  /* 0x070000000400bfae */ /* 0x000be2000b901d48 */
[----:B------:R-:W-:Y:S02]  /*33c0*/  UIMAD UR21, UR20, 0x70, URZ ;  /* 0x00000070141578a4 */ /* 0x000fe4000f8e023f */
[----:B------:R-:W-:Y:S01]  /*33d0*/  UIADD3 UR35, UR35, -UR10, URZ ;  /* 0x8000000a23237290 */ /* 0x000fe2000fffe03f */
[----:B------:R-:W0:Y:S01]  /*33e0*/  LDGDEPBAR ;  /* 0x00000000000079af */ /* 0x000e220000000000 */
[----:B------:R-:W-:Y:S01]  /*33f0*/  ULDC UR5, c[0x0][0x39c] ;  /* 0x0000e70000057ab9 */ /* 0x000fe20000000800 */
[----:B---3--:R-:W-:Y:S01]  /*3400*/  SHF.R.S32.HI R8, RZ, 0x1f, R25 ;  /* 0x0000001fff087819 */ /* 0x008fe20000011419 */
[----:B--2---:R-:W-:Y:S01]  /*3410*/  IMAD.MOV.U32 R12, RZ, RZ, 0x7f800000 ;  /* 0x7f800000ff0c7424 */ /* 0x004fe200078e00ff */
[----:B-----5:R-:W-:Y:S01]  /*3420*/  IADD3 R4, P4, R6, UR13, RZ ;  /* 0x0000000d06047c10 */ /* 0x020fe2000ff9e0ff */
[----:B------:R-:W-:-:S04]  /*3430*/  DEPBAR.LE SB0, 0x1 ;  /* 0x000080400000791a */ /* 0x000fc80000000000 */
[----:B------:R-:W-:Y:S02]  /*3440*/  SHF.L.U64.HI R5, R25, 0x2, R8 ;  /* 0x0000000219057819 */ /* 0x000fe40000010208 */
[----:B----4-:R-:W-:Y:S02]  /*3450*/  SHF.R.S32.HI R0, RZ, 0x1f, R3 ;  /* 0x0000001fff007819 */ /* 0x010fe40000011403 */
[----:B------:R-:W-:Y:S02]  /*3460*/  @!P2 LEA R6, P3, R3, UR13, 0x2 ;  /* 0x0000000d0306ac11 */ /* 0x000fe4000f8610ff */
[----:B------:R-:W-:Y:S02]  /*3470*/  IADD3.X R5, R5, UR12, RZ, P4, !PT ;  /* 0x0000000c05057c10 */ /* 0x000fe4000a7fe4ff */
[----:B------:R-:W-:-:S03]  /*3480*/  @!P2 LEA.HI.X R7, R3, UR12, R0, 0x2, P3 ;  /* 0x0000000c0307ac11 */ /* 0x000fc600098f1400 */
[----:B------:R-:W2:Y:S04]  /*3490*/  @!P5 LDG.E R16, desc[UR8][R4.64] ;  /* 0x000000080410d981 */ /* 0x000ea8000c1e1900 */
[----:B------:R-:W3:Y:S04]  /*34a0*/  @!P6 LDG.E R14, desc[UR8][R4.64+0x20] ;  /* 0x00002008040ee981 */ /* 0x000ee8000c1e1900 */
[----:B------:R-:W4:Y:S04]  /*34b0*/  @!P1 LDG.E R13, desc[UR8][R4.64+0x100] ;  /* 0x00010008040d9981 */ /* 0x000f28000c1e1900 */
[----:B------:R5:W4:Y:S01]  /*34c0*/  @!P2 LDG.E R12, desc[UR8][R6.64] ;  /* 0x00000008060ca981 */ /* 0x000b22000c1e1900 */
[----:B------:R-:W-:Y:S01]  /*34d0*/  BAR.SYNC.DEFER_BLOCKING 0x0 ;  /* 0x0000000000007b1d */ /* 0x000fe20000010000 */
[----:B------:R-:W-:-:S02]  /*34e0*/  VIADD R3, R25, 0x1 ;  /* 0x0000000119037836 */ /* 0x000fc40000000000 */
[----:B------:R-:W-:-:S05]  /*34f0*/  IMAD.U32 R0, RZ, RZ, UR38 ;  /* 0x00000026ff007e24 */ /* 0x000fca000f8e00ff */
[----:B------:R-:W-:Y:S01]  /*3500*/  IADD3 R0, R3, UR10, -R0 ;  /* 0x0000000a03007c10 */ /* 0x000fe2000fffe800 */
[----:B------:R-:W-:-:S04]  /*3510*/  IMAD.SHL.U32 R3, R25, 0x4, RZ ;  /* 0x0000000419037824 */ /* 0x000fc800078e00ff */
[----:B------:R1:W-:Y:S04]  /*3520*/  STL [R1+0x58], R0 ;  /* 0x0000580001007387 */ /* 0x0003e80000100800 */
[----:B------:R5:W-:Y:S04]  /*3530*/  STL [R1+0x54], R3 ;  /* 0x0000540301007387 */ /* 0x000be80000100800 */
[----:B------:R2:W2:Y:S04]  /*3540*/  LDSM.16.M88.4 R116, [R149+0x8000] ;  /* 0x008000009574783b */ /* 0x0004a80000000200 */
[----:B------:R2:W2:Y:S04]  /*3550*/  LDSM.16.M88.4 R120, [R149+0x8400] ;  /* 0x008400009578783b */ /* 0x0004a80000000200 */
[----:B------:R2:W2:Y:S04]  /*3560*/  LDSM.16.M88.4 R124, [R149+0x8800] ;  /* 0x00880000957c783b */ /* 0x0004a80000000200 */
[----:B------:R2:W2:Y:S01]  /*3570*/  LDSM.16.M88.4 R128, [R149+0x8c00] ;  /* 0x008c00009580783b */ /* 0x0004a20000000200 */
[----:B-1----:R-:W-:-:S03]  /*3580*/  VIADD R0, R25, 0xffffff80 ;  /* 0xffffff8019007836 */ /* 0x002fc60000000000 */
[----:B------:R1:W1:Y:S04]  /*3590*/  LDSM.16.M88.4 R132, [R150+0x8000] ;  /* 0x008000009684783b */ /* 0x0002680000000200 */
[----:B------:R1:W1:Y:S04]  /*35a0*/  LDSM.16.M88.4 R136, [R150+0x8400] ;  /* 0x008400009688783b */ /* 0x0002680000000200 */
[----:B------:R1:W1:Y:S04]  /*35b0*/  LDSM.16.M88.4 R140, [R150+0x8800] ;  /* 0x00880000968c783b */ /* 0x0002680000000200 */
[----:B------:R1:W1:Y:S01]  /*35c0*/  LDSM.16.M88.4 R144, [R150+0x8c00] ;  /* 0x008c00009690783b */ /* 0x0002620000000200 */
[----:B-----5:R-:W-:-:S02]  /*35d0*/  SHF.R.S32.HI R3, RZ, 0x1f, R0 ;  /* 0x0000001fff037819 */ /* 0x020fc40000011400 */
[----:B------:R-:W-:Y:S02]  /*35e0*/  SHF.L.U64.HI R6, R25, 0x2, R8 ;  /* 0x0000000219067819 */ /* 0x000fe40000010208 */
[C---:B------:R-:W-:Y:S01]  /*35f0*/  SHF.L.U64.HI R5, R0.reuse, 0x2, R3 ;  /* 0x0000000200057819 */ /* 0x040fe20000010203 */
[----:B------:R-:W-:Y:S02]  /*3600*/  IMAD.SHL.U32 R0, R0, 0x4, RZ ;  /* 0x0000000400007824 */ /* 0x000fe400078e00ff */
[----:B------:R-:W-:Y:S01]  /*3610*/  VIADD R4, R156, 0x1000 ;  /* 0x000010009c047836 */ /* 0x000fe20000000000 */
[----:B------:R-:W-:-:S04]  /*3620*/  LEA R148, R148, UR4, 0x1 ;  /* 0x0000000494947c11 */ /* 0x000fc8000f8e08ff */
[----:B------:R-:W-:Y:S01]  /*3630*/  SEL R3, R4, R156, !P0 ;  /* 0x0000009c04037207 */ /* 0x000fe20004000000 */
[----:B------:R-:W-:-:S03]  /*3640*/  UIMAD UR20, UR20, 0x78, URZ ;  /* 0x00000078141478a4 */ /* 0x000fc6000f8e023f */
[----:B------:R-:W-:Y:S01]  /*3650*/  LEA R3, R3, UR4, 0x1 ;  /* 0x0000000403037c11 */ /* 0x000fe2000f8e08ff */
[----:B--2---:R2:W-:Y:S04]  /*3660*/  STL [R1+0x40], R16 ;  /* 0x0000401001007387 */ /* 0x0045e80000100800 */
[----:B---3--:R2:W-:Y:S04]  /*3670*/  STL [R1+0x44], R14 ;  /* 0x0000440e01007387 */ /* 0x0085e80000100800 */
[----:B----4-:R2:W-:Y:S04]  /*3680*/  STL [R1+0x38], R13 ;  /* 0x0000380d01007387 */ /* 0x0105e80000100800 */
[----:B------:R2:W-:Y:S04]  /*3690*/  STL [R1+0x3c], R12 ;  /* 0x00003c0c01007387 */ /* 0x0005e80000100800 */
[----:B------:R2:W-:Y:S04]  /*36a0*/  STL [R1+0x50], R6 ;  /* 0x0000500601007387 */ /* 0x0005e80000100800 */
[----:B------:R2:W-:Y:S04]  /*36b0*/  STL [R1+0x4c], R5 ;  /* 0x00004c0501007387 */ /* 0x0005e80000100800 */
[----:B-1----:R2:W-:Y:S02]  /*36c0*/  STL [R1+0x48], R0 ;  /* 0x0000480001007387 */ /* 0x0025e40000100800 */
.L_x_299:
[----:B------:R-:W0:Y:S01]  /*36d0*/  LDGDEPBAR ;  /* 0x00000000000079af */ /* 0x000e220000000000 */
[----:B------:R-:W-:Y:S01]  /*36e0*/  IADD3 R112, R155, R148, RZ ;  /* 0x000000949b707210 */ /* 0x000fe20007ffe0ff */
[----:B------:R-:W-:Y:S01]  /*36f0*/  USHF.L.U32 UR16, UR18, 0x7, URZ ;  /* 0x0000000712107899 */ /* 0x000fe2000800063f */
[----:B--2---:R-:W-:Y:S05]  /*3700*/  MOV R0, UR18 ;  /* 0x0000001200007c02 */ /* 0x004fea0008000f00 */
        /* <DEDUP_REMOVED lines=53> */
[----:B------:R-:W4:Y:S01]  /*3a60*/  LDSM.16.M88.4 R100, [R149+0x6c00] ;  /* 0x006c00009564783b */ /* 0x000f220000000200 */
        /* <DEDUP_REMOVED lines=14> */
[----:B---3--:R-:W-:Y:S05]  /*3b50*/  @!P0 LEA R0, R0, R164, 0x7 ;  /* 0x000000a400008211 */ /* 0x008fea00078e38ff */
[C---:B------:R-:W-:Y:S02]  /*3b60*/  HMMA.16816.F32 R48, R64.reuse, R50, RZ ;  /* 0x000000324030723c */ /* 0x040fe400000018ff */
[----:B----4-:R-:W-:Y:S04]  /*3b70*/  FSETP.NEU.FTZ.AND P2, PT, R163, -INF , PT ;  /* 0xff800000a300780b */ /* 0x010fe80003f5d000 */
[-C--:B------:R-:W-:Y:S01]  /*3b80*/  HMMA.16816.F32 R52, R64, R100.reuse, RZ ;  /* 0x000000644034723c */ /* 0x080fe200000018ff */
[----:B--2---:R-:W-:Y:S05]  /*3b90*/  FSETP.NEU.FTZ.AND P1, PT, R162, -INF , PT ;  /* 0xff800000a200780b */ /* 0x004fea0003f3d000 */
        /* <DEDUP_REMOVED lines=74> */
[-C--:B------:R-:W-:Y:S01]  /*4040*/  @!P0 ISETP.GE.AND P4, PT, R4, R11.reuse, PT ;  /* 0x0000000b0400820c */ /* 0x080fe20003f86270 */
        /* <DEDUP_REMOVED lines=57> */
[----:B------:R-:W-:Y:S01]  /*43e0*/  FFMA.FTZ R16, R16, UR6, -R9 ;  /* 0x0000000610107c23 */ /* 0x000fe20008010809 */
[----:B------:R-:W-:Y:S03]  /*43f0*/  @!P0 IADD3 R17, R0, 0x8, RZ ;  /* 0x0000000800118810 */ /* 0x000fe60007ffe0ff */
[----:B------:R3:W-:Y:S01]  /*4400*/  MUFU.EX2 R250, R16 ;  /* 0x0000001000fa7308 */ /* 0x0007e20000000800 */
[C---:B------:R-:W-:Y:S02]  /*4410*/  @!P0 ISETP.GE.AND P2, PT, R17.reuse, R10, PT ;  /* 0x0000000a1100820c */ /* 0x040fe40003f46270 */
[-C--:B------:R-:W-:Y:S01]  /*4420*/  @!P0 ISETP.GE.AND P1, PT, R17, R11.reuse, PT ;  /* 0x0000000b1100820c */ /* 0x080fe20003f26270 */
        /* <DEDUP_REMOVED lines=9> */
[--C-:B-1----:R-:W-:Y:S01]  /*44c0*/  FFMA.FTZ R4, R5, UR6, -R8.reuse ;  /* 0x0000000605047c23 */ /* 0x102fe20008010808 */
[----:B----4-:R-:W-:Y:S01]  /*44d0*/  STL [R1+0x28], R25 ;  /* 0x0000281901007387 */ /* 0x010fe20000100800 */
[----:B------:R-:W-:Y:S01]  /*44e0*/  IMAD.MOV.U32 R5, RZ, RZ, R211 ;  /* 0x000000ffff057224 */ /* 0x000fe200078e00d3 */
[----:B------:R-:W-:Y:S06]  /*44f0*/  @!P0 FSEL R5, R211, -INF , !P1 ;  /* 0xff800000d3058808 */ /* 0x000fec0004800000 */
[----:B------:R1:W3:Y:S01]  /*4500*/  MUFU.EX2 R26, R4 ;  /* 0x00000004001a7308 */ /* 0x0002e20000000800 */
[----:B------:R-:W-:Y:S01]  /*4510*/  @!P0 ISETP.GE.AND P1, PT, R16, R11, PT ;  /* 0x0000000b1000820c */ /* 0x000fe20003f26270 */
        /* <DEDUP_REMOVED lines=31> */
[CC--:B------:R-:W-:Y:S01]  /*4710*/  @!P0 ISETP.GE.AND P1, PT, R17.reuse, R15.reuse, PT ;  /* 0x0000000f1100820c */ /* 0x0c0fe20003f26270 */
[C---:B------:R-:W-:Y:S04]  /*4720*/  HMMA.16816.F32 R40, R112.reuse, R4, R40 ;  /* 0x000000047028723c */ /* 0x040fe80000001828 */
[----:B------:R-:W-:Y:S01]  /*4730*/  @!P0 ISETP.GE.AND P2, PT, R17, R14, PT ;  /* 0x0000000e1100820c */ /* 0x000fe20003f46270 */
        /* <DEDUP_REMOVED lines=38> */
[----:B------:R-:W-:Y:S07]  /*49a0*/  @!P0 ISETP.GE.AND P1, PT, R17, R11, PT ;  /* 0x0000000b1100820c */ /* 0x000fee0003f26270 */
[----:B------:R-:W-:Y:S10]  /*49b0*/  MUFU.TANH R189, R40 ;  /* 0x0000002800bd7308 */ /* 0x000ff40000002400 */
[----:B------:R3:W-:Y:S01]  /*49c0*/  MUFU.EX2 R93, R4 ;  /* 0x00000004005d7308 */ /* 0x0007e20000000800 */
[----:B-1----:R-:W-:Y:S02]  /*49d0*/  MOV R5, R181 ;  /* 0x000000b500057202 */ /* 0x002fe40000000f00 */
[----:B------:R-:W-:Y:S02]  /*49e0*/  @!P0 FSEL R5, R181, -INF , !P2 ;  /* 0xff800000b5058808 */ /* 0x000fe40005000000 */
[-C--:B------:R-:W-:Y:S02]  /*49f0*/  @!P0 ISETP.GE.AND P2, PT, R17, R10.reuse, PT ;  /* 0x0000000a1100820c */ /* 0x080fe40003f46270 */
        /* <DEDUP_REMOVED lines=22> */
[----:B------:R-:W-:Y:S03]  /*4b60*/  @!P0 ISETP.GE.AND P1, PT, R16, R11, PT ;  /* 0x0000000b1000820c */ /* 0x000fe60003f26270 */
[--C-:B------:R-:W-:Y:S03]  /*4b70*/  FFMA.FTZ R4, R4, UR6, -R9.reuse ;  /* 0x0000000604047c23 */ /* 0x100fe60008010809 */
[----:B------:R-:W-:Y:S01]  /*4b80*/  MUFU.TANH R200, R47 ;  /* 0x0000002f00c87308 */ /* 0x000fe20000002400 */
[----:B------:R-:W-:Y:S02]  /*4b90*/  @!P0 FSEL R18, R202, -INF , !P1 ;  /* 0xff800000ca128808 */ /* 0x000fe40004800000 */
[----:B------:R-:W-:Y:S03]  /*4ba0*/  @!P0 ISETP.GE.AND P1, PT, R16, R10, PT ;  /* 0x0000000a1000820c */ /* 0x000fe60003f26270 */
[--C-:B------:R-:W-:Y:S01]  /*4bb0*/  FFMA.FTZ R16, R18, UR6, -R9.reuse ;  /* 0x0000000612107c23 */ /* 0x100fe20008010809 */
[----:B------:R-:W-:Y:S03]  /*4bc0*/  MOV R18, R221 ;  /* 0x000000dd00127202 */ /* 0x000fe60000000f00 */
[----:B------:R1:W-:Y:S01]  /*4bd0*/  MUFU.EX2 R235, R4 ;  /* 0x0000000400eb7308 */ /* 0x0003e20000000800 */
[----:B------:R-:W-:Y:S02]  /*4be0*/  @!P0 FSEL R18, R221, -INF , !P2 ;  /* 0xff800000dd128808 */ /* 0x000fe40005000000 */
[C---:B------:R-:W-:Y:S03]  /*4bf0*/  @!P0 ISETP.GE.AND P2, PT, R17.reuse, R14, PT ;  /* 0x0000000e1100820c */ /* 0x040fe60003f46270 */
[----:B------:R-:W-:Y:S04]  /*4c00*/  FFMA.FTZ R18, R18, UR6, -R8 ;  /* 0x0000000612127c23 */ /* 0x000fe80008010808 */
[----:B------:R3:W-:Y:S10]  /*4c10*/  MUFU.EX2 R234, R16 ;  /* 0x0000001000ea7308 */ /* 0x0007f40000000800 */
[----:B------:R-:W-:Y:S01]  /*4c20*/  MUFU.EX2 R249, R18 ;  /* 0x0000001200f97308 */ /* 0x000fe20000000800 */
[----:B-1----:R-:W-:Y:S01]  /*4c30*/  IMAD.MOV.U32 R4, RZ, RZ, R222 ;  /* 0x000000ffff047224 */ /* 0x002fe200078e00de */
[----:B------:R-:W-:Y:S02]  /*4c40*/  @!P0 FSEL R4, R222, -INF , !P1 ;  /* 0xff800000de048808 */ /* 0x000fe40004800000 */
[-C--:B------:R-:W-:Y:S03]  /*4c50*/  @!P0 ISETP.GE.AND P1, PT, R17, R11.reuse, PT ;  /* 0x0000000b1100820c */ /* 0x080fe60003f26270 */
[--C-:B------:R-:W-:Y:S03]  /*4c60*/  FFMA.FTZ R4, R4, UR6, -R8.reuse ;  /* 0x0000000604047c23 */ /* 0x100fe60008010808 */
[----:B------:R-:W-:Y:S01]  /*4c70*/  MUFU.TANH R78, R48 ;  /* 0x00000030004e7308 */ /* 0x000fe20000002400 */
[----:B------:R-:W-:Y:S01]  /*4c80*/  @!P0 FSEL R5, R199, -INF , !P1 ;  /* 0xff800000c7058808 */ /* 0x000fe20004800000 */
[----:B---3--:R-:W-:Y:S04]  /*4c90*/  @!P0 VIADD R16, R0, 0x19 ;  /* 0x0000001900108836 */ /* 0x008fe80000000000 */
[--C-:B------:R-:W-:Y:S01]  /*4ca0*/  FFMA.FTZ R5, R5, UR6, -R9.reuse ;  /* 0x0000000605057c23 */ /* 0x100fe20008010809 */
[----:B------:R-:W-:Y:S03]  /*4cb0*/  @!P0 ISETP.GE.AND P1, PT, R16, R11, PT ;  /* 0x0000000b1000820c */ /* 0x000fe60003f26270 */
        /* <DEDUP_REMOVED lines=23> */
[-C--:B------:R-:W-:Y:S03]  /*4e30*/  @!P0 ISETP.GE.AND P1, PT, R16, R15.reuse, PT ;  /* 0x0000000f1000820c */ /* 0x080fe60003f26270 */
[--C-:B------:R-:W-:Y:S01]  /*4e40*/  FFMA.FTZ R18, R18, UR6, -R13.reuse ;  /* 0x0000000612127c23 */ /* 0x100fe2000801080d */
[----:B------:R-:W-:Y:S02]  /*4e50*/  @!P0 FSEL R19, R85, -INF , !P1 ;  /* 0xff80000055138808 */ /* 0x000fe40004800000 */
[----:B------:R-:W-:Y:S01]  /*4e60*/  @!P0 ISETP.GE.AND P1, PT, R16, R14, PT ;  /* 0x0000000e1000820c */ /* 0x000fe20003f26270 */
        /* <DEDUP_REMOVED lines=55> */
[-C--:B------:R-:W-:Y:S01]  /*51e0*/  @!P0 ISETP.GE.AND P2, PT, R17, R10.reuse, PT ;  /* 0x0000000a1100820c */ /* 0x080fe20003f46270 */
        /* <DEDUP_REMOVED lines=16> */
[-C--:B------:R-:W-:Y:S03]  /*52f0*/  @!P0 ISETP.GE.AND P1, PT, R16, R11.reuse, PT ;  /* 0x0000000b1000820c */ /* 0x080fe60003f26270 */
[--C-:B------:R-:W-:Y:S01]  /*5300*/  FFMA.FTZ R4, R4, UR6, -R9.reuse ;  /* 0x0000000604047c23 */ /* 0x100fe20008010809 */
[----:B------:R-:W-:Y:S01]  /*5310*/  @!P0 FSEL R18, R187, -INF , !P1 ;  /* 0xff800000bb128808 */ /* 0x000fe20004800000 */
[----:B------:R-:W-:Y:S01]  /*5320*/  MUFU.TANH R175, R57 ;  /* 0x0000003900af7308 */ /* 0x000fe20000002400 */
[----:B------:R-:W-:Y:S03]  /*5330*/  @!P0 ISETP.GE.AND P1, PT, R16, R10, PT ;  /* 0x0000000a1000820c */ /* 0x000fe60003f26270 */
[--C-:B------:R-:W-:Y:S01]  /*5340*/  FFMA.FTZ R16, R18, UR6, -R9.reuse ;  /* 0x0000000612107c23 */ /* 0x100fe20008010809 */
[----:B------:R-:W-:Y:S05]  /*5350*/  MOV R18, R178 ;  /* 0x000000b200127202 */ /* 0x000fea0000000f00 */
[----:B------:R1:W-:Y:S10]  /*5360*/  MUFU.EX2 R216, R4 ;  /* 0x0000000400d87308 */ /* 0x0003f40000000800 */
[----:B------:R2:W-:Y:S10]  /*5370*/  MUFU.EX2 R213, R16 ;  /* 0x0000001000d57308 */ /* 0x0005f40000000800 */
[----:B------:R-:W3:Y:S01]  /*5380*/  MUFU.TANH R192, R58 ;  /* 0x0000003a00c07308 */ /* 0x000ee20000002400 */
[----:B-1----:R-:W-:Y:S02]  /*5390*/  MOV R4, R206 ;  /* 0x000000ce00047202 */ /* 0x002fe40000000f00 */
[----:B------:R-:W-:Y:S02]  /*53a0*/  @!P0 FSEL R4, R206, -INF , !P1 ;  /* 0xff800000ce048808 */ /* 0x000fe40004800000 */
[CC--:B------:R-:W-:Y:S03]  /*53b0*/  @!P0 ISETP.GE.AND P1, PT, R17.reuse, R11.reuse, PT ;  /* 0x0000000b1100820c */ /* 0x0c0fe60003f26270 */
[--C-:B------:R-:W-:Y:S01]  /*53c0*/  FFMA.FTZ R4, R4, UR6, -R8.reuse ;  /* 0x0000000604047c23 */ /* 0x100fe20008010808 */
[----:B--2---:R-:W-:Y:S01]  /*53d0*/  @!P0 IADD3 R16, R0, 0x29, RZ ;  /* 0x0000002900108810 */ /* 0x004fe20007ffe0ff */
[----:B------:R-:W1:Y:S03]  /*53e0*/  MUFU.TANH R191, R59 ;  /* 0x0000003b00bf7308 */ /* 0x000e660000002400 */
[----:B------:R-:W-:Y:S04]  /*53f0*/  @!P0 ISETP.GE.AND P2, PT, R16, R11, PT ;  /* 0x0000000b1000820c */ /* 0x000fe80003f46270 */
[----:B------:R-:W-:Y:S03]  /*5400*/  @!P0 FSEL R18, R178, -INF , !P2 ;  /* 0xff800000b2128808 */ /* 0x000fe60005000000 */
[----:B------:R2:W-:Y:S01]  /*5410*/  MUFU.EX2 R236, R4 ;  /* 0x0000000400ec7308 */ /* 0x0005e20000000800 */
[-C--:B------:R-:W-:Y:S01]  /*5420*/  @!P0 ISETP.GE.AND P2, PT, R17, R10.reuse, PT ;  /* 0x0000000a1100820c */ /* 0x080fe20003f46270 */
[--C-:B------:R-:W-:Y:S03]  /*5430*/  FFMA.FTZ R18, R18, UR6, -R9.reuse ;  /* 0x0000000612127c23 */ /* 0x100fe60008010809 */
[----:B------:R-:W-:Y:S05]  /*5440*/  @!P0 FSEL R6, R201, -INF , !P2 ;  /* 0xff800000c9068808 */ /* 0x000fea0005000000 */
[----:B------:R-:W-:Y:S01]  /*5450*/  MUFU.TANH R113, R66 ;  /* 0x0000004200717308 */ /* 0x000fe20000002400 */
        /* <DEDUP_REMOVED lines=8> */
[----:B------:R-:W1:Y:S10]  /*54e0*/  MUFU.TANH R70, R64 ;  /* 0x0000004000467308 */ /* 0x000e740000002400 */
[----:B------:R-:W1:Y:S01]  /*54f0*/  MUFU.TANH R252, R65 ;  /* 0x0000004100fc7308 */ /* 0x000e620000002400 */
[----:B--2---:R-:W-:Y:S02]  /*5500*/  IADD3.X R5, R27, UR14, RZ, P1, !PT ;  /* 0x0000000e1b057c10 */ /* 0x004fe40008ffe4ff */
[----:B------:R-:W-:Y:S03]  /*5510*/  @!P0 ISETP.GE.AND P1, PT, R16, R10, PT ;  /* 0x0000000a1000820c */ /* 0x000fe60003f26270 */
        /* <DEDUP_REMOVED lines=13> */
[-C--:B------:R-:W-:Y:S03]  /*55f0*/  @!P0 ISETP.GE.AND P1, PT, R16, R15.reuse, PT ;  /* 0x0000000f1000820c */ /* 0x080fe60003f26270 */
        /* <DEDUP_REMOVED lines=25> */
[-C--:B------:R-:W-:Y:S02]  /*5790*/  @!P0 ISETP.GE.AND P3, PT, R6, R14.reuse, PT ;  /* 0x0000000e0600820c */ /* 0x080fe40003f66270 */
        /* <DEDUP_REMOVED lines=11> */
[-C--:B------:R-:W-:Y:S01]  /*5850*/  @!P0 ISETP.GE.AND P4, PT, R6, R10.reuse, PT ;  /* 0x0000000a0600820c */ /* 0x080fe20003f86270 */
[----:B------:R-:W-:Y:S01]  /*5860*/  IMAD.MOV.U32 R6, RZ, RZ, R174 ;  /* 0x000000ffff067224 */ /* 0x000fe200078e00ae */
[----:B------:R-:W-:Y:S03]  /*5870*/  @!P0 FSEL R6, R174, -INF , !P1 ;  /* 0xff800000ae068808 */ /* 0x000fe60004800000 */
[----:B------:R3:W-:Y:S02]  /*5880*/  MUFU.EX2 R169, R5 ;  /* 0x0000000500a97308 */ /* 0x0007e40000000800 */
[--C-:B------:R-:W-:Y:S01]  /*5890*/  FFMA.FTZ R7, R6, UR6, -R9.reuse ;  /* 0x0000000606077c23 */ /* 0x100fe20008010809 */
        /* <DEDUP_REMOVED lines=8> */
[C---:B------:R-:W-:Y:S04]  /*5920*/  @!P0 ISETP.GE.AND P3, PT, R4.reuse, R11, PT ;  /* 0x0000000b0400820c */ /* 0x040fe80003f66270 */
        /* <DEDUP_REMOVED lines=8> */
[C---:B------:R-:W-:Y:S01]  /*59b0*/  @!P0 ISETP.GE.AND P1, PT, R0.reuse, R11, PT ;  /* 0x0000000b0000820c */ /* 0x040fe20003f26270 */
[----:B------:R1:W-:Y:S01]  /*59c0*/  STS [R243+0x10400], R4 ;  /* 0x01040004f3007388 */ /* 0x0003e20000000800 */
[----:B---3--:R-:W-:Y:S02]  /*59d0*/  MOV R5, R175 ;  /* 0x000000af00057202 */ /* 0x008fe40000000f00 */
[----:B------:R-:W-:Y:S02]  /*59e0*/  @!P0 FSEL R5, R175, -INF , !P5 ;  /* 0xff800000af058808 */ /* 0x000fe40006800000 */
[----:B------:R-:W-:Y:S02]  /*59f0*/  @!P0 ISETP.GE.AND P5, PT, R0, R15, PT ;  /* 0x0000000f0000820c */ /* 0x000fe40003fa6270 */
[----:B------:R-:W-:Y:S01]  /*5a00*/  MOV R15, R168 ;  /* 0x000000a8000f7202 */ /* 0x000fe20000000f00 */
[----:B------:R-:W-:Y:S01]  /*5a10*/  FFMA.FTZ R5, R5, UR6, -R9 ;  /* 0x0000000605057c23 */ /* 0x000fe20008010809 */
        /* <DEDUP_REMOVED lines=13> */
[--C-:B-1----:R-:W-:Y:S01]  /*5af0*/  FFMA.FTZ R5, R7, UR6, -R8.reuse ;  /* 0x0000000607057c23 */ /* 0x102fe20008010808 */
        /* <DEDUP_REMOVED lines=182> */
[----:B------:R-:W-:Y:S01]  /*6660*/  FADD.FTZ R20, -R111, R37 ;  /* 0x000000256f147221 */ /* 0x000fe20000010100 */
        /* <DEDUP_REMOVED lines=28> */
[----:B------:R-:W-:Y:S01]  /*6830*/  FMUL.FTZ R48, R74, R48 ;  /* 0x000000304a307220 */ /* 0x000fe20000410000 */
[----:B------:R-:W-:Y:S01]  /*6840*/  FADD.FTZ R49, -R111, R65 ;  /* 0x000000416f317221 */ /* 0x000fe20000010100 */
[----:B------:R-:W-:Y:S01]  /*6850*/  FMUL.FTZ R5, R79, R5 ;  /* 0x000000054f057220 */ /* 0x000fe20000410000 */
[----:B------:R-:W-:Y:S01]  /*6860*/  FMUL.FTZ R20, R52, R20 ;  /* 0x0000001434147220 */ /* 0x000fe20000410000 */
[----:B------:R1:W5:Y:S01]  /*6870*/  LDL.LU R79, [R1+0xa8] ;  /* 0x0000a800014f7983 */ /* 0x0003620000300800 */
[----:B------:R-:W-:Y:S01]  /*6880*/  FMUL.FTZ R49, R73, R49 ;  /* 0x0000003149317220 */ /* 0x000fe20000410000 */
[----:B------:R-:W-:Y:S01]  /*6890*/  FMUL.FTZ R21, R5, R21 ;  /* 0x0000001505157220 */ /* 0x000fe20000410000 */
[----:B------:R-:W-:Y:S01]  /*68a0*/  FFMA.FTZ R5, -R70, R70, 1 ;  /* 0x3f80000046057423 */ /* 0x000fe20000010146 */
[----:B------:R1:W5:Y:S01]  /*68b0*/  LDL.LU R78, [R1+0xa4] ;  /* 0x0000a400014e7983 */ /* 0x0003620000300800 */
[----:B------:R-:W-:Y:S01]  /*68c0*/  FMUL.FTZ R17, R17, UR5 ;  /* 0x0000000511117c20 */ /* 0x000fe20008410000 */
[----:B------:R-:W-:Y:S01]  /*68d0*/  F2FP.F16.F32.PACK_AB R100, R37, R100 ;  /* 0x000000642564723e */ /* 0x000fe200000000ff */
[----:B------:R-:W-:Y:S01]  /*68e0*/  FMUL.FTZ R5, R5, UR5 ;  /* 0x0000000505057c20 */ /* 0x000fe20008410000 */
[----:B------:R1:W5:Y:S01]  /*68f0*/  LDL.LU R77, [R1+0xa0] ;  /* 0x0000a000014d7983 */ /* 0x0003620000300800 */
[----:B------:R-:W-:Y:S01]  /*6900*/  FMUL.FTZ R17, R53, R17 ;  /* 0x0000001135117220 */ /* 0x000fe20000410000 */
[----:B------:R-:W-:Y:S01]  /*6910*/  FMUL.FTZ R32, R32, UR5 ;  /* 0x0000000520207c20 */ /* 0x000fe20008410000 */
[----:B------:R-:W-:Y:S01]  /*6920*/  FMUL.FTZ R5, R48, R5 ;  /* 0x0000000530057220 */ /* 0x000fe20000410000 */
[----:B------:R1:W5:Y:S02]  /*6930*/  LDL.LU R76, [R1+0x9c] ;  /* 0x00009c00014c7983 */ /* 0x0003640000300800 */
[----:B------:R-:W-:Y:S01]  /*6940*/  F2FP.F16.F32.PACK_AB R37, R17, R20 ;  /* 0x000000141125723e */ /* 0x000fe200000000ff */
[----:B------:R-:W-:Y:S01]  /*6950*/  FFMA.FTZ R17, -R69, R69, 1 ;  /* 0x3f80000045117423 */ /* 0x000fe20000010145 */
[----:B------:R1:W5:Y:S01]  /*6960*/  LDL.LU R75, [R1+0x98] ;  /* 0x00009800014b7983 */ /* 0x0003620000300800 */
[----:B------:R-:W-:Y:S01]  /*6970*/  FMUL.FTZ R20, R3, R6 ;  /* 0x0000000603147220 */ /* 0x000fe20000410000 */
[----:B------:R-:W-:Y:S01]  /*6980*/  FMUL.FTZ R32, R4, R32 ;  /* 0x0000002004207220 */ /* 0x000fe20000410000 */
[----:B------:R-:W-:Y:S01]  /*6990*/  FFMA.FTZ R4, -R252, R252, 1 ;  /* 0x3f800000fc047423 */ /* 0x000fe200000101fc */
[----:B------:R1:W5:Y:S01]  /*69a0*/  LDL.LU R74, [R1+0x94] ;  /* 0x00009400014a7983 */ /* 0x0003620000300800 */
[----:B------:R-:W-:Y:S02]  /*69b0*/  FMUL.FTZ R17, R17, UR5 ;  /* 0x0000000511117c20 */ /* 0x000fe40008410000 */
[----:B------:R-:W-:Y:S01]  /*69c0*/  FMUL.FTZ R4, R4, UR5 ;  /* 0x0000000504047c20 */ /* 0x000fe20008410000 */
[----:B------:R1:W5:Y:S01]  /*69d0*/  LDL.LU R73, [R1+0x90] ;  /* 0x0000900001497983 */ /* 0x0003620000300800 */
[----:B------:R-:W-:Y:S02]  /*69e0*/  F2FP.F16.F32.PACK_AB R48, R21, R32 ;  /* 0x000000201530723e */ /* 0x000fe400000000ff */
[----:B------:R-:W-:Y:S01]  /*69f0*/  FMUL.FTZ R4, R49, R4 ;  /* 0x0000000431047220 */ /* 0x000fe20000410000 */
[----:B------:R1:W5:Y:S01]  /*6a00*/  LDL.LU R72, [R1+0x8c] ;  /* 0x00008c0001487983 */ /* 0x0003620000300800 */
[----:B------:R-:W-:Y:S03]  /*6a10*/  F2FP.F16.F32.PACK_AB R49, R33, R36 ;  /* 0x000000242131723e */ /* 0x000fe600000000ff */
[----:B------:R1:W5:Y:S01]  /*6a20*/  LDL.LU R71, [R1+0x88] ;  /* 0x0000880001477983 */ /* 0x0003620000300800 */
[----:B------:R-:W-:Y:S01]  /*6a30*/  F2FP.F16.F32.PACK_AB R36, R4, R5 ;  /* 0x000000050424723e */ /* 0x000fe200000000ff */
[----:B------:R-:W-:Y:S02]  /*6a40*/  FFMA.FTZ R4, -R68, R68, 1 ;  /* 0x3f80000044047423 */ /* 0x000fe40000010144 */
[----:B------:R1:W5:Y:S02]  /*6a50*/  LDL.LU R70, [R1+0x84] ;  /* 0x0000840001467983 */ /* 0x0003640000300800 */
[----:B------:R-:W-:Y:S02]  /*6a60*/  FMUL.FTZ R6, R4, UR5 ;  /* 0x0000000504067c20 */ /* 0x000fe40008410000 */
        /* <DEDUP_REMOVED lines=8> */
[----:B------:R-:W4:Y:S01]  /*6af0*/  LDL.LU R64, [R1+0x2c] ;  /* 0x00002c0001407983 */ /* 0x000f220000300800 */
[----:B------:R-:W-:Y:S01]  /*6b00*/  UMOV UR16, 0xffffe000 ;  /* 0xffffe00000107882 */ /* 0x000fe20000000000 */
        /* <DEDUP_REMOVED lines=20> */
.L_x_297:
[----:B------:R-:W3:Y:S01]  /*6c50*/  LDL.LU R103, [R1+0x28] ;  /* 0x0000280001677983 */ /* 0x000ee20000300800 */
[----:B------:R-:W-:Y:S01]  /*6c60*/  FMUL.FTZ R7, R7, R6 ;  /* 0x0000000607077220 */ /* 0x000fe20000410000 */
[----:B------:R-:W-:Y:S01]  /*6c70*/  FMUL.FTZ R17, R20, R17 ;  /* 0x0000001114117220 */ /* 0x000fe20000410000 */
[C---:B-----5:R-:W-:Y:S01]  /*6c80*/  FADD.FTZ R29, -R109.reuse, R29 ;  /* 0x0000001d6d1d7221 */ /* 0x060fe20000010100 */
[----:B------:R-:W4:Y:S01]  /*6c90*/  LDL.LU R102, [R1+0x24] ;  /* 0x0000240001667983 */ /* 0x000f220000300800 */
[----:B------:R-:W-:Y:S01]  /*6ca0*/  FADD.FTZ R25, -R109, R25 ;  /* 0x000000196d197221 */ /* 0x000fe20000010100 */
[----:B------:R-:W-:Y:S01]  /*6cb0*/  FADD.FTZ R15, -R108, R15 ;  /* 0x0000000f6c0f7221 */ /* 0x000fe20000010100 */
[----:B------:R-:W-:Y:S01]  /*6cc0*/  FMUL.FTZ R29, R226, R29 ;  /* 0x0000001de21d7220 */ /* 0x000fe20000410000 */
[----:B------:R-:W4:Y:S01]  /*6cd0*/  LDL.LU R65, [R1+0x20] ;  /* 0x0000200001417983 */ /* 0x000f220000300800 */
[----:B------:R-:W-:Y:S01]  /*6ce0*/  FMUL.FTZ R25, R234, R25 ;  /* 0x00000019ea197220 */ /* 0x000fe20000410000 */
[----:B------:R-:W-:Y:S01]  /*6cf0*/  FADD.FTZ R27, -R108, R27 ;  /* 0x0000001b6c1b7221 */ /* 0x000fe20000010100 */
[----:B--2---:R-:W-:Y:S01]  /*6d00*/  FFMA.FTZ R4, -R181, R181, 1 ;  /* 0x3f800000b5047423 */ /* 0x004fe200000101b5 */
[----:B------:R-:W2:Y:S01]  /*6d10*/  LDL.LU R64, [R1+0x8] ;  /* 0x0000080001407983 */ /* 0x000ea20000300800 */
[C---:B------:R-:W-:Y:S01]  /*6d20*/  FADD.FTZ R19, -R110.reuse, R19 ;  /* 0x000000136e137221 */ /* 0x040fe20000010100 */
[----:B------:R-:W-:Y:S01]  /*6d30*/  FADD.FTZ R34, -R110, R34 ;  /* 0x000000226e227221 */ /* 0x000fe20000010100 */
[----:B------:R-:W-:Y:S01]  /*6d40*/  FADD.FTZ R24, -R109, R24 ;  /* 0x000000186d187221 */ /* 0x000fe20000010100 */
[----:B------:R-:W2:Y:S01]  /*6d50*/  LDL.LU R53, [R1+0x4] ;  /* 0x0000040001357983 */ /* 0x000ea20000300800 */
[----:B------:R-:W-:Y:S01]  /*6d60*/  FMUL.FTZ R19, R217, R19 ;  /* 0x00000013d9137220 */ /* 0x000fe20000410000 */
[----:B------:R-:W-:Y:S01]  /*6d70*/  FMUL.FTZ R34, R195, R34 ;  /* 0x00000022c3227220 */ /* 0x000fe20000410000 */
[----:B------:R-:W-:Y:S01]  /*6d80*/  FMUL.FTZ R24, R235, R24 ;  /* 0x00000018eb187220 */ /* 0x000fe20000410000 */
[----:B------:R-:W2:Y:S01]  /*6d90*/  LDL.LU R52, [R1] ;  /* 0x0000000001347983 */ /* 0x000ea20000300800 */
        /* <DEDUP_REMOVED lines=22> */
[----:B------:R-:W-:Y:S01]  /*6f00*/  FADD.FTZ R50, -R110, R50 ;  /* 0x000000326e327221 */ /* 0x000fe20000010100 */
[----:B------:R-:W-:Y:S01]  /*6f10*/  FMUL.FTZ R39, R186, R39 ;  /* 0x00000027ba277220 */ /* 0x000fe20000410000 */
[----:B------:R-:W-:Y:S01]  /*6f20*/  FMUL.FTZ R35, R194, R35 ;  /* 0x00000023c2237220 */ /* 0x000fe20000410000 */
[C---:B------:R-:W-:Y:S01]  /*6f30*/  FADD.FTZ R51, -R110.reuse, R51 ;  /* 0x000000336e337221 */ /* 0x040fe20000010100 */
[----:B------:R-:W-:Y:S01]  /*6f40*/  FMUL.FTZ R50, R171, R50 ;  /* 0x00000032ab327220 */ /* 0x000fe20000410000 */
[----:B------:R-:W-:Y:S01]  /*6f50*/  FADD.FTZ R55, -R110, R55 ;  /* 0x000000376e377221 */ /* 0x000fe20000010100 */
        /* <DEDUP_REMOVED lines=138> */
[----:B------:R-:W2:Y:S01]  /*7800*/  LDL R34, [R1+0x5c] ;  /* 0x00005c0001227983 */ /* 0x000ea20000100800 */
[----:B------:R-:W-:Y:S01]  /*7810*/  FMUL.FTZ R58, R225, R58 ;  /* 0x0000003ae13a7220 */ /* 0x000fe20000410000 */
[----:B------:R-:W-:Y:S01]  /*7820*/  F2FP.F16.F32.PACK_AB R18, R18, R24 ;  /* 0x000000181212723e */ /* 0x000fe200000000ff */
[----:B------:R-:W-:Y:S01]  /*7830*/  FADD.FTZ R47, -R108, R47 ;  /* 0x0000002f6c2f7221 */ /* 0x000fe20000010100 */
[----:B------:R-:W2:Y:S01]  /*7840*/  LDL.LU R29, [R1+0x30] ;  /* 0x00003000011d7983 */ /* 0x000ea20000300800 */
[----:B------:R-:W-:Y:S01]  /*7850*/  FMUL.FTZ R43, R236, R43 ;  /* 0x0000002bec2b7220 */ /* 0x000fe20000410000 */
[----:B------:R-:W-:Y:S01]  /*7860*/  FADD.FTZ R46, -R108, R46 ;  /* 0x0000002e6c2e7221 */ /* 0x000fe20000010100 */
[----:B------:R-:W-:Y:S01]  /*7870*/  F2FP.F16.F32.PACK_AB R17, R17, R28 ;  /* 0x0000001c1111723e */ /* 0x000fe200000000ff */
[----:B------:R-:W-:Y:S01]  /*7880*/  FMUL.FTZ R47, R232, R47 ;  /* 0x0000002fe82f7220 */ /* 0x000fe20000410000 */
[----:B------:R-:W2:Y:S01]  /*7890*/  LDL.LU R28, [R1+0x34] ;  /* 0x00003400011c7983 */ /* 0x000ea20000300800 */
        /* <DEDUP_REMOVED lines=15> */
[----:B---3--:R-:W-:Y:S01]  /*7990*/  FMUL.FTZ R10, R103, R10 ;  /* 0x0000000a670a7220 */ /* 0x008fe20000410000 */
[----:B----4-:R-:W-:Y:S01]  /*79a0*/  FMUL.FTZ R5, R102, R4 ;  /* 0x0000000466057220 */ /* 0x010fe20000410000 */
[----:B------:R-:W-:Y:S01]  /*79b0*/  FFMA.FTZ R4, -R231, R231, 1 ;  /* 0x3f800000e7047423 */ /* 0x000fe200000101e7 */
[----:B------:R-:W-:Y:S03]  /*79c0*/  FMUL.FTZ R14, R65, R14 ;  /* 0x0000000e410e7220 */ /* 0x000fe60000410000 */
[----:B------:R-:W-:Y:S01]  /*79d0*/  FMUL.FTZ R7, R4, UR5 ;  /* 0x0000000504077c20 */ /* 0x000fe20008410000 */
[----:B------:R-:W-:Y:S01]  /*79e0*/  FFMA.FTZ R4, -R229, R229, 1 ;  /* 0x3f800000e5047423 */ /* 0x000fe200000101e5 */
[----:B------:R-:W-:Y:S01]  /*79f0*/  FMUL.FTZ R6, R5, R6 ;  /* 0x0000000605067220 */ /* 0x000fe20000410000 */
[----:B--2---:R-:W-:Y:S01]  /*7a00*/  FMUL.FTZ R15, R64, R15 ;  /* 0x0000000f400f7220 */ /* 0x004fe20000410000 */
        /* <DEDUP_REMOVED lines=143> */
[----:B------:R-:W1:Y:S08]  /*8300*/  LDC R6, c[0x0][0x420] ;  /* 0x00010800ff067b82 */ /* 0x000e700000000800 */
[----:B------:R-:W3:Y:S01]  /*8310*/  LDC R7, c[0x0][0x424] ;  /* 0x00010900ff077b82 */ /* 0x000ee20000000800 */
[----:B-1----:R-:W-:Y:S05]  /*8320*/  IMAD.U32 R4, R6, -0x80, RZ ;  /* 0xffffff8006047824 */ /* 0x002fea00078e00ff */
        /* <DEDUP_REMOVED lines=9> */
[----:B---3--:R-:W-:Y:S03]  /*83c0*/  LEA.HI.X R5, R6, R9, R7, 0x7, P0 ;  /* 0x0000000906057211 */ /* 0x008fe600000f3c07 */
[----:B------:R1:W-:Y:S04]  /*83d0*/  STL.64 [R1+0x10], R8 ;  /* 0x0000100801007387 */ /* 0x0003e80000100a00 */
[----:B------:R1:W-:Y:S04]  /*83e0*/  LDGSTS.E.BYPASS.LTC128B.128 [R59+0x5000], desc[UR8][R4.64] ;  /* 0x05000000043b7fae */ /* 0x0003e8000b901d48 */
[----:B------:R-:W0:Y:S02]  /*83f0*/  LDGDEPBAR ;  /* 0x00000000000079af */ /* 0x000e240000000000 */
.L_x_298:
        /* <DEDUP_REMOVED lines=56> */
[----:B------:R-:W1:Y:S01]  /*8780*/  LDSM.16.M88.4 R32, [R152+0x6000] ;  /* 0x006000009820783b */ /* 0x000e620000000200 */
[----:B------:R-:W-:Y:S04]  /*8790*/  IMAD.U32 R40, RZ, RZ, UR29 ;  /* 0x0000001dff287e24 */ /* 0x000fe8000f8e00ff */
[----:B------:R-:W-:Y:S01]  /*87a0*/  HMMA.16816.F32 R16, R36, R42, R16 ;  /* 0x0000002a2410723c */ /* 0x000fe20000001810 */
[----:B------:R-:W-:Y:S05]  /*87b0*/  IMAD.U32 R0, RZ, RZ, UR19 ;  /* 0x00000013ff007e24 */ /* 0x000fea000f8e00ff */
        /* <DEDUP_REMOVED lines=39> */
[----:B---3--:R-:W-:Y:S01]  /*8a30*/  @P1 IADD3.X R21, R58, UR12, RZ, P2, !PT ;  /* 0x0000000c3a151c10 */ /* 0x008fe200097fe4ff */
[----:B------:R-:W-:Y:S01]  /*8a40*/  IMAD.U32 R58, RZ, RZ, UR26 ;  /* 0x0000001aff3a7e24 */ /* 0x000fe2000f8e00ff */
[----:B------:R-:W-:Y:S03]  /*8a50*/  @UP3 UIADD3.X UR12, UR12, -0x1, URZ, UP1, !UPT ;  /* 0xffffffff0c0c3890 */ /* 0x000fe60008ffe43f */
[----:B----4-:R-:W2:Y:S04]  /*8a60*/  @P1 LDG.E R57, desc[UR8][R20.64] ;  /* 0x0000000814391981 */ /* 0x010ea8000c1e1900 */
[----:B-----5:R-:W3:Y:S04]  /*8a70*/  @P1 LDG.E R56, desc[UR8][R20.64+0x20] ;  /* 0x0000200814381981 */ /* 0x020ee8000c1e1900 */
[----:B------:R-:W4:Y:S04]  /*8a80*/  @P1 LDG.E R55, desc[UR8][R20.64+0x100] ;  /* 0x0001000814371981 */ /* 0x000f28000c1e1900 */
[----:B------:R5:W4:Y:S02]  /*8a90*/  @P1 LDG.E R54, desc[UR8][R20.64+0x120] ;  /* 0x0001200814361981 */ /* 0x000b24000c1e1900 */
[----:B-----5:R-:W-:Y:S02]  /*8aa0*/  IMAD.MOV.U32 R20, RZ, RZ, R37 ;  /* 0x000000ffff147224 */ /* 0x020fe400078e0025 */
        /* <DEDUP_REMOVED lines=22> */
[-C--:B-1----:R-:W-:Y:S01]  /*8c10*/  LEA.HI.X.SX32 R37, R35, R21.reuse, 0x2, P0 ;  /* 0x0000001523257211 */ /* 0x082fe200000f16ff */
        /* <DEDUP_REMOVED lines=13> */
[----:B------:R4:W-:Y:S01]  /*8cf0*/  @P1 STL [R1+0x3c], R54 ;  /* 0x00003c3601001387 */ /* 0x0009e20000100800 */
        /* <DEDUP_REMOVED lines=109> */
[----:B------:R-:W-:Y:S01]  /*93d0*/  F2FP.F16.F32.PACK_AB R4, R4, R98 ;  /* 0x000000620404723e */ /* 0x000fe200000000ff */
[----:B------:R-:W-:Y:S01]  /*93e0*/  USHF.L.U32 UR19, UR18, 0x7, URZ ;  /* 0x0000000712137899 */ /* 0x000fe2000800063f */
[----:B------:R-:W-:-:S02]  /*93f0*/  F2FP.F16.F32.PACK_AB R7, R7, R88 ;  /* 0x000000580707723e */ /* 0x000fc400000000ff */
        /* <DEDUP_REMOVED lines=19> */
[----:B------:R-:W-:Y:S04]  /*9530*/  STS [R61+0x200], R8 ;  /* 0x000200083d007388 */ /* 0x000fe80000000800 */
[----:B---3--:R-:W-:Y:S04]  /*9540*/  STS [R60], R5 ;  /* 0x000000053c007388 */ /* 0x008fe80000000800 */
[----:B------:R-:W-:Y:S04]  /*9550*/  STS [R60+0x200], R4 ;  /* 0x000200043c007388 */ /* 0x000fe80000000800 */
[----:B------:R-:W-:Y:S04]  /*9560*/  STS [R61+0x1000], R7 ;  /* 0x001000073d007388 */ /* 0x000fe80000000800 */
[----:B------:R-:W-:Y:S04]  /*9570*/  STS [R61+0x1200], R6 ;  /* 0x001200063d007388 */ /* 0x000fe80000000800 */
[----:B------:R2:W-:Y:S01]  /*9580*/  STS [R60+0x1000], R3 ;  /* 0x001000033c007388 */ /* 0x0005e20000000800 */
[----:B-1----:R-:W2:Y:S03]  /*9590*/  S2R R9, SR_TID.X ;  /* 0x0000000000097919 */ /* 0x002ea60000002100 */
        /* <DEDUP_REMOVED lines=8> */
[----:B--2---:R-:W-:-:S03]  /*9620*/  SHF.R.S32.HI R3, RZ, 0x1f, R9 ;  /* 0x0000001fff037819 */ /* 0x004fc60000011409 */
        /* <DEDUP_REMOVED lines=15> */
.L_x_300:
[----:B------:R-:W-:Y:S01]  /*9720*/  @UP0 UIADD3 UR5, UR36, UR37, URZ ;  /* 0x0000002524050290 */ /* 0x000fe2000fffe03f */
[----:B------:R-:W-:Y:S01]  /*9730*/  LEA.HI R3, R3, R9, RZ, 0x2 ;  /* 0x0000000903037211 */ /* 0x000fe200078f10ff */
[----:B------:R-:W-:Y:S02]  /*9740*/  @UP0 ULDC.64 UR12, c[0x0][0x458] ;  /* 0x00011600000c0ab9 */ /* 0x000fe40000000a00 */
[----:B------:R-:W-:Y:S01]  /*9750*/  @UP0 UIMAD.WIDE.U32 UR14, UR5, UR12, URZ ;  /* 0x0000000c050e02a5 */ /* 0x000fe2000f8e003f */
[----:B-1----:R-:W-:Y:S01]  /*9760*/  LOP3.LUT R0, R3, 0xfffffffc, RZ, 0xc0, !PT ;  /* 0xfffffffc03007812 */ /* 0x002fe200078ec0ff */
        /* <DEDUP_REMOVED lines=16> */
.L_x_301:
        /* <DEDUP_REMOVED lines=39> */
.L_x_303:
[----:B------:R-:W-:Y:S05]  /*9ae0*/  BSYNC B0 ;  /* 0x0000000000007941 */ /* 0x000fea0003800000 */
.L_x_302:
        /* <DEDUP_REMOVED lines=13> */
.L_x_305:
[----:B------:R-:W-:Y:S05]  /*9bc0*/  BSYNC B0 ;  /* 0x0000000000007941 */ /* 0x000fea0003800000 */
.L_x_304:
        /* <DEDUP_REMOVED lines=27> */
.L_x_307:
[----:B------:R-:W-:Y:S05]  /*9d80*/  BSYNC B0 ;  /* 0x0000000000007941 */ /* 0x000fea0003800000 */
.L_x_306:
        /* <DEDUP_REMOVED lines=13> */
.L_x_296:
[----:B------:R-:W-:Y:S05]  /*9e60*/  BSYNC B1 ;  /* 0x0000000000017941 */ /* 0x000fea0003800000 */
.L_x_282:
        /* <DEDUP_REMOVED lines=8> */
.L_x_308:
[----:B------:R-:W-:Y:S05]  /*9ef0*/  EXIT ;  /* 0x000000000000794d */ /* 0x000fea0003800000 */
.L_x_310:
        /* <DEDUP_REMOVED lines=16> */
.L_x_698:


//--------------------- .text._ZN5flash44flash_bwd_dq_dk_dv_loop_seqk_parallel_kernelI23Flash_bwd_kernel_traitsILi32ELi128ELi128ELi8ELi4ELi4ELi4ELb1ELb0EN7cutlass6half_tE19Flash_kernel_traitsILi32ELi128ELi128ELi8ES3_EELb1ELb1ELb0ELb1ELb0ELb0ELb0EEEvNS_16Flash_bwd_paramsE --------------------------
	.section	.text._ZN5flash44flash_bwd_dq_dk_dv_loop_seqk_parallel_kernelI23Flash_bwd_kernel_traitsILi32ELi128ELi128ELi8ELi4ELi4ELi4ELb1ELb0EN7cutlass6half_tE19Flash_kernel_traitsILi32ELi128ELi128ELi8ES3_EELb1ELb1ELb0ELb1ELb0ELb0ELb0EEEvNS_16Flash_bwd_paramsE,"ax",@progbits
	.align	128
        .global         _ZN5flash44flash_bwd_dq_dk_dv_loop_seqk_parallel_kernelI23Flash_bwd_kernel_traitsILi32ELi128ELi128ELi8ELi4ELi4ELi4ELb1ELb0EN7cutlass6half_tE19Flash_kernel_traitsILi32ELi128ELi128ELi8ES3_EELb1ELb1ELb0ELb1ELb0ELb0ELb0EEEvNS_16Flash_bwd_paramsE
        .type           _ZN5flash44flash_bwd_dq_dk_dv_loop_seqk_parallel_kernelI23Flash_bwd_kernel_traitsILi32ELi128ELi128ELi8ELi4ELi4ELi4ELb1ELb0EN7cutlass6half_tE19Flash_kernel_traitsILi32ELi128ELi128ELi8ES3_EELb1ELb1ELb0ELb1ELb0ELb0ELb0EEEvNS_16Flash_bwd_paramsE,@function
        .size           _ZN5flash44flash_bwd_dq_dk_dv_loop_seqk_parallel_kernelI23Flash_bwd_kernel_traitsILi32ELi128ELi128ELi8ELi4ELi4ELi4ELb1ELb0EN7cutlass6half_tE19Flash_kernel_traitsILi32ELi128ELi128ELi8ES3_EELb1ELb1ELb0ELb1ELb0ELb0ELb0EEEvNS_16Flash_bwd_paramsE,(.L_x_699 - _ZN5flash44flash_bwd_dq_dk_dv_loop_seqk_parallel_kernelI23Flash_bwd_kernel_traitsILi32ELi128ELi128ELi8ELi4ELi4ELi4ELb1ELb0EN7cutlass6half_tE19Flash_kernel_traitsILi32ELi128ELi128ELi8ES3_EELb1ELb1ELb0ELb1ELb0ELb0ELb0EEEvNS_16Flash_bwd_paramsE)
        .other          _ZN5flash44flash_bwd_dq_dk_dv_loop_seqk_parallel_kernelI23Flash_bwd_kernel_traitsILi32ELi128ELi128ELi8ELi4ELi4ELi4ELb1ELb0EN7cutlass6half_tE19Flash_kernel_traitsILi32ELi128ELi128ELi8ES3_EELb1ELb1ELb0ELb1ELb0ELb0ELb0EEEvNS_16Flash_bwd_paramsE,@"STO_CUDA_ENTRY STV_DEFAULT"
_ZN5flash44flash_bwd_dq_dk_dv_loop_seqk_parallel_kernelI23Flash_bwd_kernel_traitsILi32ELi128ELi128ELi8ELi4ELi4ELi4ELb1ELb0EN7cutlass6half_tE19Flash_kernel_traitsILi32ELi128ELi128ELi8ES3_EELb1ELb1ELb0ELb1ELb0ELb0ELb0EEEvNS_16Flash_bwd_paramsE:
.text._ZN5flash44flash_bwd_dq_dk_dv_loop_seqk_parallel_kernelI23Flash_bwd_kernel_traitsILi32ELi128ELi128ELi8ELi4ELi4ELi4ELb1ELb0EN7cutlass6half_tE19Flash_kernel_traitsILi32ELi128ELi128ELi8ES3_EELb1ELb1ELb0ELb1ELb0ELb0ELb0EEEvNS_16Flash_bwd_paramsE:
        /* <DEDUP_REMOVED lines=29> */
[CC--:B------:R-:W-:Y:S02]  /*01d0*/  LEA.HI R5, R6.reuse, R10.reuse, RZ, 0x2 ;  /* 0x0000000a06057211 */ /* 0x0c0fe400078f10ff */
[----:B------:R-:W-:Y:S02]  /*01e0*/  LEA.HI R6, R6, R10, RZ, 0x5 ;  /* 0x0000000a06067211 */ /* 0x000fe400078f28ff */
[----:B------:R-:W-:-:S02]  /*01f0*/  SHF.R.S32.HI R2, RZ, 0x4, R3 ;  /* 0x00000004ff027819 */ /* 0x000fc40000011403 */
[----:B------:R-:W-:Y:S02]  /*0200*/  LOP3.LUT R9, R16, 0xfffffff8, RZ, 0xc0, !PT ;  /* 0xfffffff810097812 */ /* 0x000fe400078ec0ff */
[C---:B------:R-:W-:Y:S02]  /*0210*/  LOP3.LUT R0, R3.reuse, 0xfffffff0, RZ, 0xc0, !PT ;  /* 0xfffffff003007812 */ /* 0x040fe400078ec0ff */
[----:B------:R-:W-:Y:S01]  /*0220*/  LOP3.LUT R8, R6, 0xffffffe0, RZ, 0xc0, !PT ;  /* 0xffffffe006087812 */ /* 0x000fe200078ec0ff */
[C---:B------:R-:W-:Y:S01]  /*0230*/  IMAD.IADD R9, R10.reuse, 0x1, -R9 ;  /* 0x000000010a097824 */ /* 0x040fe200078e0a09 */
[----:B------:R-:W-:Y:S01]  /*0240*/  LEA.HI R4, R3, R2, RZ, 0x1 ;  /* 0x0000000203047211 */ /* 0x000fe200078f08ff */
[C---:B------:R-:W-:Y:S01]  /*0250*/  IMAD.IADD R3, R10.reuse, 0x1, -R0 ;  /* 0x000000010a037824 */ /* 0x040fe200078e0a00 */
[----:B------:R-:W-:Y:S01]  /*0260*/  LOP3.LUT R12, R5, 0xfffffffc, RZ, 0xc0, !PT ;  /* 0xfffffffc050c7812 */ /* 0x000fe200078ec0ff */
[----:B------:R-:W-:Y:S01]  /*0270*/  IMAD.IADD R0, R10, 0x1, -R8 ;  /* 0x000000010a007824 */ /* 0x000fe200078e0a08 */
[----:B------:R-:W-:-:S02]  /*0280*/  LOP3.LUT R4, R4, 0xfffffffe, RZ, 0xc0, !PT ;  /* 0xfffffffe04047812 */ /* 0x000fc400078ec0ff */
[----:B------:R-:W-:Y:S01]  /*0290*/  LEA.HI R11, R9, R9, RZ, 0x1 ;  /* 0x00000009090b7211 */ /* 0x000fe200078f08ff */
[----:B------:R-:W-:Y:S01]  /*02a0*/  IMAD.IADD R234, R10, 0x1, -R12 ;  /* 0x000000010aea7824 */ /* 0x000fe200078e0a0c */
[----:B------:R-:W-:Y:S01]  /*02b0*/  SHF.R.S32.HI R8, RZ, 0x1f, R0 ;  /* 0x0000001fff087819 */ /* 0x000fe20000011400 */
[----:B------:R-:W-:Y:S01]  /*02c0*/  IMAD.IADD R12, R2, 0x1, -R4 ;  /* 0x00000001020c7824 */ /* 0x000fe200078e0a04 */
[----:B------:R-:W-:Y:S02]  /*02d0*/  LOP3.LUT R2, R11, 0x7fffffe, RZ, 0xc0, !PT ;  /* 0x07fffffe0b027812 */ /* 0x000fe400078ec0ff */
[----:B------:R-:W-:Y:S02]  /*02e0*/  SHF.R.S32.HI R21, RZ, 0x7, R7 ;  /* 0x00000007ff157819 */ /* 0x000fe40000011407 */
[----:B------:R-:W-:Y:S01]  /*02f0*/  LEA.HI R17, R8, R0, RZ, 0x2 ;  /* 0x0000000008117211 */ /* 0x000fe200078f10ff */
[----:B------:R-:W-:Y:S01]  /*0300*/  IMAD.IADD R2, R9, 0x1, -R2 ;  /* 0x0000000109027824 */ /* 0x000fe200078e0a02 */
[--C-:B------:R-:W-:Y:S01]  /*0310*/  SHF.R.S32.HI R14, RZ, 0x2, R5.reuse ;  /* 0x00000002ff0e7819 */ /* 0x100fe20000011405 */
[----:B------:R-:W-:Y:S01]  /*0320*/  IMAD R0, R21, 0x8, R12 ;  /* 0x0000000815007824 */ /* 0x000fe200078e020c */
[----:B------:R-:W-:-:S02]  /*0330*/  SHF.R.S32.HI R4, RZ, 0x1f, R5 ;  /* 0x0000001fff047819 */ /* 0x000fc40000011405 */
[----:B------:R-:W-:Y:S01]  /*0340*/  SHF.R.S32.HI R13, RZ, 0x1f, R3 ;  /* 0x0000001fff0d7819 */ /* 0x000fe20000011403 */
[----:B------:R-:W-:Y:S01]  /*0350*/  IMAD R0, R0, 0x8, R2 ;  /* 0x0000000800007824 */ /* 0x000fe200078e0202 */
[----:B------:R-:W-:Y:S02]  /*0360*/  LEA.HI R2, R4, R14, RZ, 0x3 ;  /* 0x0000000e04027211 */ /* 0x000fe400078f18ff */
[-C--:B------:R-:W-:Y:S02]  /*0370*/  LEA.HI R4, R3, R3.reuse, RZ, 0x1 ;  /* 0x0000000303047211 */ /* 0x080fe400078f08ff */
[----:B------:R-:W-:Y:S02]  /*0380*/  LEA.HI R13, R13, R3, RZ, 0x3 ;  /* 0x000000030d0d7211 */ /* 0x000fe400078f18ff */
[--C-:B------:R-:W-:Y:S02]  /*0390*/  SHF.R.S32.HI R19, RZ, 0x5, R6.reuse ;  /* 0x00000005ff137819 */ /* 0x100fe40000011406 */
[----:B------:R-:W-:-:S02]  /*03a0*/  SHF.R.S32.HI R6, RZ, 0x1f, R6 ;  /* 0x0000001fff067819 */ /* 0x000fc40000011406 */
[----:B------:R-:W-:Y:S02]  /*03b0*/  LOP3.LUT R2, R2, 0xfffffff8, RZ, 0xc0, !PT ;  /* 0xfffffff802027812 */ /* 0x000fe400078ec0ff */
[--C-:B------:R-:W-:Y:S02]  /*03c0*/  SHF.R.S32.HI R5, RZ, 0x1, R4.reuse ;  /* 0x00000001ff057819 */ /* 0x100fe40000011404 */
[----:B------:R-:W-:Y:S01]  /*03d0*/  SHF.R.S32.HI R7, RZ, 0x1f, R4 ;  /* 0x0000001fff077819 */ /* 0x000fe20000011404 */
[----:B------:R-:W-:Y:S01]  /*03e0*/  IMAD.IADD R2, R14, 0x1, -R2 ;  /* 0x000000010e027824 */ /* 0x000fe200078e0a02 */
[----:B------:R-:W-:Y:S02]  /*03f0*/  LOP3.LUT R8, R4, 0x7fffffe, RZ, 0xc0, !PT ;  /* 0x07fffffe04087812 */ /* 0x000fe400078ec0ff */
[----:B------:R-:W-:Y:S02]  /*0400*/  LOP3.LUT R4, R13, 0xfffffff8, RZ, 0xc0, !PT ;  /* 0xfffffff80d047812 */ /* 0x000fe400078ec0ff */
[----:B------:R-:W-:Y:S01]  /*0410*/  LEA.HI R10, R6, R19, RZ, 0x2 ;  /* 0x00000013060a7211 */ /* 0x000fe200078f10ff */
[----:B------:R-:W-:Y:S01]  /*0420*/  IMAD.IADD R18, R3, 0x1, -R8 ;  /* 0x0000000103127824 */ /* 0x000fe200078e0a08 */
[----:B------:R-:W-:Y:S01]  /*0430*/  LEA.HI R7, R7, R5, RZ, 0x2 ;  /* 0x0000000507077211 */ /* 0x000fe200078f10ff */
[----:B------:R-:W-:Y:S01]  /*0440*/  IMAD.IADD R15, R3, 0x1, -R4 ;  /* 0x00000001030f7824 */ /* 0x000fe200078e0a04 */
[----:B------:R-:W-:Y:S01]  /*0450*/  LOP3.LUT R4, R10, 0xfffffffc, RZ, 0xc0, !PT ;  /* 0xfffffffc0a047812 */ /* 0x000fe200078ec0ff */
[----:B------:R-:W-:Y:S01]  /*0460*/  IMAD.SHL.U32 R3, R9, 0x40, RZ ;  /* 0x0000004009037824 */ /* 0x000fe200078e00ff */
[----:B------:R-:W-:-:S02]  /*0470*/  LOP3.LUT R6, R2, 0x1, RZ, 0xc0, !PT ;  /* 0x0000000102067812 */ /* 0x000fc400078ec0ff */
[----:B------:R-:W-:Y:S01]  /*0480*/  LOP3.LUT R7, R7, 0xfffffffc, RZ, 0xc0, !PT ;  /* 0xfffffffc07077812 */ /* 0x000fe200078ec0ff */
[----:B------:R-:W-:Y:S01]  /*0490*/  IMAD.IADD R20, R19, 0x1, -R4 ;  /* 0x0000000113147824 */ /* 0x000fe200078e0a04 */
[----:B------:R-:W-:Y:S01]  /*04a0*/  ISETP.NE.U32.AND P6, PT, R6, 0x1, PT ;  /* 0x000000010600780c */ /* 0x000fe20003fc5070 */
[----:B------:R-:W-:Y:S01]  /*04b0*/  IMAD.SHL.U32 R19, R234, 0x2, RZ ;  /* 0x00000002ea137824 */ /* 0x000fe200078e00ff */
[----:B------:R-:W-:Y:S01]  /*04c0*/  SHF.R.S32.HI R4, RZ, 0x1, R11 ;  /* 0x00000001ff047819 */ /* 0x000fe2000001140b */
[----:B------:R-:W-:Y:S01]  /*04d0*/  IMAD.IADD R14, R5, 0x1, -R7 ;  /* 0x00000001050e7824 */ /* 0x000fe200078e0a07 */
[----:B------:R-:W-:Y:S01]  /*04e0*/  LOP3.LUT R6, R3, 0x1c0, RZ, 0xc0, !PT ;  /* 0x000001c003067812 */ /* 0x000fe200078ec0ff */
[----:B------:R-:W-:Y:S01]  /*04f0*/  IMAD.SHL.U32 R3, R20, 0x10, RZ ;  /* 0x0000001014037824 */ /* 0x000fe200078e00ff */
[C---:B------:R-:W-:Y:S01]  /*0500*/  LOP3.LUT P0, RZ, R4.reuse, 0x2, RZ, 0xc0, !PT ;  /* 0x0000000204ff7812 */ /* 0x040fe2000780c0ff */
[----:B------:R-:W-:Y:S01]  /*0510*/  IMAD.SHL.U32 R5, R4, 0x40, RZ ;  /* 0x0000004004057824 */ /* 0x000fe200078e00ff */
[----:B------:R-:W-:Y:S01]  /*0520*/  LEA.HI R10, R2, R2, RZ, 0x1 ;  /* 0x00000002020a7211 */ /* 0x000fe200078f08ff */
[----:B------:R-:W-:Y:S01]  /*0530*/  STL [R1+0x64], R20 ;  /* 0x0000641401007387 */ /* 0x000fe20000100800 */
[----:B------:R-:W-:Y:S01]  /*0540*/  LEA.HI.SX32 R7, R17, R3, 0x1e ;  /* 0x0000000311077211 */ /* 0x000fe200078ff2ff */
[----:B------:R-:W-:Y:S01]  /*0550*/  IMAD R8, R21, 0x2000, R19 ;  /* 0x0000200015087824 */ /* 0x000fe200078e0213 */
[----:B------:R-:W-:Y:S01]  /*0560*/  LOP3.LUT R4, R6, 0x30, R3, 0xf8, !PT ;  /* 0x0000003006047812 */ /* 0x000fe200078ef803 */
[----:B------:R-:W-:Y:S01]  /*0570*/  IMAD.SHL.U32 R234, R234, 0x8, RZ ;  /* 0x00000008eaea7824 */ /* 0x000fe200078e00ff */
[----:B------:R-:W-:Y:S01]  /*0580*/  LOP3.LUT R3, R5, 0xc0, RZ, 0xc0, !PT ;  /* 0x000000c005037812 */ /* 0x000fe200078ec0ff */
[----:B------:R1:W-:Y:S01]  /*0590*/  STL [R1+0x40], R7 ;  /* 0x0000400701007387 */ /* 0x0003e20000100800 */
[--C-:B------:R-:W-:Y:S01]  /*05a0*/  LOP3.LUT R11, R4, 0x8, R16.reuse, 0xf8, !PT ;  /* 0x00000008040b7812 */ /* 0x100fe200078ef810 */
[----:B------:R-:W-:Y:S01]  /*05b0*/  IMAD.SHL.U32 R5, R2, 0x40, RZ ;  /* 0x0000004002057824 */ /* 0x000fe200078e00ff */
[----:B------:R-:W-:-:S02]  /*05c0*/  LOP3.LUT R4, R3, 0x8, R16, 0xf8, !PT ;  /* 0x0000000803047812 */ /* 0x000fc400078ef810 */
[----:B------:R-:W-:Y:S02]  /*05d0*/  SHF.R.U32.HI R3, RZ, 0x3, R3 ;  /* 0x00000003ff037819 */ /* 0x000fe40000011603 */
[C---:B------:R-:W-:Y:S02]  /*05e0*/  LOP3.LUT P5, RZ, R2.reuse, 0x2, RZ, 0xc0, !PT ;  /* 0x0000000202ff7812 */ /* 0x040fe400078ac0ff */
[----:B------:R-:W-:Y:S02]  /*05f0*/  LOP3.LUT P4, RZ, R2, 0x4, RZ, 0xc0, !PT ;  /* 0x0000000402ff7812 */ /* 0x000fe4000788c0ff */
[----:B------:R-:W-:Y:S02]  /*0600*/  LOP3.LUT R5, R5, 0x1c0, RZ, 0xc0, !PT ;  /* 0x000001c005057812 */ /* 0x000fe400078ec0ff */
[----:B------:R-:W-:Y:S02]  /*0610*/  SEL R223, R223, 0x10, !P6 ;  /* 0x00000010dfdf7807 */ /* 0x000fe40007000000 */
[----:B------:R-:W-:-:S02]  /*0620*/  SEL R225, R158, 0xffffffe0, !P5 ;  /* 0xffffffe09ee17807 */ /* 0x000fc40006800000 */
[----:B-1----:R-:W-:-:S05]  /*0630*/  LOP3.LUT R7, R10, 0x3fffffe, RZ, 0xc0, !PT ;  /* 0x03fffffe0a077812 */ /* 0x002fca00078ec0ff */
[----:B------:R-:W-:Y:S01]  /*0640*/  IMAD.IADD R9, R2, 0x1, -R7 ;  /* 0x0000000102097824 */ /* 0x000fe200078e0a07 */
[----:B------:R-:W-:Y:S01]  /*0650*/  LOP3.LUT R2, R4, R3, RZ, 0x3c, !PT ;  /* 0x0000000304027212 */ /* 0x000fe200078e3cff */
[----:B------:R-:W-:Y:S01]  /*0660*/  IMAD.SHL.U32 R3, R20, 0x400, RZ ;  /* 0x0000040014037824 */ /* 0x000fe200078e00ff */
        /* <DEDUP_REMOVED lines=10> */
[----:B------:R-:W-:Y:S01]  /*0710*/  IMAD.SHL.U32 R0, R21, 0x8, RZ ;  /* 0x0000000815007824 */ /* 0x000fe200078e00ff */
[----:B------:R-:W-:Y:S01]  /*0720*/  LOP3.LUT P3, RZ, R2, 0x2, RZ, 0xc0, !PT ;  /* 0x0000000202ff7812 */ /* 0x000fe2000786c0ff */
[----:B------:R-:W-:Y:S01]  /*0730*/  IMAD R11, R9, 0x20, R5 ;  /* 0x00000020090b7824 */ /* 0x000fe200078e0205 */
[----:B------:R-:W-:Y:S01]  /*0740*/  LEA R153, R160, UR5, 0x1 ;  /* 0x00000005a0997c11 */ /* 0x000fe2000f8e08ff */
[----:B------:R-:W-:Y:S01]  /*0750*/  IMAD.SHL.U32 R5, R15, 0x40, RZ ;  /* 0x000000400f057824 */ /* 0x000fe200078e00ff */
[----:B------:R-:W-:Y:S01]  /*0760*/  LOP3.LUT R8, R0, 0x8, RZ, 0xc0, !PT ;  /* 0x0000000800087812 */ /* 0x000fe200078ec0ff */
[----:B------:R-:W-:Y:S01]  /*0770*/  IMAD.SHL.U32 R2, R2, 0x40, RZ ;  /* 0x0000004002027824 */ /* 0x000fe200078e00ff */
[----:B------:R-:W-:Y:S01]  /*0780*/  SEL R0, R158, 0xffffffe0, !P0 ;  /* 0xffffffe09e007807 */ /* 0x000fe20004000000 */
[----:B------:R-:W-:Y:S01]  /*0790*/  IMAD.SHL.U32 R3, R14, 0x40, RZ ;  /* 0x000000400e037824 */ /* 0x000fe200078e00ff */
[----:B------:R-:W-:Y:S01]  /*07a0*/  LOP3.LUT R5, R5, 0x1c0, RZ, 0xc0, !PT ;  /* 0x000001c005057812 */ /* 0x000fe200078ec0ff */
[----:B------:R-:W-:Y:S01]  /*07b0*/  IMAD.SHL.U32 R7, R12, 0x8, RZ ;  /* 0x000000080c077824 */ /* 0x000fe200078e00ff */
[----:B------:R-:W-:Y:S01]  /*07c0*/  LOP3.LUT R2, R2, 0xc0, RZ, 0xc0, !PT ;  /* 0x000000c002027812 */ /* 0x000fe200078ec0ff */
[C---:B------:R-:W-:Y:S01]  /*07d0*/  IMAD.SHL.U32 R10, R12.reuse, 0x10, RZ ;  /* 0x000000100c0a7824 */ /* 0x040fe200078e00ff */
[----:B------:R-:W-:Y:S01]  /*07e0*/  LOP3.LUT R3, R3, 0xc0, RZ, 0xc0, !PT ;  /* 0x000000c003037812 */ /* 0x000fe200078ec0ff */
[----:B------:R-:W-:Y:S01]  /*07f0*/  IMAD.IADD R153, R153, 0x1, R0 ;  /* 0x0000000199997824 */ /* 0x000fe200078e0200 */
[----:B------:R-:W-:Y:S01]  /*0800*/  LOP3.LUT R7, R7, 0x8, RZ, 0xc0, !PT ;  /* 0x0000000807077812 */ /* 0x000fe200078ec0ff */
[----:B------:R-:W-:Y:S01]  /*0810*/  IMAD.U32 R0, RZ, RZ, UR6 ;  /* 0x00000006ff007e24 */ /* 0x000fe2000f8e00ff */
[----:B------:R-:W-:Y:S01]  /*0820*/  SHF.R.U32.HI R154, RZ, 0x3, R5 ;  /* 0x00000003ff9a7819 */ /* 0x000fe20000011605 */
[----:B------:R-:W-:Y:S01]  /*0830*/  USHF.R.S32.HI UR6, URZ, 0x1f, UR54 ;  /* 0x0000001f3f067899 */ /* 0x000fe20008011436 */
[----:B------:R-:W-:Y:S01]  /*0840*/  SHF.R.U32.HI R9, RZ, 0x3, R2 ;  /* 0x00000003ff097819 */ /* 0x000fe20000011602 */
[----:B------:R-:W-:Y:S01]  /*0850*/  IMAD R4, R12, 0x200, R4 ;  /* 0x000002000c047824 */ /* 0x000fe200078e0204 */
[----:B------:R-:W-:-:S02]  /*0860*/  SHF.R.U32.HI R6, RZ, 0x3, R3 ;  /* 0x00000003ff067819 */ /* 0x000fc40000011603 */
[----:B------:R-:W-:Y:S01]  /*0870*/  LOP3.LUT R10, R8, 0x10, R10, 0xf8, !PT ;  /* 0x00000010080a7812 */ /* 0x000fe200078ef80a */
[----:B------:R-:W-:Y:S01]  /*0880*/  IMAD.U32 R0, RZ, RZ, UR6 ;  /* 0x00000006ff007e24 */ /* 0x000fe2000f8e00ff */
[--C-:B------:R-:W-:Y:S01]  /*0890*/  LOP3.LUT R154, R154, R5, R7.reuse, 0x1e, !PT ;  /* 0x000000059a9a7212 */ /* 0x100fe200078e1e07 */
[----:B------:R-:W-:Y:S01]  /*08a0*/  UIADD3 UR6, UR4, 0x6000, URZ ;  /* 0x0000600004067890 */ /* 0x000fe2000fffe03f */
[----:B------:R-:W-:Y:S01]  /*08b0*/  LOP3.LUT R9, R9, R2, R8, 0x1e, !PT ;  /* 0x0000000209097212 */ /* 0x000fe200078e1e08 */
[----:B------:R-:W-:Y:S01]  /*08c0*/  IMAD.SHL.U32 R2, R13, 0x20, RZ ;  /* 0x000000200d027824 */ /* 0x000fe200078e00ff */
[----:B------:R-:W-:Y:S01]  /*08d0*/  LOP3.LUT R7, R6, R3, R7, 0x1e, !PT ;  /* 0x0000000306077212 */ /* 0x000fe200078e1e07 */
[----:B------:R-:W-:Y:S01]  /*08e0*/  IMAD.IADD R154, R16, 0x1, R154 ;  /* 0x00000001109a7824 */ /* 0x000fe200078e029a */
[----:B------:R-:W-:Y:S01]  /*08f0*/  LOP3.LUT R3, R6, R10, R3, 0x1e, !PT ;  /* 0x0000000a06037212 */ /* 0x000fe200078e1e03 */
[----:B------:R-:W-:Y:S01]  /*0900*/  IMAD.IADD R9, R9, 0x1, R11 ;  /* 0x0000000109097824 */ /* 0x000fe200078e020b */
[----:B------:R-:W-:Y:S01]  /*0910*/  R2P PR, R15, 0x6 ;  /* 0x000000060f007804 */ /* 0x000fe20000000000 */
[----:B------:R-:W-:Y:S01]  /*0920*/  IMAD R165, R20, 0x200, R2 ;  /* 0x0000020014a57824 */ /* 0x000fe200078e0202 */
[----:B------:R-:W-:Y:S01]  /*0930*/  LEA R222, R222, UR4, 0x1 ;  /* 0x00000004dede7c11 */ /* 0x000fe2000f8e08ff */
[----:B------:R-:W-:Y:S01]  /*0940*/  IMAD.IADD R159, R2, 0x1, R3 ;  /* 0x00000001029f7824 */ /* 0x000fe200078e0203 */
[----:B------:R-:W-:Y:S01]  /*0950*/  LEA R3, R9, UR6, 0x1 ;  /* 0x0000000609037c11 */ /* 0x000fe2000f8e08ff */
[----:B------:R-:W-:Y:S01]  /*0960*/  IMAD.U32 R2, RZ, RZ, UR7 ;  /* 0x00000007ff027e24 */ /* 0x000fe2000f8e00ff */
[----:B------:R-:W-:Y:S01]  /*0970*/  USHF.R.S32.HI UR7, URZ, 0x1f, UR57 ;  /* 0x0000001f3f077899 */ /* 0x000fe20008011439 */
[----:B------:R-:W-:Y:S01]  /*0980*/  LEA R154, R154, UR5, 0x1 ;  /* 0x000000059a9a7c11 */ /* 0x000fe2000f8e08ff */
[C---:B------:R-:W-:Y:S01]  /*0990*/  VIADD R221, R222.reuse, 0x40 ;  /* 0x00000040dedd7836 */ /* 0x040fe20000000000 */
[----:B------:R1:W-:Y:S01]  /*09a0*/  STL [R1+0x68], R3 ;  /* 0x0000680301007387 */ /* 0x0003e20000100800 */
[----:B------:R-:W-:Y:S01]  /*09b0*/  @P4 VIADD R221, R222, 0xffffffc0 ;  /* 0xffffffc0dedd4836 */ /* 0x000fe20000000000 */
[----:B------:R-:W-:Y:S01]  /*09c0*/  SEL R155, R155, 0xffffffc0, !P2 ;  /* 0xffffffc09b9b7807 */ /* 0x000fe20005000000 */
[----:B------:R-:W-:Y:S01]  /*09d0*/  IMAD.U32 R0, RZ, RZ, UR7 ;  /* 0x00000007ff007e24 */ /* 0x000fe2000f8e00ff */
[----:B------:R-:W-:Y:S01]  /*09e0*/  LOP3.LUT P0, RZ, R14, 0x2, RZ, 0xc0, !PT ;  /* 0x000000020eff7812 */ /* 0x000fe2000780c0ff */
[C---:B------:R-:W-:Y:S01]  /*09f0*/  VIADD R0, R3.reuse, 0x20 ;  /* 0x0000002003007836 */ /* 0x040fe20000000000 */
[----:B------:R-:W-:Y:S01]  /*0a00*/  LEA R2, R4, UR4, 0x1 ;  /* 0x0000000404027c11 */ /* 0x000fe2000f8e08ff */
[----:B------:R-:W-:Y:S01]  /*0a10*/  @P3 VIADD R0, R3, 0xffffffe0 ;  /* 0xffffffe003003836 */ /* 0x000fe20000000000 */
[----:B------:R-:W-:Y:S01]  /*0a20*/  SEL R158, R158, 0xffffffe0, !P0 ;  /* 0xffffffe09e9e7807 */ /* 0x000fe20004000000 */
[----:B------:R-:W-:-:S02]  /*0a30*/  IMAD.IADD R224, R222, 0x1, R223 ;  /* 0x00000001dee07824 */ /* 0x000fc400078e02df */
[C---:B------:R-:W-:Y:S01]  /*0a40*/  VIADD R161, R154.reuse, 0x20 ;  /* 0x000000209aa17836 */ /* 0x040fe20000000000 */
[----:B------:R1:W-:Y:S01]  /*0a50*/  STL [R1+0x6c], R0 ;  /* 0x00006c0001007387 */ /* 0x0003e20000100800 */
[----:B------:R-:W-:Y:S02]  /*0a60*/  IMAD.IADD R223, R223, 0x1, R221 ;  /* 0x00000001dfdf7824 */ /* 0x000fe400078e02dd */
[----:B------:R-:W-:Y:S02]  /*0a70*/  @P1 VIADD R161, R154, 0xffffffe0 ;  /* 0xffffffe09aa11836 */ /* 0x000fe40000000000 */
[--C-:B------:R-:W-:Y:S02]  /*0a80*/  IMAD.IADD R228, R222, 0x1, R225.reuse ;  /* 0x00000001dee47824 */ /* 0x100fe400078e02e1 */
[----:B------:R-:W-:Y:S02]  /*0a90*/  IMAD.IADD R227, R224, 0x1, R225 ;  /* 0x00000001e0e37824 */ /* 0x000fe400078e02e1 */
[----:B------:R-:W-:-:S02]  /*0aa0*/  IMAD.IADD R226, R225, 0x1, R221 ;  /* 0x00000001e1e27824 */ /* 0x000fc400078e02dd */
[----:B------:R-:W-:Y:S02]  /*0ab0*/  IMAD.IADD R156, R154, 0x1, R155 ;  /* 0x000000019a9c7824 */ /* 0x000fe400078e029b */
[----:B------:R-:W-:Y:S02]  /*0ac0*/  IMAD.IADD R165, R165, 0x1, R7 ;  /* 0x00000001a5a57824 */ /* 0x000fe400078e0207 */
[----:B------:R-:W-:Y:S02]  /*0ad0*/  IMAD.IADD R225, R225, 0x1, R223 ;  /* 0x00000001e1e17824 */ /* 0x000fe400078e02df */
[----:B------:R-:W-:Y:S02]  /*0ae0*/  IMAD.IADD R155, R155, 0x1, R161 ;  /* 0x000000019b9b7824 */ /* 0x000fe400078e02a1 */
[C---:B------:R-:W-:Y:S02]  /*0af0*/  VIADD R164, R161.reuse, 0x2000 ;  /* 0x00002000a1a47836 */ /* 0x040fe40000000000 */
[----:B------:R-:W-:-:S02]  /*0b00*/  VIADD R163, R161, 0x4000 ;  /* 0x00004000a1a37836 */ /* 0x000fc40000000000 */
[----:B------:R-:W-:-:S07]  /*0b10*/  VIADD R162, R161, 0x6000 ;  /* 0x00006000a1a27836 */ /* 0x000fce0000000000 */
.L_x_355:
        /* <DEDUP_REMOVED lines=30> */
[----:B-1--4-:R-:W2:Y:S01]  /*0d00*/  @P1 LDG.E R8, desc[UR10][R6.64] ;  /* 0x0000000a06081981 */ /* 0x012ea2000c1e1900 */
[----:B------:R-:W-:-:S04]  /*0d10*/  UIADD3 UR6, UP0, UR16, UR12, URZ ;  /* 0x0000000c10067290 */ /* 0x000fc8000ff1e03f */
[----:B------:R-:W-:Y:S01]  /*0d20*/  PLOP3.LUT P2, PT, PT, PT, UP4, 0x80, 0x0 ;  /* 0x000000000000781c */ /* 0x000fe20003f4f048 */
[----:B------:R-:W-:Y:S01]  /*0d30*/  UIADD3.X UR5, UR5, UR13, URZ, UP0, !UPT ;  /* 0x0000000d05057290 */ /* 0x000fe200087fe43f */
[----:B------:R3:W4:Y:S02]  /*0d40*/  @P0 LDG.E R6, desc[UR10][R4.64] ;  /* 0x0000000a04060981 */ /* 0x000724000c1e1900 */
[----:B---3--:R-:W-:Y:S02]  /*0d50*/  IMAD.U32 R4, RZ, RZ, UR15 ;  /* 0x0000000fff047e24 */ /* 0x008fe4000f8e00ff */
[----:B------:R-:W-:-:S05]  /*0d60*/  IMAD.U32 R5, RZ, RZ, UR14 ;  /* 0x0000000eff057e24 */ /* 0x000fca000f8e00ff */
[----:B------:R-:W3:Y:S04]  /*0d70*/  @P3 LDG.E R7, desc[UR10][R4.64] ;  /* 0x0000000a04073981 */ /* 0x000ee8000c1e1900 */
[----:B-1----:R1:W5:Y:S02]  /*0d80*/  @P3 LDG.E R0, desc[UR10][R4.64+0x4] ;  /* 0x0000040a04003981 */ /* 0x002364000c1e1900 */
        /* <DEDUP_REMOVED lines=14> */
[----:B----4-:R-:W-:Y:S02]  /*0e70*/  @P0 R2UR UR9, R6 ;  /* 0x00000000060902ca */ /* 0x010fe400000e0000 */
[----:B------:R-:W-:-:S04]  /*0e80*/  ISETP.NE.U32.AND P0, PT, RZ, UR12, PT ;  /* 0x0000000cff007c0c */ /* 0x000fc8000bf05070 */
[----:B------:R-:W-:-:S07]  /*0e90*/  ISETP.NE.AND.EX P0, PT, RZ, UR13, PT, P0 ;  /* 0x0000000dff007c0c */ /* 0x000fce000bf05300 */
        /* <DEDUP_REMOVED lines=11> */
.L_x_311:
        /* <DEDUP_REMOVED lines=15> */
[----:B------:R-:W-:Y:S01]  /*1040*/  UIMAD UR28, UR54, UR7, UR6 ;  /* 0x00000007361c72a4 */ /* 0x000fe2000f8e0206 */
[----:B------:R-:W-:-:S02]  /*1050*/  ULDC UR59, c[0x0][0x2d4] ;  /* 0x0000b500003b7ab9 */ /* 0x000fc40000000800 */
[----:B------:R-:W-:Y:S01]  /*1060*/  @!UP0 ULDC.64 UR6, c[0x0][0x418] ;  /* 0x0001060000068ab9 */ /* 0x000fe20000000a00 */
[----:B------:R-:W-:Y:S01]  /*1070*/  USHF.R.S32.HI UR42, URZ, 0x1f, UR59 ;  /* 0x0000001f3f2a7899 */ /* 0x000fe2000801143b */
[----:B------:R-:W-:Y:S01]  /*1080*/  ULDC.64 UR32, c[0x0][0x240] ;  /* 0x0000900000207ab9 */ /* 0x000fe20000000a00 */
[----:B------:R-:W-:Y:S01]  /*1090*/  ULDC UR17, c[0x0][0x2dc] ;  /* 0x0000b70000117ab9 */ /* 0x000fe20000000800 */
[----:B------:R-:W-:Y:S01]  /*10a0*/  ULDC UR61, c[0x0][0x270] ;  /* 0x00009c00003d7ab9 */ /* 0x000fe20000000800 */
[----:B------:R-:W-:Y:S01]  /*10b0*/  ULDC.U8 UR16, c[0x0][0x480] ;  /* 0x0001200000107ab9 */ /* 0x000fe20000000000 */
[----:B------:R-:W-:Y:S02]  /*10c0*/  UIMAD.WIDE.U32 UR18, UR5, UR32, URZ ;  /* 0x00000020051272a5 */ /* 0x000fe4000f8e003f */
[----:B------:R-:W-:Y:S01]  /*10d0*/  @!UP0 UIMAD.WIDE.U32 UR34, UR54, UR6, URZ ;  /* 0x00000006362282a5 */ /* 0x000fe2000f8e003f */
[----:B-1----:R-:W-:Y:S01]  /*10e0*/  IABS R6, R7 ;  /* 0x0000000700067213 */ /* 0x002fe20000000000 */
[----:B------:R-:W-:Y:S01]  /*10f0*/  @UP1 UIADD3 UR22, UR50, UR53, URZ ;  /* 0x0000003532161290 */ /* 0x000fe2000fffe03f */
[----:B------:R-:W-:Y:S01]  /*1100*/  ISETP.NE.AND P3, PT, R7, RZ, PT ;  /* 0x000000ff0700720c */ /* 0x000fe20003f65270 */
[----:B------:R-:W-:Y:S01]  /*1110*/  UIMAD UR48, UR57, UR17, URZ ;  /* 0x00000011393072a4 */ /* 0x000fe2000f8e023f */
[----:B------:R-:W1:Y:S01]  /*1120*/  I2F.RP R4, R6 ;  /* 0x0000000600047306 */ /* 0x000e620000209400 */
[----:B------:R-:W-:-:S02]  /*1130*/  UISETP.NE.AND UP4, UPT, UR16, URZ, UPT ;  /* 0x0000003f1000728c */ /* 0x000fc4000bf85270 */
[----:B------:R-:W-:Y:S02]  /*1140*/  USEL UR55, UR20, UR18, !UP0 ;  /* 0x0000001214377287 */ /* 0x000fe4000c000000 */
[----:B--2---:R-:W-:Y:S02]  /*1150*/  UIMAD.WIDE.U32 UR26, UR8, UR12, URZ ;  /* 0x0000000c081a72a5 */ /* 0x004fe4000f8e003f */
[----:B------:R-:W-:Y:S02]  /*1160*/  UIADD3 UR41, UR21, UR28, URZ ;  /* 0x0000001c15297290 */ /* 0x000fe4000fffe03f */
[----:B------:R-:W-:Y:S02]  /*1170*/  UIMAD UR46, UR8, UR13, UR27 ;  /* 0x0000000d082e72a4 */ /* 0x000fe4000f8e021b */
[----:B------:R-:W-:Y:S01]  /*1180*/  @!UP0 UIMAD UR8, UR58, UR6, URZ ;  /* 0x000000063a0882a4 */ /* 0x000fe2000f8e023f */
[----:B------:R-:W-:Y:S01]  /*1190*/  @UP0 ULDC.64 UR12, c[0x0][0x420] ;  /* 0x00010800000c0ab9 */ /* 0x000fe20000000a00 */
[----:B------:R-:W-:Y:S01]  /*11a0*/  UIMAD UR27, UR5, UR33, URZ ;  /* 0x00000021051b72a4 */ /* 0x000fe2000f8e023f */
        /* <DEDUP_REMOVED lines=13> */
[----:B------:R-:W-:Y:S01]  /*1280*/  @UP1 ULDC.64 UR16, c[0x0][0x248] ;  /* 0x0000920000101ab9 */ /* 0x000fe20000000a00 */
[----:B------:R-:W-:Y:S02]  /*1290*/  USHF.L.U32 UR15, UR54, 0x7, URZ ;  /* 0x00000007360f7899 */ /* 0x000fe4000800063f */
[----:B------:R-:W-:Y:S02]  /*12a0*/  @UP1 UIMAD.WIDE.U32 UR20, UR22, UR16, URZ ;  /* 0x00000010161412a5 */ /* 0x000fe4000f8e003f */
[----:B------:R-:W-:-:S02]  /*12b0*/  @UP1 UIMAD UR28, UR22, UR17, URZ ;  /* 0x00000011161c12a4 */ /* 0x000fc4000f8e023f */
[----:B------:R-:W-:Y:S02]  /*12c0*/  UIMAD UR22, UR7, UR12, URZ ;  /* 0x0000000c071672a4 */ /* 0x000fe4000f8e023f */
[----:B------:R-:W-:Y:S02]  /*12d0*/  UIADD3 UR8, UR13, UR8, URZ ;  /* 0x000000080d087290 */ /* 0x000fe4000fffe03f */
[----:B------:R-:W-:Y:S02]  /*12e0*/  @UP0 UIADD3 UR41, UR19, UR27, URZ ;  /* 0x0000001b13290290 */ /* 0x000fe4000fffe03f */
[----:B------:R-:W-:Y:S01]  /*12f0*/  UIMAD.WIDE.U32 UR18, UR6, UR12, URZ ;  /* 0x0000000c061272a5 */ /* 0x000fe2000f8e003f */
[----:B-1----:R-:W-:Y:S01]  /*1300*/  IMAD.MOV R0, RZ, RZ, -R5 ;  /* 0x000000ffff007224 */ /* 0x002fe200078e0a05 */
[----:B------:R-:W-:Y:S01]  /*1310*/  UIMAD UR8, UR6, UR8, UR22 ;  /* 0x00000008060872a4 */ /* 0x000fe2000f8e0216 */
[----:B------:R-:W-:Y:S01]  /*1320*/  IMAD.MOV.U32 R4, RZ, RZ, RZ ;  /* 0x000000ffff047224 */ /* 0x000fe200078e00ff */
[----:B------:R-:W-:Y:S01]  /*1330*/  UIMAD.WIDE.U32 UR12, UR6, UR5, URZ ;  /* 0x00000005060c72a5 */ /* 0x000fe2000f8e003f */
[----:B------:R-:W-:Y:S01]  /*1340*/  IMAD R0, R0, R6, RZ ;  /* 0x0000000600007224 */ /* 0x000fe200078e02ff */
[----:B------:R-:W-:-:S02]  /*1350*/  ULOP3.LUT UR22, UR23, 0xffffff80, URZ, 0xc0, !UPT ;  /* 0xffffff8017167892 */ /* 0x000fc4000f8ec03f */
[----:B------:R-:W-:Y:S01]  /*1360*/  UIADD3 UR45, UR19, UR8, URZ ;  /* 0x00000008132d7290 */ /* 0x000fe2000fffe03f */
[----:B------:R-:W-:Y:S01]  /*1370*/  IMAD.HI.U32 R0, R5, R0, R4 ;  /* 0x0000000005007227 */ /* 0x000fe200078e0004 */
[----:B------:R-:W-:Y:S02]  /*1380*/  USHF.L.U64.HI UR14, UR54, 0x7, UR58 ;  /* 0x00000007360e7899 */ /* 0x000fe4000801023a */
[----:B------:R-:W-:Y:S02]  /*1390*/  USEL UR38, UR15, URZ, UP2 ;  /* 0x0000003f0f267287 */ /* 0x000fe40009000000 */
[----:B------:R-:W-:Y:S01]  /*13a0*/  USEL UR56, UR18, UR12, !UP0 ;  /* 0x0000000c12387287 */ /* 0x000fe2000c000000 */
[----:B------:R-:W-:Y:S01]  /*13b0*/  IMAD.HI.U32 R0, R0, R3, RZ ;  /* 0x0000000300007227 */ /* 0x000fe200078e00ff */
[----:B------:R-:W-:Y:S01]  /*13c0*/  UIMAD UR8, UR7, UR5, URZ ;  /* 0x00000005070872a4 */ /* 0x000fe2000f8e023f */
[----:B------:R-:W-:Y:S01]  /*13d0*/  ULDC.U8 UR15, c[0x0][0x3d8] ;  /* 0x0000f600000f7ab9 */ /* 0x000fe20000000000 */
[----:B------:R-:W-:-:S02]  /*13e0*/  UIADD3 UR12, UR22, -0x80, URZ ;  /* 0xffffff80160c7890 */ /* 0x000fc4000fffe03f */
[----:B------:R-:W-:Y:S01]  /*13f0*/  IADD3 R4, -R0, RZ, RZ ;  /* 0x000000ff00047210 */ /* 0x000fe20007ffe1ff */
[----:B------:R-:W-:Y:S02]  /*1400*/  UISETP.NE.AND UP3, UPT, UR15, URZ, UPT ;  /* 0x0000003f0f00728c */ /* 0x000fe4000bf65270 */
[----:B------:R-:W-:Y:S02]  /*1410*/  USEL UR39, UR14, URZ, UP2 ;  /* 0x0000003f0e277287 */ /* 0x000fe40009000000 */
[C---:B------:R-:W-:Y:S01]  /*1420*/  IMAD R3, R6.reuse, R4, R3 ;  /* 0x0000000406037224 */ /* 0x040fe200078e0203 */
[----:B------:R-:W-:Y:S02]  /*1430*/  @UP0 UIADD3 UR45, UR13, UR8, URZ ;  /* 0x000000080d2d0290 */ /* 0x000fe4000fffe03f */
[----:B------:R-:W-:Y:S02]  /*1440*/  USHF.R.S32.HI UR27, URZ, 0x1f, UR12 ;  /* 0x0000001f3f1b7899 */ /* 0x000fe4000801140c */
[----:B------:R-:W-:Y:S01]  /*1450*/  ISETP.GT.U32.AND P1, PT, R6, R3, PT ;  /* 0x000000030600720c */ /* 0x000fe20003f24070 */
[----:B------:R-:W-:Y:S01]  /*1460*/  UIADD3 UR8, UP2, UR12, UR38, URZ ;  /* 0x000000260c087290 */ /* 0x000fe2000ff5e03f */
[----:B------:R-:W-:Y:S01]  /*1470*/  ULDC UR42, c[0x0][0x2c4] ;  /* 0x0000b100002a7ab9 */ /* 0x000fe20000000800 */
[----:B------:R-:W-:-:S02]  /*1480*/  @UP1 UIADD3 UR25, UR50, UR53, URZ ;  /* 0x0000003532191290 */ /* 0x000fc4000fffe03f */
[----:B------:R-:W-:Y:S02]  /*1490*/  UIADD3.X UR13, UR27, UR39, URZ, UP2, !UPT ;  /* 0x000000271b0d7290 */ /* 0x000fe400097fe43f */
[----:B------:R-:W-:Y:S01]  /*14a0*/  UIMAD UR7, UR7, UR8, URZ ;  /* 0x00000008070772a4 */ /* 0x000fe2000f8e023f */
[----:B------:R-:W-:Y:S01]  /*14b0*/  @UP1 ULDC.64 UR14, c[0x0][0x250] ;  /* 0x00009400000e1ab9 */ /* 0x000fe20000000a00 */
[----:B------:R-:W-:-:S04]  /*14c0*/  UIMAD.WIDE.U32 UR38, UR6, UR8, URZ ;  /* 0x00000008062672a5 */ /* 0x000fc8000f8e003f */
[----:B------:R-:W-:Y:S01]  /*14d0*/  @!P1 IMAD.IADD R3, R3, 0x1, -R6 ;  /* 0x0000000103039824 */ /* 0x000fe200078e0a06 */
[----:B------:R-:W-:Y:S01]  /*14e0*/  UIMAD UR22, UR6, UR13, UR7 ;  /* 0x0000000d061672a4 */ /* 0x000fe2000f8e0207 */
[----:B------:R-:W-:Y:S01]  /*14f0*/  @!P1 VIADD R0, R0, 0x1 ;  /* 0x0000000100009836 */ /* 0x000fe20000000000 */
[----:B------:R-:W-:Y:S01]  /*1500*/  PLOP3.LUT P1, PT, PT, PT, UP1, 0x80, 0x0 ;  /* 0x000000000000781c */ /* 0x000fe20003f2f018 */
[----:B------:R-:W-:Y:S01]  /*1510*/  @UP3 UIMAD UR13, UR54, UR42, URZ ;  /* 0x0000002a360d32a4 */ /* 0x000fe2000f8e023f */
[----:B------:R-:W-:Y:S01]  /*1520*/  ISETP.GE.U32.AND P0, PT, R3, R6, PT ;  /* 0x000000060300720c */ /* 0x000fe20003f06070 */
[----:B------:R-:W-:Y:S01]  /*1530*/  @UP1 UIMAD.WIDE.U32 UR18, UR25, UR14, URZ ;  /* 0x0000000e191212a5 */ /* 0x000fe2000f8e003f */
[----:B------:R-:W-:Y:S01]  /*1540*/  LOP3.LUT R3, R7, UR57, RZ, 0x3c, !PT ;  /* 0x0000003907037c12 */ /* 0x000fe2000f8e3cff */
[----:B------:R-:W-:Y:S02]  /*1550*/  @UP3 USEL UR8, UR13, UR5, !UP0 ;  /* 0x000000050d083287 */ /* 0x000fe4000c000000 */
[----:B------:R-:W-:Y:S01]  /*1560*/  @!UP3 UIMAD UR7, UR54, UR61, UR57 ;  /* 0x0000003d3607b2a4 */ /* 0x000fe2000f8e0239 */
[----:B------:R-:W-:Y:S01]  /*1570*/  ISETP.GE.AND P2, PT, R3, RZ, PT ;  /* 0x000000ff0300720c */ /* 0x000fe20003f46270 */
[----:B------:R-:W-:Y:S01]  /*1580*/  @UP1 UIMAD UR25, UR25, UR15, URZ ;  /* 0x0000000f191912a4 */ /* 0x000fe2000f8e023f */
[----:B------:R-:W-:Y:S01]  /*1590*/  @UP3 ULDC UR6, c[0x0][0x2e4] ;  /* 0x0000b90000063ab9 */ /* 0x000fe20000000800 */
[----:B------:R-:W-:-:S02]  /*15a0*/  USEL UR51, UR46, URZ, UP4 ;  /* 0x0000003f2e337287 */ /* 0x000fc4000a000000 */
[----:B------:R-:W-:Y:S02]  /*15b0*/  @UP3 UIMAD UR13, UR57, UR6, UR8 ;  /* 0x00000006390d32a4 */ /* 0x000fe4000f8e0208 */
[----:B------:R-:W-:Y:S01]  /*15c0*/  @P0 IADD3 R0, R0, 0x1, RZ ;  /* 0x0000000100000810 */ /* 0x000fe20007ffe0ff */
[----:B------:R-:W-:Y:S01]  /*15d0*/  UIADD3 UR46, UR39, UR22, URZ ;  /* 0x00000016272e7290 */ /* 0x000fe2000fffe03f */
[----:B------:R-:W-:Y:S01]  /*15e0*/  PLOP3.LUT P0, PT, PT, PT, UP3, 0x80, 0x0 ;  /* 0x000000000000781c */ /* 0x000fe20003f0f038 */
[----:B------:R-:W-:Y:S02]  /*15f0*/  @!UP3 UIMAD UR13, UR7, UR42, URZ ;  /* 0x0000002a070db2a4 */ /* 0x000fe4000f8e023f */
[----:B------:R-:W-:Y:S01]  /*1600*/  IMAD.MOV.U32 R10, RZ, RZ, R0 ;  /* 0x000000ffff0a7224 */ /* 0x000fe200078e0000 */
[----:B------:R-:W-:Y:S02]  /*1610*/  @UP1 UIADD3 UR22, UR21, UR28, URZ ;  /* 0x0000001c15161290 */ /* 0x000fe4000fffe03f */
[----:B------:R-:W-:-:S02]  /*1620*/  USHF.R.S32.HI UR30, URZ, 0x1f, UR24 ;  /* 0x0000001f3f1e7899 */ /* 0x000fc40008011418 */
[----:B------:R-:W-:Y:S01]  /*1630*/  USEL UR52, UR26, URZ, UP4 ;  /* 0x0000003f1a347287 */ /* 0x000fe2000a000000 */
[----:B------:R-:W-:Y:S01]  /*1640*/  @!P2 IADD3 R10, -R10, RZ, RZ ;  /* 0x000000ff0a0aa210 */ /* 0x000fe20007ffe1ff */
[----:B------:R-:W-:Y:S01]  /*1650*/  @!UP0 UIADD3 UR47, UR35, UR40, URZ ;  /* 0x00000028232f8290 */ /* 0x000fe2000fffe03f */
[----:B------:R-:W-:Y:S01]  /*1660*/  @!P3 LOP3.LUT R10, RZ, R7, RZ, 0x33, !PT ;  /* 0x00000007ff0ab212 */ /* 0x000fe200078e33ff */
[----:B------:R-:W-:Y:S02]  /*1670*/  USHF.R.S32.HI UR49, URZ, 0x1f, UR48 ;  /* 0x0000001f3f317899 */ /* 0x000fe40008011430 */
[----:B------:R-:W-:Y:S02]  /*1680*/  USHF.R.S32.HI UR44, URZ, 0x7, UR23 ;  /* 0x000000073f2c7899 */ /* 0x000fe40008011417 */
        /* <DEDUP_REMOVED lines=16> */
.L_x_313:
        /* <DEDUP_REMOVED lines=13> */
.L_x_314:
        /* <DEDUP_REMOVED lines=11> */
.L_x_315:
[----:B------:R-:W-:-:S04]  /*1910*/  UIMAD UR5, UR54, UR61, UR57 ;  /* 0x0000003d360572a4 */ /* 0x000fc8000f8e0239 */
[----:B------:R-:W-:-:S12]  /*1920*/  UIMAD UR5, UR5, UR59, URZ ;  /* 0x0000003b050572a4 */ /* 0x000fd8000f8e023f */
.L_x_316:
[----:B------:R-:W1:Y:S01]  /*1930*/  S2R R18, SR_TID.X ;  /* 0x0000000000127919 */ /* 0x000e620000002100 */
[----:B------:R-:W2:Y:S01]  /*1940*/  LDC.64 R12, c[0x0][0x420] ;  /* 0x00010800ff0c7b82 */ /* 0x000ea20000000a00 */
[----:B------:R-:W-:Y:S01]  /*1950*/  SHF.R.S32.HI R235, RZ, 0x1f, R234 ;  /* 0x0000001fffeb7819 */ /* 0x000fe200000114ea */
[----:B------:R-:W-:Y:S01]  /*1960*/  USHF.R.S32.HI UR20, URZ, 0x1f, UR57 ;  /* 0x0000001f3f147899 */ /* 0x000fe20008011439 */
[----:B------:R-:W3:Y:S01]  /*1970*/  S2R R19, SR_TID.X ;  /* 0x0000000000137919 */ /* 0x000ee20000002100 */
[----:B------:R-:W-:Y:S01]  /*1980*/  ULDC.64 UR18, c[0x0][0x428] ;  /* 0x00010a0000127ab9 */ /* 0x000fe20000000a00 */
[----:B------:R-:W-:Y:S01]  /*1990*/  UIADD3 UR25, UR12, UR5, URZ ;  /* 0x000000050c197290 */ /* 0x000fe2000fffe03f */
[----:B------:R-:W-:Y:S01]  /*19a0*/  IMAD.U32 R8, RZ, RZ, UR18 ;  /* 0x00000012ff087e24 */ /* 0x000fe2000f8e00ff */
[----:B------:R-:W4:Y:S01]  /*19b0*/  S2R R11, SR_TID.X ;  /* 0x00000000000b7919 */ /* 0x000f220000002100 */
[----:B------:R-:W-:Y:S01]  /*19c0*/  ULDC UR6, c[0x0][0x2dc] ;  /* 0x0000b70000067ab9 */ /* 0x000fe20000000800 */
[----:B------:R-:W-:Y:S01]  /*19d0*/  UIMAD UR5, UR20, UR18, URZ ;  /* 0x00000012140572a4 */ /* 0x000fe2000f8e023f */
[----:B------:R-:W-:Y:S01]  /*19e0*/  BSSY B1, `(.L_x_312) ;  /* 0x0000962000017945 */ /* 0x000fe20003800000 */
[----:B------:R-:W5:Y:S01]  /*19f0*/  S2R R20, SR_TID.X ;  /* 0x0000000000147919 */ /* 0x000f620000002100 */
[----:B------:R-:W-:-:S02]  /*1a00*/  UIMAD UR6, UR6, UR61, URZ ;  /* 0x0000003d060672a4 */ /* 0x000fc4000f8e023f */
[----:B------:R-:W-:Y:S01]  /*1a10*/  UIMAD UR23, UR57, UR19, UR5 ;  /* 0x00000013391772a4 */ /* 0x000fe2000f8e0205 */
[----:B------:R-:W2:Y:S01]  /*1a20*/  S2R R21, SR_TID.X ;  /* 0x0000000000157919 */ /* 0x000ea20000002100 */
[----:B------:R-:W-:Y:S02]  /*1a30*/  UIADD3 UR5, -UR9, UR29, UR24 ;  /* 0x0000001d09057290 */ /* 0x000fe4000fffe118 */
[----:B------:R-:W-:Y:S02]  /*1a40*/  USHF.L.U32 UR34, UR6, 0x7, URZ ;  /* 0x0000000706227899 */ /* 0x000fe4000800063f */
[----:B------:R-:W-:Y:S01]  /*1a50*/  UIADD3 UR28, UR12, UR13, URZ ;  /* 0x0000000d0c1c7290 */ /* 0x000fe2000fffe03f */
[----:B------:R-:W-:Y:S01]  /*1a60*/  ULDC.64 UR18, c[0x0][0x258] ;  /* 0x0000960000127ab9 */ /* 0x000fe20000000a00 */
[----:B------:R-:W-:Y:S01]  /*1a70*/  ULDC.64 UR36, c[0x0][0x3e0] ;  /* 0x0000f80000247ab9 */ /* 0x000fe20000000a00 */
[----:B------:R-:W-:Y:S01]  /*1a80*/  UIADD3 UR8, UR44, -0x1, URZ ;  /* 0xffffffff2c087890 */ /* 0x000fe2000fffe03f */
[----:B-1----:R-:W-:-:S04]  /*1a90*/  SHF.R.S32.HI R18, RZ, 0x1f, R18 ;  /* 0x0000001fff127819 */ /* 0x002fc80000011412 */
[----:B---3--:R-:W-:-:S04]  /*1aa0*/  LEA.HI R18, R18, R19, RZ, 0x2 ;  /* 0x0000001312127211 */ /* 0x008fc800078f10ff */
[----:B------:R-:W-:Y:S02]  /*1ab0*/  SHF.R.S32.HI R18, RZ, 0x2, R18 ;  /* 0x00000002ff127819 */ /* 0x000fe40000011412 */
[----:B----4-:R-:W-:Y:S02]  /*1ac0*/  SHF.R.S32.HI R16, RZ, 0x1f, R11 ;  /* 0x0000001fff107819 */ /* 0x010fe4000001140b */
[----:B------:R-:W-:Y:S02]  /*1ad0*/  SHF.R.S32.HI R17, RZ, 0x1f, R18 ;  /* 0x0000001fff117819 */ /* 0x000fe40000011412 */
[----:B------:R-:W-:Y:S02]  /*1ae0*/  IADD3 R4, P0, R18, UR12, RZ ;  /* 0x0000000c12047c10 */ /* 0x000fe4000ff1e0ff */
[----:B------:R-:W-:Y:S02]  /*1af0*/  LEA.HI R3, R16, R11, RZ, 0x5 ;  /* 0x0000000b10037211 */ /* 0x000fe400078f28ff */
[----:B------:R-:W-:-:S02]  /*1b00*/  IADD3.X R0, R17, UR27, RZ, P0, !PT ;  /* 0x0000001b11007c10 */ /* 0x000fc400087fe4ff */
[----:B-----5:R-:W-:Y:S02]  /*1b10*/  SHF.R.S32.HI R20, RZ, 0x1f, R20 ;  /* 0x0000001fff147819 */ /* 0x020fe40000011414 */
[----:B------:R-:W-:Y:S01]  /*1b20*/  LOP3.LUT R3, R3, 0xffffffe0, RZ, 0xc0, !PT ;  /* 0xffffffe003037812 */ /* 0x000fe200078ec0ff */
[----:B------:R-:W-:Y:S01]  /*1b30*/  IMAD R0, R0, UR32, RZ ;  /* 0x0000002000007c24 */ /* 0x000fe2000f8e02ff */
[----:B--2---:R-:W-:-:S03]  /*1b40*/  LEA.HI R20, R20, R21, RZ, 0x5 ;  /* 0x0000001514147211 */ /* 0x004fc600078f28ff */
[C---:B------:R-:W-:Y:S01]  /*1b50*/  IMAD R0, R4.reuse, UR33, R0 ;  /* 0x0000002104007c24 */ /* 0x040fe2000f8e0200 */
[----:B------:R-:W-:Y:S01]  /*1b60*/  SHF.R.S32.HI R20, RZ, 0x5, R20 ;  /* 0x00000005ff147819 */ /* 0x000fe20000011414 */
[----:B------:R-:W-:-:S04]  /*1b70*/  IMAD.WIDE.U32 R4, R4, UR32, R234 ;  /* 0x0000002004047c25 */ /* 0x000fc8000f8e00ea */
[----:B------:R-:W-:Y:S01]  /*1b80*/  IMAD.IADD R14, R11, 0x1, -R3 ;  /* 0x000000010b0e7824 */ /* 0x000fe200078e0a03 */
[----:B------:R-:W-:-:S03]  /*1b90*/  IADD3 R6, P0, R4, UR55, RZ ;  /* 0x0000003704067c10 */ /* 0x000fc6000ff1e0ff */
[----:B------:R-:W-:Y:S01]  /*1ba0*/  IMAD R3, R20, UR6, R14 ;  /* 0x0000000614037c24 */ /* 0x000fe2000f8e020e */
[----:B------:R-:W-:Y:S01]  /*1bb0*/  IADD3.X R7, R5, UR41, R0, P0, !PT ;  /* 0x0000002905077c10 */ /* 0x000fe200087fe400 */
[----:B------:R-:W-:Y:S01]  /*1bc0*/  IMAD R0, R12, UR27, RZ ;  /* 0x0000001b0c007c24 */ /* 0x000fe2000f8e02ff */
[----:B------:R-:W-:Y:S01]  /*1bd0*/  IADD3 R4, P0, R234, UR7, RZ ;  /* 0x00000007ea047c10 */ /* 0x000fe2000ff1e0ff */
[----:B------:R-:W-:Y:S01]  /*1be0*/  ULDC UR7, c[0x0][0x398] ;  /* 0x0000e60000077ab9 */ /* 0x000fe20000000800 */
[----:B------:R-:W-:Y:S01]  /*1bf0*/  ULDC.64 UR26, c[0x0][0x400] ;  /* 0x00010000001a7ab9 */ /* 0x000fe20000000a00 */
[----:B------:R-:W-:Y:S01]  /*1c00*/  UIADD3 UR5, UR5, -UR7, URZ ;  /* 0x8000000705057290 */ /* 0x000fe2000fffe03f */
[----:B------:R-:W-:Y:S01]  /*1c10*/  IADD3.X R5, R235, UR47, RZ, P0, !PT ;  /* 0x0000002feb057c10 */ /* 0x000fe200087fe4ff */
[----:B------:R-:W-:Y:S01]  /*1c20*/  IMAD R0, R13, UR12, R0 ;  /* 0x0000000c0d007c24 */ /* 0x000fe2000f8e0200 */
[----:B------:R-:W-:Y:S01]  /*1c30*/  USHF.R.S32.HI UR7, URZ, 0x1f, UR34 ;  /* 0x0000001f3f077899 */ /* 0x000fe20008011422 */
[----:B------:R-:W-:Y:S01]  /*1c40*/  ULDC.64 UR40, c[0x0][0x210] ;  /* 0x0000840000287ab9 */ /* 0x000fe20000000a00 */
[----:B------:R-:W-:Y:S01]  /*1c50*/  IMAD.WIDE.U32 R4, R12, UR12, R4 ;  /* 0x0000000c0c047c25 */ /* 0x000fe2000f8e0004 */
[----:B------:R-:W-:-:S03]  /*1c60*/  UIADD3 UR12, UP2, UP0, UR38, UR34, UR48 ;  /* 0x00000022260c7290 */ /* 0x000fc6000f85e030 */
[----:B------:R-:W-:Y:S01]  /*1c70*/  IMAD.IADD R5, R5, 0x1, R0 ;  /* 0x0000000105057824 */ /* 0x000fe200078e0200 */
[----:B------:R-:W-:Y:S01]  /*1c80*/  UIADD3.X UR13, UR46, UR7, UR49, UP2, UP0 ;  /* 0x000000072e0d7290 */ /* 0x000fe200097e0431 */
[----:B------:R-:W-:Y:S01]  /*1c90*/  IMAD.U32 R0, RZ, RZ, UR18 ;  /* 0x00000012ff007e24 */ /* 0x000fe2000f8e00ff */
[----:B------:R-:W-:Y:S01]  /*1ca0*/  USHF.R.S32.HI UR49, URZ, 0x1f, UR5 ;  /* 0x0000001f3f317899 */ /* 0x000fe20008011405 */
[----:B------:R-:W-:Y:S01]  /*1cb0*/  IMAD.WIDE.U32 R4, R8, UR57, R4 ;  /* 0x0000003908047c25 */ /* 0x000fe2000f8e0004 */
[----:B------:R-:W-:Y:S02]  /*1cc0*/  UIMAD UR7, UR20, UR18, URZ ;  /* 0x00000012140772a4 */ /* 0x000fe4000f8e023f */
[----:B------:R-:W-:Y:S01]  /*1cd0*/  ULEA.HI UR49, UR49, UR5, URZ, 0x7 ;  /* 0x0000000531317291 */ /* 0x000fe2000f8f383f */
[----:B------:R-:W-:Y:S01]  /*1ce0*/  IMAD.WIDE.U32 R6, R0, UR57, R6 ;  /* 0x0000003900067c25 */ /* 0x000fe2000f8e0006 */
[----:B------:R-:W-:Y:S02]  /*1cf0*/  UIMAD UR20, UR57, UR19, UR7 ;  /* 0x00000013391472a4 */ /* 0x000fe4000f8e0207 */
[----:B------:R-:W-:Y:S01]  /*1d00*/  USHF.R.S32.HI UR49, URZ, 0x7, UR49 ;  /* 0x000000073f317899 */ /* 0x000fe20008011431 */
[-C--:B------:R-:W-:Y:S01]  /*1d10*/  IMAD R8, R17, R12.reuse, RZ ;  /* 0x0000000c11087224 */ /* 0x080fe200078e02ff */
[----:B------:R-:W-:Y:S01]  /*1d20*/  UIADD3 UR7, UP3, UP2, UR52, UR12, UR56 ;  /* 0x0000000c34077290 */ /* 0x000fe2000fa7e038 */
[----:B------:R-:W-:Y:S01]  /*1d30*/  VIADD R5, R5, UR23 ;  /* 0x0000001705057c36 */ /* 0x000fe20008000000 */
[----:B------:R-:W-:Y:S01]  /*1d40*/  UISETP.LT.AND UP0, UPT, URZ, UR49, UPT ;  /* 0x000000313f00728c */ /* 0x000fe2000bf01270 */
[C---:B------:R-:W-:Y:S01]  /*1d50*/  IMAD R9, R18.reuse, R13, R8 ;  /* 0x0000000d12097224 */ /* 0x040fe200078e0208 */
[----:B------:R-:W-:Y:S01]  /*1d60*/  UIADD3.X UR5, UR51, UR13, UR45, UP3, UP2 ;  /* 0x0000000d33057290 */ /* 0x000fe20009fe442d */
[----:B------:R-:W-:Y:S01]  /*1d70*/  IMAD.WIDE.U32 R4, R18, R12, R4 ;  /* 0x0000000c12047225 */ /* 0x000fe200078e0004 */
[----:B------:R-:W-:Y:S01]  /*1d80*/  USEL UR49, URZ, UR49, !UP0 ;  /* 0x000000313f317287 */ /* 0x000fe2000c000000 */
[----:B------:R-:W-:Y:S01]  /*1d90*/  IADD3 R0, P0, R3, UR7, RZ ;  /* 0x0000000703007c10 */ /* 0x000fe2000ff1e0ff */
[----:B------:R-:W-:Y:S01]  /*1da0*/  ULDC.64 UR38, c[0x0][0x478] ;  /* 0x00011e0000267ab9 */ /* 0x000fe20000000a00 */
[----:B------:R-:W-:Y:S01]  /*1db0*/  VIADD R7, R7, UR20 ;  /* 0x0000001407077c36 */ /* 0x000fe20008000000 */
[----:B------:R-:W-:Y:S01]  /*1dc0*/  UISETP.GT.AND UP0, UPT, UR44, UR49, UPT ;  /* 0x000000312c00728c */ /* 0x000fe2000bf04270 */
[----:B------:R-:W-:Y:S01]  /*1dd0*/  LEA.HI.X.SX32 R8, R3, UR5, 0x1, P0 ;  /* 0x0000000503087c11 */ /* 0x000fe200080f0eff */
[----:B------:R-:W-:Y:S01]  /*1de0*/  UIMAD.WIDE UR18, UR25, 0x4, UR38 ;  /* 0x00000004191278a5 */ /* 0x000fe2000f8e0226 */
[----:B------:R-:W-:Y:S01]  /*1df0*/  LEA R245, P2, R0, UR26, 0x2 ;  /* 0x0000001a00f57c11 */ /* 0x000fe2000f8410ff */
[----:B------:R-:W-:Y:S01]  /*1e00*/  IMAD.IADD R3, R5, 0x1, R9 ;  /* 0x0000000105037824 */ /* 0x000fe200078e0209 */
[----:B------:R-:W-:Y:S01]  /*1e10*/  LEA R232, P4, R6, UR40, 0x1 ;  /* 0x0000002806e87c11 */ /* 0x000fe2000f8808ff */
[----:B------:R-:W-:Y:S01]  /*1e20*/  ULDC.64 UR38, c[0x0][0x2b0] ;  /* 0x0000ac0000267ab9 */ /* 0x000fe20000000a00 */
[----:B------:R-:W-:Y:S01]  /*1e30*/  PLOP3.LUT P0, PT, PT, PT, UP0, 0x80, 0x0 ;  /* 0x000000000000781c */ /* 0x000fe20003f0f008 */
[----:B------:R-:W-:Y:S01]  /*1e40*/  UIMAD.WIDE UR12, UR28, 0x4, UR38 ;  /* 0x000000041c0c78a5 */ /* 0x000fe2000f8e0226 */
[----:B------:R-:W-:-:S02]  /*1e50*/  LEA R230, P3, R4, UR36, 0x1 ;  /* 0x0000002404e67c11 */ /* 0x000fc4000f8608ff */
[----:B------:R-:W-:Y:S01]  /*1e60*/  LEA.HI.X R244, R0, UR27, R8, 0x2, P2 ;  /* 0x0000001b00f47c11 */ /* 0x000fe200090f1408 */
[----:B------:R-:W-:Y:S01]  /*1e70*/  UMOV UR28, UR18 ;  /* 0x00000012001c7c82 */ /* 0x000fe20008000000 */
[----:B------:R-:W-:Y:S01]  /*1e80*/  LEA.HI.X R233, R6, UR41, R7, 0x1, P4 ;  /* 0x0000002906e97c11 */ /* 0x000fe2000a0f0c07 */
[----:B------:R-:W-:Y:S01]  /*1e90*/  UMOV UR27, UR19 ;  /* 0x00000013001b7c82 */ /* 0x000fe20008000000 */
[----:B------:R-:W-:-:S05]  /*1ea0*/  LEA.HI.X R231, R4, UR37, R3, 0x1, P3 ;  /* 0x0000002504e77c11 */ /* 0x000fca00098f0c03 */
        /* <DEDUP_REMOVED lines=20> */
.L_x_318:
        /* <DEDUP_REMOVED lines=19> */
.L_x_319:
        /* <DEDUP_REMOVED lines=32> */
.L_x_321:
[----:B------:R-:W-:Y:S05]  /*2320*/  BSYNC B0 ;  /* 0x0000000000007941 */ /* 0x000fea0003800000 */
.L_x_320:
        /* <DEDUP_REMOVED lines=14> */
.L_x_323:
[----:B------:R-:W-:Y:S05]  /*2410*/  BSYNC B0 ;  /* 0x0000000000007941 */ /* 0x000fea0003800000 */
.L_x_322:
        /* <DEDUP_REMOVED lines=26> */
.L_x_325:
[----:B------:R-:W-:Y:S05]  /*25c0*/  BSYNC B0 ;  /* 0x0000000000007941 */ /* 0x000fea0003800000 */
.L_x_324:
        /* <DEDUP_REMOVED lines=14> */
.L_x_317:
[-C--:B------:R-:W-:Y:S01]  /*26b0*/  LEA.HI R0, R16, R11.reuse, RZ, 0x3 ;  /* 0x0000000b10007211 */ /* 0x080fe200078f18ff */
[----:B------:R-:W-:Y:S01]  /*26c0*/  UIMAD UR7, UR31, -0x80, UR9 ;  /* 0xffffff801f0778a4 */ /* 0x000fe2000f8e0209 */
[----:B------:R-:W-:Y:S01]  /*26d0*/  PLOP3.LUT P3, PT, PT, PT, UP4, 0x80, 0x0 ;  /* 0x000000000000781c */ /* 0x000fe20003f6f048 */
[----:B------:R-:W-:Y:S01]  /*26e0*/  UIMAD UR5, UR8, -0x80, UR29 ;  /* 0xffffff80080578a4 */ /* 0x000fe2000f8e021d */
[----:B------:R-:W-:Y:S01]  /*26f0*/  SHF.R.S32.HI R0, RZ, 0x3, R0 ;  /* 0x00000003ff007819 */ /* 0x000fe20000011400 */
[----:B------:R-:W-:Y:S01]  /*2700*/  VIADD R3, R18, 0x40 ;  /* 0x0000004012037836 */ /* 0x000fe20000000000 */
[----:B------:R-:W-:Y:S01]  /*2710*/  LEA.HI R6, R16, R11, RZ, 0x2 ;  /* 0x0000000b10067211 */ /* 0x000fe200078f10ff */
[----:B------:R-:W-:Y:S01]  /*2720*/  UIMAD UR18, UR30, UR14, URZ ;  /* 0x0000000e1e1272a4 */ /* 0x000fe2000f8e023f */
[----:B------:R-:W-:Y:S01]  /*2730*/  ISETP.GE.AND P1, PT, R18, UR7, PT ;  /* 0x0000000712007c0c */ /* 0x000fe2000bf26270 */
[----:B------:R-:W-:Y:S01]  /*2740*/  IMAD.SHL.U32 R0, R0, 0x40, RZ ;  /* 0x0000004000007824 */ /* 0x000fe200078e00ff */
[----:B------:R-:W-:Y:S01]  /*2750*/  ISETP.GE.AND P2, PT, R3, UR7, PT ;  /* 0x0000000703007c0c */ /* 0x000fe2000bf46270 */
[----:B------:R-:W-:-:S04]  /*2760*/  UIMAD UR18, UR24, UR15, UR18 ;  /* 0x0000000f181272a4 */ /* 0x000fc8000f8e0212 */
[----:B------:R-:W-:Y:S01]  /*2770*/  @P3 BAR.SYNC.DEFER_BLOCKING 0x0 ;  /* 0x0000000000003b1d */ /* 0x000fe20000010000 */
[----:B------:R-:W-:Y:S01]  /*2780*/  ISETP.GE.AND P4, PT, R3, UR5, PT ;  /* 0x0000000503007c0c */ /* 0x000fe2000bf86270 */
[----:B------:R-:W-:Y:S01]  /*2790*/  ULEA.HI UR19, UR8, UR8, URZ, 0x1 ;  /* 0x0000000808137291 */ /* 0x000fe2000f8f083f */
[----:B------:R-:W-:Y:S01]  /*27a0*/  LEA.HI R3, R6, R18, RZ, 0x1 ;  /* 0x0000001206037211 */ /* 0x000fe200078f08ff */
[----:B------:R-:W-:Y:S01]  /*27b0*/  IMAD.U32 R4, RZ, RZ, UR14 ;  /* 0x0000000eff047e24 */ /* 0x000fe2000f8e00ff */
[----:B------:R-:W-:Y:S01]  /*27c0*/  LOP3.LUT R0, R0, 0xc0, RZ, 0xc0, !PT ;  /* 0x000000c000007812 */ /* 0x000fe200078ec0ff */
[----:B------:R-:W-:Y:S01]  /*27d0*/  IMAD.U32 R7, RZ, RZ, UR18 ;  /* 0x00000012ff077e24 */ /* 0x000fe2000f8e00ff */
[----:B------:R-:W-:Y:S01]  /*27e0*/  LOP3.LUT R3, R3, 0x7fffffe, RZ, 0xc0, !PT ;  /* 0x07fffffe03037812 */ /* 0x000fe200078ec0ff */
[----:B------:R-:W-:Y:S01]  /*27f0*/  ULOP3.LUT UR18, UR19, 0xfffffffe, URZ, 0xc0, !UPT ;  /* 0xfffffffe13127892 */ /* 0x000fe2000f8ec03f */
[--C-:B------:R-:W-:Y:S01]  /*2800*/  LOP3.LUT R6, R0, 0x18, R234.reuse, 0xf8, !PT ;  /* 0x0000001800067812 */ /* 0x100fe200078ef8ea */
[----:B------:R-:W-:Y:S01]  /*2810*/  IMAD.WIDE.U32 R4, R4, UR24, R234 ;  /* 0x0000001804047c25 */ /* 0x000fe2000f8e00ea */
[----:B------:R-:W-:Y:S01]  /*2820*/  SHF.R.U32.HI R0, RZ, 0x3, R0 ;  /* 0x00000003ff007819 */ /* 0x000fe20000011600 */
[----:B------:R-:W-:Y:S01]  /*2830*/  UIADD3 UR20, UR8, -UR18, URZ ;  /* 0x8000001208147290 */ /* 0x000fe2000fffe03f */
[----:B------:R-:W-:Y:S01]  /*2840*/  BSSY B0, `(.L_x_327) ;  /* 0x0000029000007945 */ /* 0x000fe20003800000 */
[----:B------:R-:W-:Y:S01]  /*2850*/  IMAD.IADD R3, R18, 0x1, -R3 ;  /* 0x0000000112037824 */ /* 0x000fe200078e0a03 */
[----:B------:R-:W-:Y:S01]  /*2860*/  LOP3.LUT R0, R6, R0, RZ, 0x3c, !PT ;  /* 0x0000000006007212 */ /* 0x000fe200078e3cff */
[----:B------:R-:W-:Y:S01]  /*2870*/  ULDC.64 UR18, c[0x0][0x268] ;  /* 0x00009a0000127ab9 */ /* 0x000fe20000000a00 */
[----:B------:R-:W-:Y:S01]  /*2880*/  IADD3 R4, P0, R4, UR42, RZ ;  /* 0x0000002a04047c10 */ /* 0x000fe2000ff1e0ff */
[----:B------:R-:W-:Y:S01]  /*2890*/  IMAD R3, R20, 0x8, R3 ;  /* 0x0000000814037824 */ /* 0x000fe200078e0203 */
[----:B------:R-:W-:Y:S01]  /*28a0*/  UISETP.NE.AND UP0, UPT, UR20, 0x1, UPT ;  /* 0x000000011400788c */ /* 0x000fe2000bf05270 */
[----:B------:R-:W-:Y:S01]  /*28b0*/  IMAD R6, R15, UR18, RZ ;  /* 0x000000120f067c24 */ /* 0x000fe2000f8e02ff */
[----:B------:R-:W-:Y:S01]  /*28c0*/  IADD3.X R5, R5, UR43, R7, P0, !PT ;  /* 0x0000002b05057c10 */ /* 0x000fe200087fe407 */
[----:B------:R-:W-:Y:S01]  /*28d0*/  IMAD.U32 R3, R3, 0x20, R0 ;  /* 0x0000002003037824 */ /* 0x000fe200078e0000 */
[----:B------:R-:W-:Y:S01]  /*28e0*/  ISETP.GE.AND P5, PT, R18, UR5, PT ;  /* 0x0000000512007c0c */ /* 0x000fe2000bfa6270 */
[C---:B------:R-:W-:Y:S01]  /*28f0*/  IMAD R11, R10.reuse, UR19, R6 ;  /* 0x000000130a0b7c24 */ /* 0x040fe2000f8e0206 */
[----:B------:R-:W-:Y:S01]  /*2900*/  PLOP3.LUT P0, PT, PT, PT, UP0, 0x80, 0x0 ;  /* 0x000000000000781c */ /* 0x000fe20003f0f008 */
[C---:B------:R-:W-:Y:S01]  /*2910*/  VIADD R6, R3.reuse, 0x1000 ;  /* 0x0000100003067836 */ /* 0x040fe20000000000 */
[----:B------:R-:W-:Y:S01]  /*2920*/  LEA R0, R3, UR4, 0x1 ;  /* 0x0000000403007c11 */ /* 0x000fe2000f8e08ff */
[----:B------:R-:W-:-:S03]  /*2930*/  IMAD.WIDE.U32 R4, R10, UR18, R4 ;  /* 0x000000120a047c25 */ /* 0x000fc6000f8e0004 */
[----:B------:R-:W-:Y:S01]  /*2940*/  SEL R220, R6, R3, !P0 ;  /* 0x0000000306dc7207 */ /* 0x000fe20004000000 */
[----:B------:R1:W-:Y:S01]  /*2950*/  @P1 STS [R0+0x8000], RZ ;  /* 0x008000ff00001388 */ /* 0x0003e20000000800 */
[----:B------:R-:W-:-:S03]  /*2960*/  IMAD.IADD R11, R5, 0x1, R11 ;  /* 0x00000001050b7824 */ /* 0x000fc600078e020b */
        /* <DEDUP_REMOVED lines=22> */
.L_x_328:
[----:B------:R-:W-:Y:S05]  /*2ad0*/  BSYNC B0 ;  /* 0x0000000000007941 */ /* 0x000fea0003800000 */
.L_x_327:
        /* <DEDUP_REMOVED lines=22> */
.L_x_330:
[----:B------:R-:W-:Y:S05]  /*2c40*/  BSYNC B0 ;  /* 0x0000000000007941 */ /* 0x000fea0003800000 */
.L_x_329:
        /* <DEDUP_REMOVED lines=18> */
.L_x_332:
[----:B------:R-:W-:Y:S05]  /*2d70*/  BSYNC B0 ;  /* 0x0000000000007941 */ /* 0x000fea0003800000 */
.L_x_331:
        /* <DEDUP_REMOVED lines=13> */
.L_x_334:
[----:B------:R-:W-:Y:S05]  /*2e50*/  BSYNC B0 ;  /* 0x0000000000007941 */ /* 0x000fea0003800000 */
.L_x_333:
        /* <DEDUP_REMOVED lines=17> */
.L_x_336:
[----:B------:R-:W-:Y:S05]  /*2f70*/  BSYNC B0 ;  /* 0x0000000000007941 */ /* 0x000fea0003800000 */
.L_x_335:
        /* <DEDUP_REMOVED lines=21> */
.L_x_338:
[----:B------:R-:W-:Y:S05]  /*30d0*/  BSYNC B0 ;  /* 0x0000000000007941 */ /* 0x000fea0003800000 */
.L_x_337:
[----:B------:R-:W5:Y:S01]  /*30e0*/  LDL R13, [R1+0x40] ;  /* 0x00004000010d7983 */ /* 0x000f620000100800 */
[----:B------:R-:W-:Y:S01]  /*30f0*/  UIMAD UR7, UR30, UR16, URZ ;  /* 0x000000101e0772a4 */ /* 0x000fe2000f8e023f */
[----:B-1----:R-:W-:Y:S01]  /*3100*/  IMAD.WIDE.U32 R4, R3, UR24, R234 ;  /* 0x0000001803047c25 */ /* 0x002fe2000f8e00ea */
        /* <DEDUP_REMOVED lines=34> */
[----:B---3--:R-:W-:-:S04]  /*3330*/  LEA R8, P1, R6, UR14, 0x1 ;  /* 0x0000000e06087c11 */ /* 0x008fc8000f8208ff */
[----:B------:R-:W-:-:S05]  /*3340*/  LEA.HI.X R9, R6, UR15, R3, 0x1, P1 ;  /* 0x0000000f06097c11 */ /* 0x000fca00088f0c03 */
[----:B------:R-:W-:Y:S01]  /*3350*/  @!PT LDS RZ, [RZ] ;  /* 0x00000000fffff984 */ /* 0x000fe20000000800 */
[----:B------:R-:W-:Y:S01]  /*3360*/  @!PT LDS RZ, [RZ] ;  /* 0x00000000fffff984 */ /* 0x000fe20000000800 */
[----:B------:R-:W-:Y:S01]  /*3370*/  @!PT LDS RZ, [RZ] ;  /* 0x00000000fffff984 */ /* 0x000fe20000000800 */
[----:B------:R3:W-:Y:S04]  /*3380*/  LDGSTS.E.BYPASS.LTC128B.128 [R0+0x6000], desc[UR10][R8.64] ;  /* 0x0600000008007fae */ /* 0x0007e8000b901d4a */
.L_x_340:
[----:B------:R-:W-:Y:S05]  /*3390*/  BSYNC B0 ;  /* 0x0000000000007941 */ /* 0x000fea0003800000 */
.L_x_339:
        /* <DEDUP_REMOVED lines=22> */
.L_x_342:
[----:B------:R-:W-:Y:S05]  /*3500*/  BSYNC B0 ;  /* 0x0000000000007941 */ /* 0x000fea0003800000 */
.L_x_341:
[----:B-1----:R-:W-:Y:S01]  /*3510*/  IMAD.MOV.U32 R4, RZ, RZ, 0x4 ;  /* 0x00000004ff047424 */ /* 0x002fe200078e00ff */
[----:B------:R-:W0:Y:S01]  /*3520*/  LDGDEPBAR ;  /* 0x00000000000079af */ /* 0x000e220000000000 */
[----:B------:R-:W-:Y:S01]  /*3530*/  IMAD.MOV.U32 R3, RZ, RZ, 0x7f800000 ;  /* 0x7f800000ff037424 */ /* 0x000fe200078e00ff */
[----:B---3--:R-:W1:Y:S01]  /*3540*/  LDC.64 R8, c[0x0][0x3b8] ;  /* 0x0000ee00ff087b82 */ /* 0x008e620000000a00 */
[----:B------:R-:W-:Y:S01]  /*3550*/  IMAD.WIDE R4, R13, R4, UR12 ;  /* 0x0000000c0d047e25 */ /* 0x000fe2000f8e0204 */
[----:B------:R-:W-:Y:S01]  /*3560*/  ULDC.64 UR16, c[0x0][0x3c8] ;  /* 0x0000f20000107ab9 */ /* 0x000fe20000000a00 */
[----:B------:R-:W-:Y:S02]  /*3570*/  USHF.R.S32.HI UR7, URZ, 0x1f, UR57 ;  /* 0x0000001f3f077899 */ /* 0x000fe40008011439 */
[----:B------:R-:W-:Y:S01]  /*3580*/  IMAD.MOV.U32 R6, RZ, RZ, 0x4 ;  /* 0x00000004ff067424 */ /* 0x000fe200078e00ff */
[----:B------:R-:W3:Y:S01]  /*3590*/  @!P4 LDG.E R3, desc[UR10][R4.64+0x100] ;  /* 0x0001000a0403c981 */ /* 0x000ee2000c1e1900 */
[----:B--2-4-:R-:W-:Y:S01]  /*35a0*/  IMAD.MOV.U32 R0, RZ, RZ, 0x7f800000 ;  /* 0x7f800000ff007424 */ /* 0x014fe200078e00ff */
[----:B------:R-:W-:Y:S01]  /*35b0*/  UISETP.NE.U32.AND UP1, UPT, UR16, URZ, UPT ;  /* 0x0000003f1000728c */ /* 0x000fe2000bf25070 */
[----:B------:R-:W-:Y:S01]  /*35c0*/  IMAD.MOV.U32 R12, RZ, RZ, 0x7f800000 ;  /* 0x7f800000ff0c7424 */ /* 0x000fe200078e00ff */
[----:B------:R-:W-:Y:S01]  /*35d0*/  ULDC UR52, c[0x0][0x2d0] ;  /* 0x0000b40000347ab9 */ /* 0x000fe20000000800 */
[----:B------:R-:W-:Y:S01]  /*35e0*/  IMAD.MOV.U32 R10, RZ, RZ, 0x7f800000 ;  /* 0x7f800000ff0a7424 */ /* 0x000fe200078e00ff */
[----:B------:R-:W-:Y:S01]  /*35f0*/  UISETP.NE.AND.EX UP1, UPT, UR17, URZ, UPT, UP1 ;  /* 0x0000003f1100728c */ /* 0x000fe2000bf25310 */
[----:B------:R-:W-:-:S02]  /*3600*/  @!P3 IMAD.WIDE R6, R11, R6, UR12 ;  /* 0x0000000c0b06be25 */ /* 0x000fc4000f8e0206 */
[----:B------:R-:W2:Y:S03]  /*3610*/  @!P6 LDG.E R12, desc[UR10][R4.64] ;  /* 0x0000000a040ce981 */ /* 0x000ea6000c1e1900 */
[----:B------:R-:W-:Y:S01]  /*3620*/  PLOP3.LUT P1, PT, PT, PT, UP1, 0x80, 0x0 ;  /* 0x000000000000781c */ /* 0x000fe20003f2f018 */
[----:B------:R4:W5:Y:S01]  /*3630*/  @!P5 LDG.E R10, desc[UR10][R4.64+0x20] ;  /* 0x0000200a040ad981 */ /* 0x000962000c1e1900 */
[----:B------:R-:W-:-:S04]  /*3640*/  DEPBAR.LE SB0, 0x1 ;  /* 0x000080400000791a */ /* 0x000fc80000000000 */
[----:B------:R3:W2:Y:S01]  /*3650*/  @!P3 LDG.E R0, desc[UR10][R6.64] ;  /* 0x0000000a0600b981 */ /* 0x0006a2000c1e1900 */
[----:B------:R-:W-:Y:S01]  /*3660*/  @UP1 ULDC.64 UR18, c[0x0][0x3d0] ;  /* 0x0000f40000121ab9 */ /* 0x000fe20000000a00 */
[----:B------:R-:W-:Y:S01]  /*3670*/  @UP1 UMOV UR14, UR57 ;  /* 0x00000039000e1c82 */ /* 0x000fe20008000000 */
[----:B------:R-:W-:Y:S01]  /*3680*/  @UP1 UIMAD UR5, UR58, UR18, URZ ;  /* 0x000000123a0512a4 */ /* 0x000fe2000f8e023f */
[----:B------:R-:W-:Y:S03]  /*3690*/  BAR.SYNC.DEFER_BLOCKING 0x0 ;  /* 0x0000000000007b1d */ /* 0x000fe60000010000 */
[----:B------:R-:W-:-:S03]  /*36a0*/  @UP1 UIMAD UR5, UR54, UR19, UR5 ;  /* 0x00000013360512a4 */ /* 0x000fc6000f8e0205 */
[----:B------:R-:W-:Y:S02]  /*36b0*/  @UP1 UMOV UR15, UR7 ;  /* 0x00000007000f1c82 */ /* 0x000fe40008000000 */
[----:B------:R-:W-:-:S04]  /*36c0*/  @UP1 UIMAD.WIDE.U32 UR14, UR54, UR18, UR14 ;  /* 0x00000012360e12a5 */ /* 0x000fc8000f8e000e */
[----:B------:R-:W-:Y:S02]  /*36d0*/  @UP1 ULEA UR16, UP0, UR14, UR16, 0x2 ;  /* 0x000000100e101291 */ /* 0x000fe4000f80103f */
[----:B------:R-:W-:-:S04]  /*36e0*/  @UP1 UIADD3 UR5, UR15, UR5, URZ ;  /* 0x000000050f051290 */ /* 0x000fc8000fffe03f */
[----:B------:R-:W-:Y:S01]  /*36f0*/  @UP1 ULEA.HI.X UR17, UR14, UR17, UR5, 0x2, UP0 ;  /* 0x000000110e111291 */ /* 0x000fe200080f1405 */
[----:B-1----:R-:W5:Y:S01]  /*3700*/  LDG.E.64 R6, desc[UR10][R8.64] ;  /* 0x0000000a08067981 */ /* 0x002f62000c1e1b00 */
[----:B----4-:R-:W-:Y:S01]  /*3710*/  IMAD.U32 R4, RZ, RZ, UR16 ;  /* 0x00000010ff047e24 */ /* 0x010fe2000f8e00ff */
[----:B------:R-:W-:-:S03]  /*3720*/  @UP1 ULDC UR5, c[0x0][0x2e8] ;  /* 0x0000ba0000051ab9 */ /* 0x000fc60000000800 */
[----:B------:R-:W-:Y:S01]  /*3730*/  IMAD.U32 R5, RZ, RZ, UR17 ;  /* 0x00000011ff057e24 */ /* 0x000fe2000f8e00ff */
[----:B------:R-:W-:Y:S01]  /*3740*/  LEA R132, R160, UR4, 0x1 ;  /* 0x00000004a0847c11 */ /* 0x000fe2000f8e08ff */
[----:B------:R-:W1:Y:S04]  /*3750*/  LDSM.16.M88.4 R136, [R153] ;  /* 0x000000009988783b */ /* 0x000e680000000200 */
[----:B------:R-:W4:Y:S04]  /*3760*/  LDSM.16.M88.4 R120, [R132+0x8000] ;  /* 0x008000008478783b */ /* 0x000f280000000200 */
[----:B------:R-:W1:Y:S04]  /*3770*/  LDSM.16.M88.4 R124, [R132+0x8400] ;  /* 0x00840000847c783b */ /* 0x000e680000000200 */
[----:B------:R-:W1:Y:S04]  /*3780*/  LDSM.16.M88.4 R128, [R132+0x8800] ;  /* 0x008800008480783b */ /* 0x000e680000000200 */
[----:B------:R-:W1:Y:S04]  /*3790*/  LDSM.16.M88.4 R132, [R132+0x8c00] ;  /* 0x008c00008484783b */ /* 0x000e680000000200 */
[----:B------:R-:W1:Y:S04]  /*37a0*/  LDSM.16.M88.4 R140, [R153+0x400] ;  /* 0x00040000998c783b */ /* 0x000e680000000200 */
[----:B------:R-:W1:Y:S04]  /*37b0*/  LDSM.16.M88.4 R144, [R153+0x800] ;  /* 0x000800009990783b */ /* 0x000e680000000200 */
[----:B------:R-:W1:Y:S04]  /*37c0*/  LDSM.16.M88.4 R148, [R153+0xc00] ;  /* 0x000c00009994783b */ /* 0x000e680000000200 */
[----:B---3--:R3:W-:Y:S04]  /*37d0*/  STL [R1+0x50], R3 ;  /* 0x0000500301007387 */ /* 0x0087e80000100800 */
[----:B---3--:R-:W3:Y:S04]  /*37e0*/  @P1 LDG.E R3, desc[UR10][R4.64] ;  /* 0x0000000a04031981 */ /* 0x008ee8000c1e1900 */
[----:B------:R-:W4:Y:S01]  /*37f0*/  LDG.E.64 R4, desc[UR10][R8.64+0x8] ;  /* 0x0000080a08047981 */ /* 0x000f22000c1e1b00 */
[----:B-----5:R-:W-:-:S02]  /*3800*/  R2UR UR7, R6 ;  /* 0x00000000060772ca */ /* 0x020fc400000e0000 */
[----:B------:R-:W5:Y:S01]  /*3810*/  S2R R6, SR_TID.X ;  /* 0x0000000000067919 */ /* 0x000f620000002100 */
[----:B------:R-:W-:Y:S01]  /*3820*/  R2UR UR32, R7 ;  /* 0x00000000072072ca */ /* 0x000fe200000e0000 */
[----:B--2---:R-:W-:Y:S04]  /*3830*/  STL [R1+0x54], R0 ;  /* 0x0000540001007387 */ /* 0x004fe80000100800 */
[----:B------:R2:W-:Y:S01]  /*3840*/  STL [R1+0x5c], R10 ;  /* 0x00005c0a01007387 */ /* 0x0005e20000100800 */
[----:B------:R-:W1:Y:S01]  /*3850*/  S2R R7, SR_TID.X ;  /* 0x0000000000077919 */ /* 0x000e620000002100 */
[----:B--2---:R-:W2:Y:S01]  /*3860*/  S2R R10, SR_TID.X ;  /* 0x00000000000a7919 */ /* 0x004ea20000002100 */
[----:B------:R-:W3:Y:S01]  /*3870*/  @P1 MUFU.RCP R0, UR5 ;  /* 0x0000000500001d08 */ /* 0x000ee20008001000 */
[----:B-----5:R-:W-:Y:S01]  /*3880*/  SHF.R.S32.HI R6, RZ, 0x1f, R6 ;  /* 0x0000001fff067819 */ /* 0x020fe20000011406 */
[----:B------:R-:W-:-:S03]  /*3890*/  UIMAD UR5, UR54, UR61, UR57 ;  /* 0x0000003d360572a4 */ /* 0x000fc6000f8e0239 */
[----:B-1----:R-:W-:Y:S01]  /*38a0*/  LEA.HI R6, R6, R7, RZ, 0x7 ;  /* 0x0000000706067211 */ /* 0x002fe200078f38ff */
[----:B------:R-:W-:-:S03]  /*38b0*/  USHF.L.U32 UR5, UR5, 0x5, URZ ;  /* 0x0000000505057899 */ /* 0x000fc6000800063f */
[----:B------:R-:W-:Y:S01]  /*38c0*/  SHF.R.S32.HI R6, RZ, 0x7, R6 ;  /* 0x00000007ff067819 */ /* 0x000fe20000011406 */
[----:B------:R-:W-:Y:S01]  /*38d0*/  STL [R1+0x58], R12 ;  /* 0x0000580c01007387 */ /* 0x000fe20000100800 */
[----:B------:R-:W-:Y:S01]  /*38e0*/  USHF.R.S32.HI UR14, URZ, 0x1f, UR5 ;  /* 0x0000001f3f0e7899 */ /* 0x000fe20008011405 */
[----:B------:R-:W-:Y:S01]  /*38f0*/  IMAD.SHL.U32 R157, R165, 0x2, RZ ;  /* 0x00000002a59d7824 */ /* 0x000fe200078e00ff */
        /* <DEDUP_REMOVED lines=19> */
[----:B------:R-:W-:Y:S02]  /*3a30*/  USHF.L.U32 UR45, UR6, 0x5, URZ ;  /* 0x00000005062d7899 */ /* 0x000fe4000800063f */
[----:B------:R-:W-:Y:S02]  /*3a40*/  UIMAD UR44, UR6, 0x28, URZ ;  /* 0x00000028062c78a4 */ /* 0x000fe4000f8e023f */
[----:B------:R-:W-:Y:S02]  /*3a50*/  UIMAD UR43, UR6, 0x30, URZ ;  /* 0x00000030062b78a4 */ /* 0x000fe4000f8e023f */
[----:B------:R-:W-:-:S02]  /*3a60*/  UIMAD UR42, UR6, 0x38, URZ ;  /* 0x00000038062a78a4 */ /* 0x000fc4000f8e023f */
[----:B------:R-:W-:Y:S02]  /*3a70*/  USHF.L.U32 UR41, UR6, 0x6, URZ ;  /* 0x0000000606297899 */ /* 0x000fe4000800063f */
[----:B------:R-:W-:Y:S02]  /*3a80*/  UIMAD UR40, UR6, 0x48, URZ ;  /* 0x00000048062878a4 */ /* 0x000fe4000f8e023f */
[----:B------:R-:W-:Y:S02]  /*3a90*/  UIMAD UR39, UR6, 0x50, URZ ;  /* 0x00000050062778a4 */ /* 0x000fe4000f8e023f */
[----:B------:R-:W-:Y:S02]  /*3aa0*/  UIMAD UR38, UR6, 0x58, URZ ;  /* 0x00000058062678a4 */ /* 0x000fe4000f8e023f */
[----:B------:R-:W-:Y:S02]  /*3ab0*/  UIMAD UR37, UR6, 0x60, URZ ;  /* 0x00000060062578a4 */ /* 0x000fe4000f8e023f */
[----:B------:R-:W-:-:S02]  /*3ac0*/  UIMAD UR36, UR6, 0x68, URZ ;  /* 0x00000068062478a4 */ /* 0x000fc4000f8e023f */
[----:B------:R-:W-:Y:S02]  /*3ad0*/  UIMAD UR35, UR6, 0x70, URZ ;  /* 0x00000070062378a4 */ /* 0x000fe4000f8e023f */
[----:B------:R-:W-:Y:S02]  /*3ae0*/  UIMAD UR33, UR6, 0x78, URZ ;  /* 0x00000078062178a4 */ /* 0x000fe4000f8e023f */
[----:B------:R-:W-:Y:S02]  /*3af0*/  UIADD3 UR23, UR7, 0x3c6ef372, URZ ;  /* 0x3c6ef37207177890 */ /* 0x000fe4000fffe03f */
[----:B------:R-:W-:Y:S02]  /*3b00*/  UIADD3 UR21, UR7, -0x255992d5, URZ ;  /* 0xdaa66d2b07157890 */ /* 0x000fe4000fffe03f */
[----:B------:R-:W-:Y:S02]  /*3b10*/  UIADD3 UR19, UR7, 0x78dde6e4, URZ ;  /* 0x78dde6e407137890 */ /* 0x000fe4000fffe03f */
[----:B------:R-:W-:-:S02]  /*3b20*/  UIADD3 UR17, UR7, 0x1715609d, URZ ;  /* 0x1715609d07117890 */ /* 0x000fc4000fffe03f */
[----:B------:R-:W-:Y:S02]  /*3b30*/  UIADD3 UR15, UR7, -0x4ab325aa, URZ ;  /* 0xb54cda56070f7890 */ /* 0x000fe4000fffe03f */
[----:B------:R-:W-:Y:S02]  /*3b40*/  UIADD3 UR34, -UR34, URZ, URZ ;  /* 0x0000003f22227290 */ /* 0x000fe4000fffe13f */
[----:B------:R-:W-:Y:S02]  /*3b50*/  UIADD3 UR51, UR32, -0x4498517b, URZ ;  /* 0xbb67ae8520337890 */ /* 0x000fe4000fffe03f */
[----:B------:R-:W-:Y:S02]  /*3b60*/  UIADD3 UR22, UR32, 0x76cf5d0a, URZ ;  /* 0x76cf5d0a20167890 */ /* 0x000fe4000fffe03f */
[----:B------:R-:W-:Y:S02]  /*3b70*/  UIADD3 UR20, UR32, 0x32370b8f, URZ ;  /* 0x32370b8f20147890 */ /* 0x000fe4000fffe03f */
[----:B------:R-:W-:-:S02]  /*3b80*/  UIADD3 UR18, UR32, -0x126145ec, URZ ;  /* 0xed9eba1420127890 */ /* 0x000fc4000fffe03f */
[----:B------:R-:W-:Y:S01]  /*3b90*/  UIADD3 UR16, UR32, -0x56f99767, URZ ;  /* 0xa906689920107890 */ /* 0x000fe2000fffe03f */
[----:B------:R-:W-:Y:S01]  /*3ba0*/  ULDC UR6, c[0x0][0x2ec] ;  /* 0x0000bb0000067ab9 */ /* 0x000fe20000000800 */
[----:B---3--:R-:W-:-:S05]  /*3bb0*/  @P1 FMUL.FTZ R0, R3, R0 ;  /* 0x0000000003001220 */ /* 0x008fca0000410000 */
[----:B------:R-:W-:Y:S01]  /*3bc0*/  @P1 R2UR UR25, R0 ;  /* 0x00000000001912ca */ /* 0x000fe200000e0000 */
[----:B--2---:R-:W-:-:S05]  /*3bd0*/  IMAD.SHL.U32 R0, R10, 0x2, RZ ;  /* 0x000000020a007824 */ /* 0x004fca00078e00ff */
[----:B------:R-:W-:Y:S02]  /*3be0*/  LOP3.LUT R0, R0, 0x6, RZ, 0xc0, !PT ;  /* 0x0000000600007812 */ /* 0x000fe400078ec0ff */
[----:B------:R-:W-:-:S03]  /*3bf0*/  SHF.R.S32.HI R3, RZ, 0x1f, R14 ;  /* 0x0000001fff037819 */ /* 0x000fc6000001140e */
[----:B------:R-:W-:-:S04]  /*3c00*/  IMAD R0, R6, 0x40, R0 ;  /* 0x0000004006007824 */ /* 0x000fc800078e0200 */
[----:B------:R-:W-:Y:S01]  /*3c10*/  VIADD R0, R0, UR24 ;  /* 0x0000001800007c36 */ /* 0x000fe20008000000 */
[----:B----4-:R-:W-:Y:S01]  /*3c20*/  IADD3 R14, P3, P2, R4, UR5, R14 ;  /* 0x00000005040e7c10 */ /* 0x010fe2000fa7e00e */
[----:B------:R-:W-:Y:S02]  /*3c30*/  VIADD R4, R165, 0x1000 ;  /* 0x00001000a5047836 */ /* 0x000fe40000000000 */
[C---:B------:R-:W-:Y:S02]  /*3c40*/  VIADD R250, R0.reuse, 0x39 ;  /* 0x0000003900fa7836 */ /* 0x040fe40000000000 */
[----:B------:R-:W-:Y:S01]  /*3c50*/  VIADD R251, R0, 0x38 ;  /* 0x0000003800fb7836 */ /* 0x000fe20000000000 */
[----:B------:R-:W-:Y:S01]  /*3c60*/  SEL R4, R4, R165, !P0 ;  /* 0x000000a504047207 */ /* 0x000fe20004000000 */
[C---:B------:R-:W-:Y:S01]  /*3c70*/  VIADD R243, R0.reuse, 0x1 ;  /* 0x0000000100f37836 */ /* 0x040fe20000000000 */
[----:B------:R-:W-:Y:S01]  /*3c80*/  I2FP.F32.S32 R252, R0 ;  /* 0x0000000000fc7245 */ /* 0x000fe20000201400 */
[----:B------:R-:W-:Y:S01]  /*3c90*/  VIADD R242, R0, 0x8 ;  /* 0x0000000800f27836 */ /* 0x000fe20000000000 */
[----:B------:R-:W-:Y:S01]  /*3ca0*/  LEA R152, R4, UR4, 0x1 ;  /* 0x0000000404987c11 */ /* 0x000fe2000f8e08ff */
[C---:B------:R-:W-:Y:S01]  /*3cb0*/  VIADD R241, R0.reuse, 0x9 ;  /* 0x0000000900f17836 */ /* 0x040fe20000000000 */
[----:B------:R-:W-:Y:S01]  /*3cc0*/  I2FP.F32.S32 R4, R250 ;  /* 0x000000fa00047245 */ /* 0x000fe20000201400 */
[----:B------:R-:W-:-:S02]  /*3cd0*/  VIADD R240, R0, 0x10 ;  /* 0x0000001000f07836 */ /* 0x000fc40000000000 */
[C---:B------:R-:W-:Y:S02]  /*3ce0*/  VIADD R239, R0.reuse, 0x11 ;  /* 0x0000001100ef7836 */ /* 0x040fe40000000000 */
[C---:B------:R-:W-:Y:S02]  /*3cf0*/  VIADD R238, R0.reuse, 0x18 ;  /* 0x0000001800ee7836 */ /* 0x040fe40000000000 */
[C---:B------:R-:W-:Y:S02]  /*3d00*/  VIADD R237, R0.reuse, 0x19 ;  /* 0x0000001900ed7836 */ /* 0x040fe40000000000 */
[C---:B------:R-:W-:Y:S02]  /*3d10*/  VIADD R236, R0.reuse, 0x20 ;  /* 0x0000002000ec7836 */ /* 0x040fe40000000000 */
[C---:B------:R-:W-:Y:S02]  /*3d20*/  VIADD R229, R0.reuse, 0x21 ;  /* 0x0000002100e57836 */ /* 0x040fe40000000000 */
[----:B------:R-:W-:-:S02]  /*3d30*/  VIADD R247, R0, 0x28 ;  /* 0x0000002800f77836 */ /* 0x000fc40000000000 */
[C---:B------:R-:W-:Y:S02]  /*3d40*/  VIADD R246, R0.reuse, 0x29 ;  /* 0x0000002900f67836 */ /* 0x040fe40000000000 */
[C---:B------:R-:W-:Y:S02]  /*3d50*/  VIADD R249, R0.reuse, 0x30 ;  /* 0x0000003000f97836 */ /* 0x040fe40000000000 */
[----:B------:R-:W-:Y:S01]  /*3d60*/  VIADD R248, R0, 0x31 ;  /* 0x0000003100f87836 */ /* 0x000fe20000000000 */
[----:B------:R-:W-:Y:S01]  /*3d70*/  I2FP.F32.S32 R0, R251 ;  /* 0x000000fb00007245 */ /* 0x000fe20000201400 */
[----:B------:R-:W-:Y:S04]  /*3d80*/  STL [R1+0x3c], R4 ;  /* 0x00003c0401007387 */ /* 0x000fe80000100800 */
[----:B------:R1:W-:Y:S02]  /*3d90*/  STL [R1+0x38], R0 ;  /* 0x0000380001007387 */ /* 0x0003e40000100800 */
[----:B-1----:R-:W-:-:S02]  /*3da0*/  I2FP.F32.S32 R0, R248 ;  /* 0x000000f800007245 */ /* 0x002fc40000201400 */
[----:B------:R-:W-:-:S03]  /*3db0*/  I2FP.F32.S32 R4, R249 ;  /* 0x000000f900047245 */ /* 0x000fc60000201400 */
[----:B------:R1:W-:Y:S04]  /*3dc0*/  STL [R1+0x30], R0 ;  /* 0x0000300001007387 */ /* 0x0003e80000100800 */
[----:B------:R2:W-:Y:S01]  /*3dd0*/  STL [R1+0x2c], R4 ;  /* 0x00002c0401007387 */ /* 0x0005e20000100800 */
[----:B-1----:R-:W-:Y:S02]  /*3de0*/  I2FP.F32.S32 R0, R246 ;  /* 0x000000f600007245 */ /* 0x002fe40000201400 */
[----:B--2---:R-:W-:-:S03]  /*3df0*/  I2FP.F32.S32 R4, R247 ;  /* 0x000000f700047245 */ /* 0x004fc60000201400 */
[----:B------:R1:W-:Y:S04]  /*3e00*/  STL [R1+0x28], R0 ;  /* 0x0000280001007387 */ /* 0x0003e80000100800 */
[----:B------:R2:W-:Y:S01]  /*3e10*/  STL [R1+0x24], R4 ;  /* 0x0000240401007387 */ /* 0x0005e20000100800 */
[----:B-1----:R-:W-:Y:S02]  /*3e20*/  I2FP.F32.S32 R0, R229 ;  /* 0x000000e500007245 */ /* 0x002fe40000201400 */
[----:B--2---:R-:W-:-:S03]  /*3e30*/  I2FP.F32.S32 R4, R236 ;  /* 0x000000ec00047245 */ /* 0x004fc60000201400 */
[----:B------:R1:W-:Y:S04]  /*3e40*/  STL [R1+0x20], R0 ;  /* 0x0000200001007387 */ /* 0x0003e80000100800 */
[----:B------:R2:W-:Y:S01]  /*3e50*/  STL [R1+0x1c], R4 ;  /* 0x00001c0401007387 */ /* 0x0005e20000100800 */
[----:B------:R-:W-:Y:S02]  /*3e60*/  IADD3.X R5, R5, UR14, R3, P3, P2 ;  /* 0x0000000e05057c10 */ /* 0x000fe40009fe4403 */
        /* <DEDUP_REMOVED lines=11> */
[----:B------:R-:W-:Y:S01]  /*3f20*/  STL [R1+0x4], R4 ;  /* 0x0000040401007387 */ /* 0x000fe20000100800 */
[----:B-1----:R-:W-:-:S05]  /*3f30*/  I2FP.F32.S32 R0, R243 ;  /* 0x000000f300007245 */ /* 0x002fca0000201400 */
[----:B------:R1:W-:Y:S01]  /*3f40*/  STL [R1], R0 ;  /* 0x0000000001007387 */ /* 0x0003e20000100800 */
[----:B------:R-:W-:Y:S01]  /*3f50*/  VIADD R3, R159, 0x1000 ;  /* 0x000010009f037836 */ /* 0x000fe20000000000 */
[----:B-1----:R-:W-:Y:S01]  /*3f60*/  LOP3.LUT R0, R5, UR7, RZ, 0x3c, !PT ;  /* 0x0000000705007c12 */ /* 0x002fe2000f8e3cff */
[----:B------:R-:W-:-:S04]  /*3f70*/  IMAD.WIDE.U32 R4, R14, -0x2daee0ad, RZ ;  /* 0xd2511f530e047825 */ /* 0x000fc800078e00ff */
[----:B------:R1:W-:Y:S04]  /*3f80*/  STL [R1+0x60], R0 ;  /* 0x0000600001007387 */ /* 0x0003e80000100800 */
[----:B------:R1:W-:Y:S04]  /*3f90*/  STL [R1+0x34], R220 ;  /* 0x000034dc01007387 */ /* 0x0003e80000100800 */
[----:B------:R1:W-:Y:S01]  /*3fa0*/  STL.64 [R1+0x48], R4 ;  /* 0x0000480401007387 */ /* 0x0003e20000100a00 */
[----:B------:R-:W-:Y:S01]  /*3fb0*/  SEL R3, R3, R159, !P0 ;  /* 0x0000009f03037207 */ /* 0x000fe20004000000 */
[----:B------:R-:W-:Y:S01]  /*3fc0*/  UMOV UR5, URZ ;  /* 0x0000003f00057c82 */ /* 0x000fe20008000000 */
[----:B------:R-:W-:-:S02]  /*3fd0*/  @UP1 UMOV UR5, UR25 ;  /* 0x0000001900051c82 */ /* 0x000fc40008000000 */
[----:B------:R-:W-:Y:S01]  /*3fe0*/  LEA R3, R3, UR4, 0x1 ;  /* 0x0000000403037c11 */ /* 0x000fe2000f8e08ff */
[----:B------:R-:W-:Y:S01]  /*3ff0*/  FMUL.FTZ R252, R252, UR5 ;  /* 0x00000005fcfc7c20 */ /* 0x000fe20008410000 */
[----:B------:R-:W-:Y:S02]  /*4000*/  UIADD3 UR24, UR7, -0x61c88647, URZ ;  /* 0x9e3779b907187890 */ /* 0x000fe4000fffe03f */
[----:B------:R-:W-:Y:S01]  /*4010*/  UIADD3 UR14, UR32, 0x646e171e, URZ ;  /* 0x646e171e200e7890 */ /* 0x000fe2000fffe03f */
[----:B------:R-:W-:-:S11]  /*4020*/  ULDC.U8 UR7, c[0x0][0x388] ;  /* 0x0000e20000077ab9 */ /* 0x000fd60000000000 */
.L_x_345:
[----:B------:R-:W-:Y:S01]  /*4030*/  LEA R100, R160, UR4, 0x1 ;  /* 0x00000004a0647c11 */ /* 0x000fe2000f8e08ff */
[----:B------:R-:W2:Y:S01]  /*4040*/  LDL R56, [R1+0x64] ;  /* 0x0000640001387983 */ /* 0x000ea20000100800 */
[----:B------:R-:W-:Y:S01]  /*4050*/  IMAD.IADD R112, R158, 0x1, R152 ;  /* 0x000000019e707824 */ /* 0x000fe200078e0298 */
[----:B------:R-:W-:Y:S01]  /*4060*/  USHF.L.U32 UR25, UR31, 0x7, URZ ;  /* 0x000000071f197899 */ /* 0x000fe2000800063f */
[----:B------:R-:W-:Y:S01]  /*4070*/  IMAD.U32 R168, RZ, RZ, UR8 ;  /* 0x00000008ffa87e24 */ /* 0x000fe2000f8e00ff */
[----:B------:R-:W3:Y:S01]  /*4080*/  LDL.64 R174, [R1+0x48] ;  /* 0x0000480001ae7983 */ /* 0x000ee20000100a00 */
[----:B------:R-:W-:Y:S01]  /*4090*/  USHF.L.U32 UR26, UR8, 0x7, URZ ;  /* 0x00000007081a7899 */ /* 0x000fe2000800063f */
[----:B-1----:R-:W-:Y:S01]  /*40a0*/  IMAD.U32 R0, RZ, RZ, UR31 ;  /* 0x0000001fff007e24 */ /* 0x002fe2000f8e00ff */
[----:B------:R-:W-:Y:S01]  /*40b0*/  UIADD3 UR30, UR29, 0x80, UR25 ;  /* 0x000000801d1e7890 */ /* 0x000fe2000fffe019 */
[----:B------:R-:W-:Y:S01]  /*40c0*/  IMAD.MOV.U32 R192, RZ, RZ, 0x8 ;  /* 0x00000008ffc07424 */ /* 0x000fe200078e00ff */
[----:B------:R-:W-:Y:S01]  /*40d0*/  UISETP.GT.AND UP3, UPT, UR8, UR49, UPT ;  /* 0x000000310800728c */ /* 0x000fe2000bf64270 */
[----:B------:R-:W4:Y:S01]  /*40e0*/  LDL R170, [R1+0x60] ;  /* 0x0000600001aa7983 */ /* 0x000f220000100800 */
[----:B------:R-:W-:Y:S01]  /*40f0*/  UIADD3 UR30, UR30, -UR9, URZ ;  /* 0x800000091e1e7290 */ /* 0x000fe2000fffe03f */
[----:B------:R-:W-:Y:S02]  /*4100*/  IMAD.MOV.U32 R191, RZ, RZ, 0x40 ;  /* 0x00000040ffbf7424 */ /* 0x000fe400078e00ff */
[----:B------:R1:W-:Y:S01]  /*4110*/  STL [R1+0x70], R2 ;  /* 0x0000700201007387 */ /* 0x0003e20000100800 */
[----:B------:R-:W-:Y:S01]  /*4120*/  UISETP.GE.AND UP0, UPT, UR26, UR30, UPT ;  /* 0x0000001e1a00728c */ /* 0x000fe2000bf06270 */
[----:B------:R-:W-:Y:S01]  /*4130*/  IMAD.MOV.U32 R190, RZ, RZ, 0x48 ;  /* 0x00000048ffbe7424 */ /* 0x000fe200078e00ff */
[----:B------:R-:W-:Y:S01]  /*4140*/  UIADD3 UR30, UR25, 0x80, URZ ;  /* 0x00000080191e7890 */ /* 0x000fe2000fffe03f */
[----:B------:R-:W0:Y:S03]  /*4150*/  LDGDEPBAR ;  /* 0x00000000000079af */ /* 0x000e260000000000 */
[----:B------:R-:W-:Y:S01]  /*4160*/  UISETP.LT.AND UP0, UPT, UR30, UR9, UP0 ;  /* 0x000000091e00728c */ /* 0x000fe20008701270 */
[----:B------:R-:W1:Y:S01]  /*4170*/  S2R R187, SR_TID.X ;  /* 0x0000000000bb7919 */ /* 0x000e620000002100 */
[----:B------:R-:W1:Y:S04]  /*4180*/  S2R R188, SR_TID.X ;  /* 0x0000000000bc7919 */ /* 0x000e680000002100 */
[----:B------:R-:W-:Y:S01]  /*4190*/  PLOP3.LUT P5, PT, PT, PT, UP0, 0x80, 0x0 ;  /* 0x000000000000781c */ /* 0x000fe20003faf008 */
[----:B------:R-:W4:Y:S01]  /*41a0*/  LDL R189, [R1] ;  /* 0x0000000001bd7983 */ /* 0x000f220000100800 */
[----:B------:R-:W4:Y:S03]  /*41b0*/  S2R R177, SR_TID.X ;  /* 0x0000000000b17919 */ /* 0x000f260000002100 */
[----:B-1----:R-:W4:Y:S01]  /*41c0*/  LDL R2, [R1+0x40] ;  /* 0x0000400001027983 */ /* 0x002f220000100800 */
[----:B------:R-:W-:Y:S01]  /*41d0*/  SHF.R.S32.HI R187, RZ, 0x1f, R187 ;  /* 0x0000001fffbb7819 */ /* 0x000fe200000114bb */
[----:B------:R-:W-:Y:S04]  /*41e0*/  DEPBAR.LE SB0, 0x0 ;  /* 0x000080000000791a */ /* 0x000fe80000000000 */
[----:B------:R-:W-:Y:S01]  /*41f0*/  LEA.HI R187, R187, R188, RZ, 0x7 ;  /* 0x000000bcbbbb7211 */ /* 0x000fe200078f38ff */
[----:B------:R-:W-:Y:S03]  /*4200*/  BAR.SYNC.DEFER_BLOCKING 0x0 ;  /* 0x0000000000007b1d */ /* 0x000fe60000010000 */
[----:B------:R-:W-:Y:S05]  /*4210*/  SHF.R.S32.HI R187, RZ, 0x7, R187 ;  /* 0x00000007ffbb7819 */ /* 0x000fea00000114bb */
[----:B------:R-:W-:Y:S04]  /*4220*/  IMAD R0, R0, 0x2, R187 ;  /* 0x0000000200007824 */ /* 0x000fe800078e02bb */
[----:B------:R-:W-:Y:S01]  /*4230*/  IMAD.SHL.U32 R0, R0, 0x2, RZ ;  /* 0x0000000200007824 */ /* 0x000fe200078e00ff */
        /* <DEDUP_REMOVED lines=9> */
[----:B------:R-:W1:Y:S01]  /*42d0*/  LDSM.16.M88.4 R108, [R153+-0x2000] ;  /* 0xffe00000996c783b */ /* 0x000e620000000200 */
[-C--:B------:R-:W-:Y:S07]  /*42e0*/  HMMA.16816.F32 R12, R60, R18.reuse, RZ ;  /* 0x000000123c0c723c */ /* 0x080fee00000018ff */
[----:B------:R-:W1:Y:S01]  /*42f0*/  LDSM.16.M88.4 R112, [R112+0x1000] ;  /* 0x001000007070783b */ /* 0x000e620000000200 */
[C---:B------:R-:W-:Y:S07]  /*4300*/  HMMA.16816.F32 R16, R64.reuse, R18, RZ ;  /* 0x000000124010723c */ /* 0x040fee00000018ff */
[----:B------:R-:W1:Y:S01]  /*4310*/  LDSM.16.M88.4 R116, [R153+-0x1c00] ;  /* 0xffe400009974783b */ /* 0x000e620000000200 */
[-C--:B------:R-:W-:Y:S06]  /*4320*/  HMMA.16816.F32 R20, R64, R32.reuse, RZ ;  /* 0x000000204014723c */ /* 0x080fec00000018ff */
[C---:B------:R-:W-:Y:S01]  /*4330*/  HMMA.16816.F32 R24, R60.reuse, R32, RZ ;  /* 0x000000203c18723c */ /* 0x040fe200000018ff */
[----:B------:R-:W4:Y:S05]  /*4340*/  LDL R188, [R1+0x4] ;  /* 0x0000040001bc7983 */ /* 0x000f2a0000100800 */
[-C--:B------:R-:W-:Y:S06]  /*4350*/  HMMA.16816.F32 R28, R60, R34.reuse, RZ ;  /* 0x000000223c1c723c */ /* 0x080fec00000018ff */
[C---:B------:R-:W-:Y:S06]  /*4360*/  HMMA.16816.F32 R32, R64.reuse, R34, RZ ;  /* 0x000000224020723c */ /* 0x040fec00000018ff */
[-C--:B------:R-:W-:Y:S06]  /*4370*/  HMMA.16816.F32 R36, R64, R48.reuse, RZ ;  /* 0x000000304024723c */ /* 0x080fec00000018ff */
[C---:B------:R-:W-:Y:S06]  /*4380*/  HMMA.16816.F32 R40, R60.reuse, R48, RZ ;  /* 0x000000303c28723c */ /* 0x040fec00000018ff */
[-C--:B------:R-:W-:Y:S06]  /*4390*/  HMMA.16816.F32 R44, R60, R50.reuse, RZ ;  /* 0x000000323c2c723c */ /* 0x080fec00000018ff */
[C---:B------:R-:W-:Y:S06]  /*43a0*/  HMMA.16816.F32 R48, R64.reuse, R50, RZ ;  /* 0x000000324030723c */ /* 0x040fec00000018ff */
[-C--:B------:R-:W-:Y:S01]  /*43b0*/  HMMA.16816.F32 R52, R64, R100.reuse, RZ ;  /* 0x000000644034723c */ /* 0x080fe200000018ff */
[----:B--2---:R-:W-:Y:S05]  /*43c0*/  IMAD R168, R168, 0x8, R56 ;  /* 0x00000008a8a87824 */ /* 0x004fea00078e0238 */
[C---:B------:R-:W-:Y:S02]  /*43d0*/  HMMA.16816.F32 R56, R60.reuse, R100, RZ ;  /* 0x000000643c38723c */ /* 0x040fe400000018ff */
[C---:B------:R-:W-:Y:S03]  /*43e0*/  VIADD R166, R168.reuse, 0x4 ;  /* 0x00000004a8a67836 */ /* 0x040fe60000000000 */
[----:B------:R-:W-:Y:S01]  /*43f0*/  IMAD.WIDE.U32 R168, R168, -0x326172a9, RZ ;  /* 0xcd9e8d57a8a87825 */ /* 0x000fe200078e00ff */
[-C--:B------:R-:W-:Y:S05]  /*4400*/  HMMA.16816.F32 R60, R60, R102.reuse, RZ ;  /* 0x000000663c3c723c */ /* 0x080fea00000018ff */
[----:B------:R-:W-:Y:S01]  /*4410*/  VIADD R100, R0, 0x1 ;  /* 0x0000000100647836 */ /* 0x000fe20000000000 */
[----:B---3--:R-:W-:Y:S01]  /*4420*/  LOP3.LUT R0, R175, UR32, R0, 0x96, !PT ;  /* 0x00000020af007c12 */ /* 0x008fe2000f8e9600 */
[----:B------:R-:W-:Y:S04]  /*4430*/  HMMA.16816.F32 R64, R64, R102, RZ ;  /* 0x000000664040723c */ /* 0x000fe800000018ff */
[-C--:B----4-:R-:W-:Y:S02]  /*4440*/  LOP3.LUT R172, R169, R170.reuse, RZ, 0x3c, !PT ;  /* 0x000000aaa9ac7212 */ /* 0x090fe400078e3cff */
[----:B------:R-:W-:Y:S01]  /*4450*/  LOP3.LUT R100, R175, UR32, R100, 0x96, !PT ;  /* 0x00000020af647c12 */ /* 0x000fe2000f8e9664 */
[-C--:B-1----:R-:W-:Y:S05]  /*4460*/  HMMA.16816.F32 R4, R104, R108.reuse, R4 ;  /* 0x0000006c6804723c */ /* 0x082fea0000001804 */
[----:B------:R-:W-:Y:S01]  /*4470*/  IMAD.WIDE.U32 R102, R0, -0x326172a9, RZ ;  /* 0xcd9e8d5700667825 */ /* 0x000fe200078e00ff */
[C---:B------:R-:W-:Y:S05]  /*4480*/  HMMA.16816.F32 R8, R112.reuse, R108, R8 ;  /* 0x0000006c7008723c */ /* 0x040fea0000001808 */
[----:B------:R-:W-:Y:S01]  /*4490*/  LOP3.LUT R178, R103, UR24, R168, 0x96, !PT ;  /* 0x0000001867b27c12 */ /* 0x000fe2000f8e96a8 */
[----:B------:R-:W-:Y:S01]  /*44a0*/  IMAD.U32 R0, RZ, RZ, UR29 ;  /* 0x0000001dff007e24 */ /* 0x000fe2000f8e00ff */
[-C--:B------:R-:W-:Y:S01]  /*44b0*/  HMMA.16816.F32 R12, R112, R110.reuse, R12 ;  /* 0x0000006e700c723c */ /* 0x080fe2000000180c */
[----:B------:R-:W-:Y:S03]  /*44c0*/  IMAD.U32 R109, RZ, RZ, UR26 ;  /* 0x0000001aff6d7e24 */ /* 0x000fe6000f8e00ff */
[----:B------:R-:W-:Y:S02]  /*44d0*/  IMAD.WIDE.U32 R172, R172, -0x2daee0ad, RZ ;  /* 0xd2511f53acac7825 */ /* 0x000fe400078e00ff */
[C---:B------:R-:W-:Y:S05]  /*44e0*/  HMMA.16816.F32 R16, R104.reuse, R110, R16 ;  /* 0x0000006e6810723c */ /* 0x040fea0000001810 */
[----:B------:R-:W-:Y:S01]  /*44f0*/  @!P5 IADD3 R0, -R0, 0x1, R2 ;  /* 0x000000010000d810 */ /* 0x000fe20007ffe102 */
[----:B------:R-:W-:Y:S01]  /*4500*/  IMAD.WIDE.U32 R100, R100, -0x326172a9, RZ ;  /* 0xcd9e8d5764647825 */ /* 0x000fe200078e00ff */
[-C--:B------:R-:W-:Y:S04]  /*4510*/  HMMA.16816.F32 R20, R104, R116.reuse, R20 ;  /* 0x000000746814723c */ /* 0x080fe80000001814 */
[----:B------:R-:W-:Y:S01]  /*4520*/  @!P5 IADD3 R109, R109, UR9, R0 ;  /* 0x000000096d6ddc10 */ /* 0x000fe2000fffe000 */
[----:B------:R-:W-:Y:S01]  /*4530*/  @!P5 IMAD.SHL.U32 R0, R177, 0x2, RZ ;  /* 0x00000002b100d824 */ /* 0x000fe200078e00ff */
[----:B------:R-:W-:Y:S01]  /*4540*/  LOP3.LUT R176, R101, UR24, R168, 0x96, !PT ;  /* 0x0000001865b07c12 */ /* 0x000fe2000f8e96a8 */
[C---:B------:R-:W-:Y:S04]  /*4550*/  HMMA.16816.F32 R24, R112.reuse, R116, R24 ;  /* 0x000000747018723c */ /* 0x040fe80000001818 */
[----:B------:R-:W-:Y:S01]  /*4560*/  @!P5 LOP3.LUT R0, R0, 0x6, RZ, 0xc0, !PT ;  /* 0x000000060000d812 */ /* 0x000fe200078ec0ff */
[----:B------:R-:W-:Y:S01]  /*4570*/  IMAD.WIDE.U32 R166, R166, -0x326172a9, RZ ;  /* 0xcd9e8d57a6a67825 */ /* 0x000fe200078e00ff */
[----:B------:R-:W-:Y:S01]  /*4580*/  @!P5 VIMNMX R111, R109, UR9, PT ;  /* 0x000000096d6fdc48 */ /* 0x000fe2000bfe0100 */
[-C--:B------:R-:W-:Y:S04]  /*4590*/  HMMA.16816.F32 R28, R112, R118.reuse, R28 ;  /* 0x00000076701c723c */ /* 0x080fe8000000181c */
[----:B------:R-:W-:Y:S01]  /*45a0*/  LOP3.LUT R170, R167, R170, RZ, 0x3c, !PT ;  /* 0x000000aaa7aa7212 */ /* 0x000fe200078e3cff */
[----:B------:R-:W-:Y:S01]  /*45b0*/  @!P5 IMAD R0, R187, 0x40, R0 ;  /* 0x00000040bb00d824 */ /* 0x000fe200078e0200 */
[----:B------:R-:W-:Y:S01]  /*45c0*/  LOP3.LUT R167, R174, UR51, RZ, 0x3c, !PT ;  /* 0x00000033aea77c12 */ /* 0x000fe2000f8e3cff */
[----:B------:R-:W2:Y:S01]  /*45d0*/  LDL R187, [R1+0x8] ;  /* 0x0000080001bb7983 */ /* 0x000ea20000100800 */
[--C-:B------:R-:W-:Y:S01]  /*45e0*/  LOP3.LUT R180, R103, UR24, R166.reuse, 0x96, !PT ;  /* 0x0000001867b47c12 */ /* 0x100fe2000f8e96a6 */
[C---:B------:R-:W-:Y:S02]  /*45f0*/  HMMA.16816.F32 R32, R104.reuse, R118, R32 ;  /* 0x000000766820723c */ /* 0x040fe40000001820 */
[----:B------:R-:W3:Y:S02]  /*4600*/  LDL R119, [R1+0x1c] ;  /* 0x00001c0001777983 */ /* 0x000ee40000100800 */
[----:B------:R-:W-:Y:S01]  /*4610*/  LOP3.LUT R174, R167, R173, RZ, 0x3c, !PT ;  /* 0x000000ada7ae7212 */ /* 0x000fe200078e3cff */
[----:B------:R-:W-:Y:S01]  /*4620*/  IMAD.WIDE.U32 R170, R170, -0x2daee0ad, RZ ;  /* 0xd2511f53aaaa7825 */ /* 0x000fe200078e00ff */
[----:B------:R-:W-:Y:S01]  /*4630*/  LOP3.LUT R182, R101, UR24, R166, 0x96, !PT ;  /* 0x0000001865b67c12 */ /* 0x000fe2000f8e96a6 */
[----:B------:R-:W4:Y:S01]  /*4640*/  LDL R118, [R1+0x20] ;  /* 0x0000200001767983 */ /* 0x000f220000100800 */
[----:B------:R-:W-:Y:S03]  /*4650*/  @!P5 VIADDMNMX R110, R109, R192, UR9, PT ;  /* 0x000000096d6ede46 */ /* 0x000fe6000b8001c0 */
[----:B------:R-:W-:Y:S01]  /*4660*/  LOP3.LUT R168, R167, R171, RZ, 0x3c, !PT ;  /* 0x000000aba7a87212 */ /* 0x000fe200078e3cff */
[----:B------:R-:W-:Y:S01]  /*4670*/  IMAD.WIDE.U32 R174, R174, -0x326172a9, RZ ;  /* 0xcd9e8d57aeae7825 */ /* 0x000fe200078e00ff */
[C---:B------:R-:W-:Y:S01]  /*4680*/  @!P5 VIADDMNMX R108, R109.reuse, R191, UR9, PT ;  /* 0x000000096d6cde46 */ /* 0x040fe2000b8001bf */
[----:B------:R-:W4:Y:S01]  /*4690*/  LDL R167, [R1+0x18] ;  /* 0x0000180001a77983 */ /* 0x000f220000100800 */
[----:B------:R-:W-:Y:S01]  /*46a0*/  @!P5 VIADDMNMX R109, R109, R190, UR9, PT ;  /* 0x000000096d6dde46 */ /* 0x000fe2000b8001be */
[----:B------:R-:W-:Y:S01]  /*46b0*/  IMAD.WIDE.U32 R178, R178, -0x2daee0ad, RZ ;  /* 0xd2511f53b2b27825 */ /* 0x000fe200078e00ff */
[C---:B------:R-:W-:Y:S02]  /*46c0*/  LOP3.LUT R171, R175.reuse, UR23, R102, 0x96, !PT ;  /* 0x00000017afab7c12 */ /* 0x040fe4000f8e9666 */
[----:B------:R-:W-:Y:S01]  /*46d0*/  LOP3.LUT R173, R175, UR23, R100, 0x96, !PT ;  /* 0x00000017afad7c12 */ /* 0x000fe2000f8e9664 */
[----:B------:R-:W-:Y:S01]  /*46e0*/  IMAD.WIDE.U32 R176, R176, -0x2daee0ad, RZ ;  /* 0xd2511f53b0b07825 */ /* 0x000fe200078e00ff */
[----:B------:R-:W-:Y:S03]  /*46f0*/  LOP3.LUT R175, R179, UR22, R172, 0x96, !PT ;  /* 0x00000016b3af7c12 */ /* 0x000fe6000f8e96ac */
[----:B------:R-:W-:Y:S01]  /*4700*/  FADD.FTZ R166, R252, R6 ;  /* 0x00000006fca67221 */ /* 0x000fe20000010000 */
[----:B------:R-:W-:Y:S01]  /*4710*/  IMAD.WIDE.U32 R180, R180, -0x2daee0ad, RZ ;  /* 0xd2511f53b4b47825 */ /* 0x000fe200078e00ff */
[----:B------:R-:W-:Y:S01]  /*4720*/  LOP3.LUT R184, R177, UR22, R172, 0x96, !PT ;  /* 0x00000016b1b87c12 */ /* 0x000fe2000f8e96ac */
[----:B------:R-:W4:Y:S02]  /*4730*/  LDL R6, [R1+0x5c] ;  /* 0x00005c0001067983 */ /* 0x000f240000100800 */
        /* <DEDUP_REMOVED lines=8> */
[----:B------:R-:W-:Y:S01]  /*47c0*/  FFMA.FTZ R9, R189, UR5, R9 ;  /* 0x00000005bd097c23 */ /* 0x000fe20008010009 */
[----:B------:R-:W-:Y:S01]  /*47d0*/  @!P5 VIADD R0, R0, UR25 ;  /* 0x000000190000dc36 */ /* 0x000fe20008000000 */
[C---:B------:R-:W-:Y:S01]  /*47e0*/  LOP3.LUT R185, R169.reuse, UR23, R102, 0x96, !PT ;  /* 0x00000017a9b97c12 */ /* 0x040fe2000f8e9666 */
[----:B------:R-:W4:Y:S01]  /*47f0*/  LDL R170, [R1+0x10] ;  /* 0x0000100001aa7983 */ /* 0x000f220000100800 */
[----:B------:R-:W-:Y:S01]  /*4800*/  LOP3.LUT R186, R169, UR23, R100, 0x96, !PT ;  /* 0x00000017a9ba7c12 */ /* 0x000fe2000f8e9664 */
[C---:B------:R-:W-:Y:S01]  /*4810*/  FFMA.FTZ R5, R189.reuse, UR5, R5 ;  /* 0x00000005bd057c23 */ /* 0x040fe20008010005 */
[C---:B------:R-:W-:Y:S01]  /*4820*/  @!P5 ISETP.GE.AND P4, PT, R0.reuse, R111, PT ;  /* 0x0000006f0000d20c */ /* 0x040fe20003f86270 */
[----:B------:R-:W4:Y:S01]  /*4830*/  LDL R169, [R1+0x14] ;  /* 0x0000140001a97983 */ /* 0x000f220000100800 */
[C---:B------:R-:W-:Y:S01]  /*4840*/  @!P5 ISETP.GE.AND P1, PT, R0.reuse, R110, PT ;  /* 0x0000006e0000d20c */ /* 0x040fe20003f26270 */
[----:B------:R-:W-:Y:S01]  /*4850*/  FFMA.FTZ R7, R189, UR5, R7 ;  /* 0x00000005bd077c23 */ /* 0x000fe20008010007 */
[CC--:B------:R-:W-:Y:S01]  /*4860*/  @!P5 ISETP.GE.AND P3, PT, R0.reuse, R108.reuse, PT ;  /* 0x0000006c0000d20c */ /* 0x0c0fe20003f66270 */
[----:B------:R-:W1:Y:S01]  /*4870*/  LDSM.16.M88.4 R100, [R153+-0x1800] ;  /* 0xffe800009964783b */ /* 0x000e620000000200 */
[-C--:B------:R-:W-:Y:S01]  /*4880*/  @!P5 ISETP.GE.AND P0, PT, R0, R109.reuse, PT ;  /* 0x0000006d0000d20c */ /* 0x080fe20003f06270 */
[----:B------:R-:W-:Y:S01]  /*4890*/  FADD.FTZ R10, R252, R10 ;  /* 0x0000000afc0a7221 */ /* 0x000fe20000010000 */
[----:B------:R-:W-:Y:S01]  /*48a0*/  @!P5 FSEL R117, R117, -INF , !P4 ;  /* 0xff8000007575d808 */ /* 0x000fe20006000000 */
[----:B------:R-:W-:Y:S01]  /*48b0*/  FFMA.FTZ R11, R189, UR5, R11 ;  /* 0x00000005bd0b7c23 */ /* 0x000fe2000801000b */
[-C--:B------:R-:W-:Y:S02]  /*48c0*/  @!P5 ISETP.GE.AND P4, PT, R243, R108.reuse, PT ;  /* 0x0000006cf300d20c */ /* 0x080fe40003f86270 */
[----:B------:R-:W-:Y:S01]  /*48d0*/  @!P5 FSEL R116, R116, -INF , !P3 ;  /* 0xff8000007474d808 */ /* 0x000fe20005800000 */
[----:B------:R-:W4:Y:S01]  /*48e0*/  LDL R4, [R1+0x50] ;  /* 0x0000500001047983 */ /* 0x000f220000100800 */
[----:B------:R-:W-:Y:S02]  /*48f0*/  @!P5 FSEL R9, R9, -INF , !P4 ;  /* 0xff8000000909d808 */ /* 0x000fe40006000000 */
[-C--:B------:R-:W-:Y:S01]  /*4900*/  @!P5 ISETP.GE.AND P3, PT, R242, R109.reuse, PT ;  /* 0x0000006df200d20c */ /* 0x080fe20003f66270 */
[----:B------:R-:W4:Y:S01]  /*4910*/  LDL R0, [R1+0x54] ;  /* 0x0000540001007983 */ /* 0x000f220000100800 */
[----:B------:R-:W-:Y:S02]  /*4920*/  @!P5 ISETP.GE.AND P4, PT, R241, R109, PT ;  /* 0x0000006df100d20c */ /* 0x000fe40003f86270 */
[----:B------:R-:W-:Y:S02]  /*4930*/  @!P5 FSEL R166, R166, -INF , !P1 ;  /* 0xff800000a6a6d808 */ /* 0x000fe40004800000 */
[----:B------:R-:W-:Y:S02]  /*4940*/  @!P5 ISETP.GE.AND P1, PT, R242, R108, PT ;  /* 0x0000006cf200d20c */ /* 0x000fe40003f26270 */
[----:B------:R-:W-:Y:S02]  /*4950*/  @!P5 FSEL R10, R10, -INF , !P0 ;  /* 0xff8000000a0ad808 */ /* 0x000fe40004000000 */
[-C--:B------:R-:W-:Y:S01]  /*4960*/  @!P5 ISETP.GE.AND P0, PT, R242, R111.reuse, PT ;  /* 0x0000006ff200d20c */ /* 0x080fe20003f06270 */
[-C--:B-1----:R-:W-:Y:S06]  /*4970*/  HMMA.16816.F32 R36, R104, R100.reuse, R36 ;  /* 0x000000646824723c */ /* 0x082fec0000001824 */
[C---:B------:R-:W-:Y:S05]  /*4980*/  HMMA.16816.F32 R40, R112.reuse, R100, R40 ;  /* 0x000000647028723c */ /* 0x040fea0000001828 */
[C---:B------:R-:W-:Y:S01]  /*4990*/  FFMA.FTZ R12, R188.reuse, UR5, R12 ;  /* 0x00000005bc0c7c23 */ /* 0x040fe2000801000c */
[C---:B------:R-:W-:Y:S01]  /*49a0*/  FFMA.FTZ R14, R188.reuse, UR5, R14 ;  /* 0x00000005bc0e7c23 */ /* 0x040fe2000801000e */
[C---:B------:R-:W-:Y:S01]  /*49b0*/  FFMA.FTZ R16, R188.reuse, UR5, R16 ;  /* 0x00000005bc107c23 */ /* 0x040fe20008010010 */
[----:B------:R-:W-:Y:S01]  /*49c0*/  FFMA.FTZ R18, R188, UR5, R18 ;  /* 0x00000005bc127c23 */ /* 0x000fe20008010012 */
[-C--:B------:R-:W-:Y:S01]  /*49d0*/  HMMA.16816.F32 R44, R112, R102.reuse, R44 ;  /* 0x00000066702c723c */ /* 0x080fe2000000182c */
[----:B------:R-:W4:Y:S02]  /*49e0*/  LDL R188, [R1+0x24] ;  /* 0x0000240001bc7983 */ /* 0x000f240000100800 */
[----:B------:R-:W-:Y:S02]  /*49f0*/  @!P5 FSEL R14, R14, -INF , !P3 ;  /* 0xff8000000e0ed808 */ /* 0x000fe40005800000 */
[-C--:B------:R-:W-:Y:S01]  /*4a00*/  @!P5 ISETP.GE.AND P3, PT, R240, R111.reuse, PT ;  /* 0x0000006ff000d20c */ /* 0x080fe20003f66270 */
[C---:B------:R-:W-:Y:S01]  /*4a10*/  HMMA.16816.F32 R48, R104.reuse, R102, R48 ;  /* 0x000000666830723c */ /* 0x040fe20000001830 */
[----:B------:R-:W1:Y:S04]  /*4a20*/  LDSM.16.M88.4 R100, [R153+-0x1400] ;  /* 0xffec00009964783b */ /* 0x000e680000000200 */
[----:B------:R-:W-:Y:S02]  /*4a30*/  @!P5 FSEL R12, R12, -INF , !P1 ;  /* 0xff8000000c0cd808 */ /* 0x000fe40004800000 */
[-C--:B------:R-:W-:Y:S04]  /*4a40*/  @!P5 ISETP.GE.AND P1, PT, R242, R110.reuse, PT ;  /* 0x0000006ef200d20c */ /* 0x080fe80003f26270 */
[----:B------:R-:W-:Y:S02]  /*4a50*/  @!P5 FSEL R16, R16, -INF , !P0 ;  /* 0xff8000001010d808 */ /* 0x000fe40004000000 */
[----:B------:R-:W-:Y:S02]  /*4a60*/  @!P5 FSEL R18, R18, -INF , !P1 ;  /* 0xff8000001212d808 */ /* 0x000fe40004800000 */
[C---:B------:R-:W-:Y:S02]  /*4a70*/  @!P5 ISETP.GE.AND P0, PT, R240.reuse, R110, PT ;  /* 0x0000006ef000d20c */ /* 0x040fe40003f06270 */
[----:B------:R-:W-:Y:S01]  /*4a80*/  @!P5 ISETP.GE.AND P1, PT, R240, R108, PT ;  /* 0x0000006cf000d20c */ /* 0x000fe20003f26270 */
[-C--:B-1----:R-:W-:Y:S06]  /*4a90*/  HMMA.16816.F32 R52, R104, R100.reuse, R52 ;  /* 0x000000646834723c */ /* 0x082fec0000001834 */
[C---:B------:R-:W-:Y:S06]  /*4aa0*/  HMMA.16816.F32 R56, R112.reuse, R100, R56 ;  /* 0x000000647038723c */ /* 0x040fec0000001838 */
[-C--:B------:R-:W-:Y:S05]  /*4ab0*/  HMMA.16816.F32 R60, R112, R102.reuse, R60 ;  /* 0x00000066703c723c */ /* 0x080fea000000183c */
[----:B------:R-:W-:Y:S01]  /*4ac0*/  IMAD.WIDE.U32 R100, R175, -0x326172a9, RZ ;  /* 0xcd9e8d57af647825 */ /* 0x000fe200078e00ff */
[----:B------:R-:W-:Y:S05]  /*4ad0*/  HMMA.16816.F32 R64, R104, R102, R64 ;  /* 0x000000666840723c */ /* 0x000fea0000001840 */
[----:B------:R-:W-:Y:S06]  /*4ae0*/  IMAD.WIDE.U32 R114, R186, -0x2daee0ad, RZ ;  /* 0xd2511f53ba727825 */ /* 0x000fec00078e00ff */
[----:B------:R-:W-:Y:S04]  /*4af0*/  IMAD.WIDE.U32 R112, R179, -0x326172a9, RZ ;  /* 0xcd9e8d57b3707825 */ /* 0x000fe800078e00ff */
[C---:B--2---:R-:W-:Y:S01]  /*4b00*/  FFMA.FTZ R13, R187.reuse, UR5, R13 ;  /* 0x00000005bb0d7c23 */ /* 0x044fe2000801000d */
[C---:B------:R-:W-:Y:S01]  /*4b10*/  FFMA.FTZ R15, R187.reuse, UR5, R15 ;  /* 0x00000005bb0f7c23 */ /* 0x040fe2000801000f */
[C---:B------:R-:W-:Y:S01]  /*4b20*/  FFMA.FTZ R17, R187.reuse, UR5, R17 ;  /* 0x00000005bb117c23 */ /* 0x040fe20008010011 */
[----:B------:R-:W-:Y:S01]  /*4b30*/  FFMA.FTZ R19, R187, UR5, R19 ;  /* 0x00000005bb137c23 */ /* 0x000fe20008010013 */
[----:B---3--:R-:W-:Y:S01]  /*4b40*/  FFMA.FTZ R36, R119, UR5, R36 ;  /* 0x0000000577247c23 */ /* 0x008fe20008010024 */
[----:B------:R-:W2:Y:S01]  /*4b50*/  LDL R187, [R1+0x28] ;  /* 0x0000280001bb7983 */ /* 0x000ea20000100800 */
[----:B------:R-:W-:Y:S01]  /*4b60*/  @!P5 FSEL R15, R15, -INF , !P4 ;  /* 0xff8000000f0fd808 */ /* 0x000fe20006000000 */
[----:B------:R-:W-:Y:S01]  /*4b70*/  FFMA.FTZ R38, R119, UR5, R38 ;  /* 0x0000000577267c23 */ /* 0x000fe20008010026 */
[----:B------:R-:W-:Y:S01]  /*4b80*/  @!P5 ISETP.GE.AND P4, PT, R239, R111, PT ;  /* 0x0000006fef00d20c */ /* 0x000fe20003f86270 */
[C---:B----4-:R-:W-:Y:S01]  /*4b90*/  FFMA.FTZ R37, R118.reuse, UR5, R37 ;  /* 0x0000000576257c23 */ /* 0x050fe20008010025 */
[C---:B------:R-:W-:Y:S01]  /*4ba0*/  FFMA.FTZ R39, R118.reuse, UR5, R39 ;  /* 0x0000000576277c23 */ /* 0x040fe20008010027 */
[C---:B------:R-:W-:Y:S01]  /*4bb0*/  FFMA.FTZ R40, R119.reuse, UR5, R40 ;  /* 0x0000000577287c23 */ /* 0x040fe20008010028 */
[C---:B------:R-:W-:Y:S01]  /*4bc0*/  FFMA.FTZ R41, R118.reuse, UR5, R41 ;  /* 0x0000000576297c23 */ /* 0x040fe20008010029 */
[----:B------:R-:W-:Y:S01]  /*4bd0*/  FFMA.FTZ R42, R119, UR5, R42 ;  /* 0x00000005772a7c23 */ /* 0x000fe2000801002a */
[----:B------:R-:W-:Y:S01]  /*4be0*/  FFMA.FTZ R43, R118, UR5, R43 ;  /* 0x00000005762b7c23 */ /* 0x000fe2000801002b */
[----:B------:R-:W3:Y:S01]  /*4bf0*/  LDL R119, [R1+0x2c] ;  /* 0x00002c0001777983 */ /* 0x000ee20000100800 */
[C---:B------:R-:W-:Y:S01]  /*4c00*/  FFMA.FTZ R29, R167.reuse, UR5, R29 ;  /* 0x00000005a71d7c23 */ /* 0x040fe2000801001d */
[C---:B------:R-:W-:Y:S01]  /*4c10*/  FFMA.FTZ R31, R167.reuse, UR5, R31 ;  /* 0x00000005a71f7c23 */ /* 0x040fe2000801001f */
[C---:B------:R-:W-:Y:S01]  /*4c20*/  FFMA.FTZ R33, R167.reuse, UR5, R33 ;  /* 0x00000005a7217c23 */ /* 0x040fe20008010021 */
[----:B------:R-:W4:Y:S01]  /*4c30*/  LDL R118, [R1+0x30] ;  /* 0x0000300001767983 */ /* 0x000f220000100800 */
[----:B------:R-:W-:Y:S01]  /*4c40*/  FFMA.FTZ R35, R167, UR5, R35 ;  /* 0x00000005a7237c23 */ /* 0x000fe20008010023 */
[C---:B------:R-:W-:Y:S01]  /*4c50*/  FSETP.NEU.FTZ.AND P2, PT, R6.reuse, -INF , PT ;  /* 0xff8000000600780b */ /* 0x040fe20003f5d000 */
[----:B------:R-:W-:Y:S01]  /*4c60*/  FMUL.FTZ R6, R6, 1.4426950216293334961 ;  /* 0x3fb8aa3b06067820 */ /* 0x000fe20000410000 */
[C---:B------:R-:W-:Y:S01]  /*4c70*/  FFMA.FTZ R20, R172.reuse, UR5, R20 ;  /* 0x00000005ac147c23 */ /* 0x040fe20008010014 */
[----:B------:R-:W-:Y:S03]  /*4c80*/  FFMA.FTZ R22, R172, UR5, R22 ;  /* 0x00000005ac167c23 */ /* 0x000fe60008010016 */
[----:B------:R-:W-:Y:S01]  /*4c90*/  FSEL R6, R6, RZ, P2 ;  /* 0x000000ff06067208 */ /* 0x000fe20001000000 */
[----:B------:R-:W-:Y:S01]  /*4ca0*/  FFMA.FTZ R24, R172, UR5, R24 ;  /* 0x00000005ac187c23 */ /* 0x000fe20008010018 */
[----:B------:R-:W-:Y:S01]  /*4cb0*/  FSETP.NEU.FTZ.AND P6, PT, R8, -INF , PT ;  /* 0xff8000000800780b */ /* 0x000fe20003fdd000 */
[----:B------:R-:W-:Y:S01]  /*4cc0*/  FFMA.FTZ R26, R172, UR5, R26 ;  /* 0x00000005ac1a7c23 */ /* 0x000fe2000801001a */
[----:B------:R-:W-:Y:S01]  /*4cd0*/  @!P5 FSEL R20, R20, -INF , !P3 ;  /* 0xff8000001414d808 */ /* 0x000fe20005800000 */
[----:B------:R-:W-:Y:S01]  /*4ce0*/  IMAD.WIDE.U32 R172, R173, -0x2daee0ad, RZ ;  /* 0xd2511f53adac7825 */ /* 0x000fe200078e00ff */
[----:B------:R-:W-:Y:S02]  /*4cf0*/  @!P5 ISETP.GE.AND P3, PT, R240, R109, PT ;  /* 0x0000006df000d20c */ /* 0x000fe40003f66270 */
[----:B------:R-:W-:Y:S01]  /*4d00*/  @!P5 FSEL R22, R22, -INF , !P0 ;  /* 0xff8000001616d808 */ /* 0x000fe20004000000 */
[----:B------:R-:W-:Y:S01]  /*4d10*/  FFMA.FTZ R21, R170, UR5, R21 ;  /* 0x00000005aa157c23 */ /* 0x000fe20008010015 */
[----:B------:R-:W-:Y:S01]  /*4d20*/  @!P5 FSEL R26, R26, -INF , !P3 ;  /* 0xff8000001a1ad808 */ /* 0x000fe20005800000 */
[----:B------:R-:W-:Y:S01]  /*4d30*/  FFMA.FTZ R23, R170, UR5, R23 ;  /* 0x00000005aa177c23 */ /* 0x000fe20008010017 */
[----:B------:R-:W-:Y:S01]  /*4d40*/  @!P5 ISETP.GE.AND P3, PT, R238, R111, PT ;  /* 0x0000006fee00d20c */ /* 0x000fe20003f66270 */
[C---:B------:R-:W-:Y:S01]  /*4d50*/  FFMA.FTZ R25, R170.reuse, UR5, R25 ;  /* 0x00000005aa197c23 */ /* 0x040fe20008010019 */
[----:B------:R-:W-:Y:S01]  /*4d60*/  @!P5 FSEL R21, R21, -INF , !P4 ;  /* 0xff8000001515d808 */ /* 0x000fe20006000000 */
[----:B------:R-:W-:Y:S01]  /*4d70*/  FFMA.FTZ R27, R170, UR5, R27 ;  /* 0x00000005aa1b7c23 */ /* 0x000fe2000801001b */
[----:B------:R-:W-:Y:S01]  /*4d80*/  @!P5 ISETP.GE.AND P4, PT, R239, R109, PT ;  /* 0x0000006def00d20c */ /* 0x000fe20003f86270 */
[----:B------:R-:W-:Y:S01]  /*4d90*/  IMAD.WIDE.U32 R170, R171, -0x2daee0ad, RZ ;  /* 0xd2511f53abaa7825 */ /* 0x000fe200078e00ff */
[----:B------:R-:W-:Y:S02]  /*4da0*/  @!P5 FSEL R24, R24, -INF , !P1 ;  /* 0xff8000001818d808 */ /* 0x000fe40004800000 */
[----:B------:R-:W-:Y:S01]  /*4db0*/  @!P5 FSEL R27, R27, -INF , !P4 ;  /* 0xff8000001b1bd808 */ /* 0x000fe20006000000 */
[----:B------:R-:W-:Y:S01]  /*4dc0*/  FFMA.FTZ R28, R169, UR5, R28 ;  /* 0x00000005a91c7c23 */ /* 0x000fe2000801001c */
[----:B------:R-:W-:Y:S01]  /*4dd0*/  LOP3.LUT R167, R171, UR20, R178, 0x96, !PT ;  /* 0x00000014aba77c12 */ /* 0x000fe2000f8e96b2 */
[----:B------:R-:W-:Y:S01]  /*4de0*/  FFMA.FTZ R30, R169, UR5, R30 ;  /* 0x00000005a91e7c23 */ /* 0x000fe2000801001e */
[-C--:B------:R-:W-:Y:S01]  /*4df0*/  @!P5 ISETP.GE.AND P4, PT, R237, R111.reuse, PT ;  /* 0x0000006fed00d20c */ /* 0x080fe20003f86270 */
[C---:B------:R-:W-:Y:S01]  /*4e00*/  FFMA.FTZ R32, R169.reuse, UR5, R32 ;  /* 0x00000005a9207c23 */ /* 0x040fe20008010020 */
[----:B------:R-:W-:Y:S01]  /*4e10*/  FSETP.NEU.FTZ.AND P2, PT, R0, -INF , PT ;  /* 0xff8000000000780b */ /* 0x000fe20003f5d000 */
[----:B------:R-:W-:Y:S01]  /*4e20*/  FFMA.FTZ R34, R169, UR5, R34 ;  /* 0x00000005a9227c23 */ /* 0x000fe20008010022 */
[----:B------:R-:W-:Y:S01]  /*4e30*/  LOP3.LUT R169, R173, UR20, R176, 0x96, !PT ;  /* 0x00000014ada97c12 */ /* 0x000fe2000f8e96b0 */
[----:B------:R-:W4:Y:S01]  /*4e40*/  LDL R178, [R1+0x38] ;  /* 0x0000380001b27983 */ /* 0x000f220000100800 */
[----:B------:R-:W-:Y:S01]  /*4e50*/  @!P5 FSEL R32, R32, -INF , !P3 ;  /* 0xff8000002020d808 */ /* 0x000fe20005800000 */
[----:B------:R-:W-:Y:S01]  /*4e60*/  FMUL.FTZ R8, R8, 1.4426950216293334961 ;  /* 0x3fb8aa3b08087820 */ /* 0x000fe20000410000 */
[----:B------:R-:W-:Y:S01]  /*4e70*/  @!P5 FSEL R33, R33, -INF , !P4 ;  /* 0xff8000002121d808 */ /* 0x000fe20006000000 */
[----:B------:R-:W4:Y:S01]  /*4e80*/  LDL R176, [R1+0x3c] ;  /* 0x00003c0001b07983 */ /* 0x000f220000100800 */
[-C--:B------:R-:W-:Y:S01]  /*4e90*/  @!P5 ISETP.GE.AND P3, PT, R236, R110.reuse, PT ;  /* 0x0000006eec00d20c */ /* 0x080fe20003f66270 */
[--C-:B------:R-:W-:Y:S01]  /*4ea0*/  FFMA.FTZ R166, R166, UR6, -R6.reuse ;  /* 0x00000006a6a67c23 */ /* 0x100fe20008010806 */
[----:B------:R-:W-:Y:S01]  /*4eb0*/  FSEL R8, R8, RZ, P6 ;  /* 0x000000ff08087208 */ /* 0x000fe20003000000 */
[----:B------:R-:W-:Y:S01]  /*4ec0*/  FFMA.FTZ R18, R18, UR6, -R6 ;  /* 0x0000000612127c23 */ /* 0x000fe20008010806 */
[C---:B------:R-:W-:Y:S01]  /*4ed0*/  FSETP.NEU.FTZ.AND P6, PT, R4.reuse, -INF , PT ;  /* 0xff8000000400780b */ /* 0x040fe20003fdd000 */
[----:B------:R-:W-:Y:S01]  /*4ee0*/  FMUL.FTZ R4, R4, 1.4426950216293334961 ;  /* 0x3fb8aa3b04047820 */ /* 0x000fe20000410000 */
[-C--:B------:R-:W-:Y:S01]  /*4ef0*/  @!P5 ISETP.GE.AND P4, PT, R229, R110.reuse, PT ;  /* 0x0000006ee500d20c */ /* 0x080fe20003f86270 */
[----:B------:R-:W-:Y:S01]  /*4f00*/  FMUL.FTZ R0, R0, 1.4426950216293334961 ;  /* 0x3fb8aa3b00007820 */ /* 0x000fe20000410000 */
[----:B------:R-:W-:Y:S01]  /*4f10*/  @!P5 FSEL R38, R38, -INF , !P3 ;  /* 0xff8000002626d808 */ /* 0x000fe20005800000 */
[--C-:B------:R-:W-:Y:S01]  /*4f20*/  FFMA.FTZ R117, R117, UR6, -R8.reuse ;  /* 0x0000000675757c23 */ /* 0x100fe20008010808 */
[----:B------:R-:W-:Y:S01]  /*4f30*/  FSEL R4, R4, RZ, P6 ;  /* 0x000000ff04047208 */ /* 0x000fe20003000000 */
[--C-:B------:R-:W-:Y:S01]  /*4f40*/  FFMA.FTZ R16, R16, UR6, -R8.reuse ;  /* 0x0000000610107c23 */ /* 0x100fe20008010808 */
[----:B------:R-:W-:Y:S01]  /*4f50*/  FSEL R0, R0, RZ, P2 ;  /* 0x000000ff00007208 */ /* 0x000fe20001000000 */
[----:B------:R-:W-:Y:S01]  /*4f60*/  FFMA.FTZ R20, R20, UR6, -R8 ;  /* 0x0000000614147c23 */ /* 0x000fe20008010808 */
[C---:B------:R-:W-:Y:S01]  /*4f70*/  @!P5 ISETP.GE.AND P2, PT, R243.reuse, R111, PT ;  /* 0x0000006ff300d20c */ /* 0x040fe20003f46270 */
[----:B------:R-:W-:Y:S01]  /*4f80*/  FFMA.FTZ R116, R116, UR6, -R4 ;  /* 0x0000000674747c23 */ /* 0x000fe20008010804 */
[----:B------:R-:W-:Y:S01]  /*4f90*/  @!P5 ISETP.GE.AND P6, PT, R243, R110, PT ;  /* 0x0000006ef300d20c */ /* 0x000fe20003fc6270 */
[----:B------:R-:W-:Y:S01]  /*4fa0*/  FFMA.FTZ R10, R10, UR6, -R0 ;  /* 0x000000060a0a7c23 */ /* 0x000fe20008010800 */
[----:B------:R-:W-:Y:S01]  /*4fb0*/  @!P5 FSEL R5, R5, -INF , !P2 ;  /* 0xff8000000505d808 */ /* 0x000fe20005000000 */
[----:B------:R-:W-:Y:S01]  /*4fc0*/  FFMA.FTZ R12, R12, UR6, -R4 ;  /* 0x000000060c0c7c23 */ /* 0x000fe20008010804 */
[----:B------:R-:W-:Y:S01]  /*4fd0*/  @!P5 FSEL R7, R7, -INF , !P6 ;  /* 0xff8000000707d808 */ /* 0x000fe20007000000 */
[----:B------:R-:W-:Y:S01]  /*4fe0*/  FFMA.FTZ R14, R14, UR6, -R0 ;  /* 0x000000060e0e7c23 */ /* 0x000fe20008010800 */
[----:B------:R-:W-:Y:S01]  /*4ff0*/  @!P5 ISETP.GE.AND P2, PT, R243, R109, PT ;  /* 0x0000006df300d20c */ /* 0x000fe20003f46270 */
[----:B------:R-:W-:Y:S01]  /*5000*/  FFMA.FTZ R5, R5, UR6, -R8 ;  /* 0x0000000605057c23 */ /* 0x000fe20008010808 */
[----:B------:R-:W-:Y:S01]  /*5010*/  @!P5 ISETP.GE.AND P6, PT, R241, R108, PT ;  /* 0x0000006cf100d20c */ /* 0x000fe20003fc6270 */
[----:B------:R-:W-:Y:S01]  /*5020*/  FFMA.FTZ R7, R7, UR6, -R6 ;  /* 0x0000000607077c23 */ /* 0x000fe20008010806 */
[----:B------:R-:W-:Y:S01]  /*5030*/  @!P5 FSEL R11, R11, -INF , !P2 ;  /* 0xff8000000b0bd808 */ /* 0x000fe20005000000 */
        /* <DEDUP_REMOVED lines=9> */
[-C--:B------:R-:W-:Y:S01]  /*50d0*/  @!P5 ISETP.GE.AND P3, PT, R247, R108.reuse, PT ;  /* 0x0000006cf700d20c */ /* 0x080fe20003f66270 */
[----:B------:R-:W-:Y:S01]  /*50e0*/  FFMA.FTZ R44, R188, UR5, R44 ;  /* 0x00000005bc2c7c23 */ /* 0x000fe2000801002c */
[----:B------:R-:W-:Y:S01]  /*50f0*/  @!P5 ISETP.GE.AND P4, PT, R246, R108, PT ;  /* 0x0000006cf600d20c */ /* 0x000fe20003f86270 */
[----:B------:R-:W-:Y:S01]  /*5100*/  FFMA.FTZ R22, R22, UR6, -R6 ;  /* 0x0000000616167c23 */ /* 0x000fe20008010806 */
[----:B------:R-:W-:Y:S01]  /*5110*/  @!P5 FSEL R17, R17, -INF , !P2 ;  /* 0xff8000001111d808 */ /* 0x000fe20005000000 */
[----:B------:R-:W-:Y:S01]  /*5120*/  FFMA.FTZ R24, R24, UR6, -R4 ;  /* 0x0000000618187c23 */ /* 0x000fe20008010804 */
[----:B------:R-:W-:Y:S01]  /*5130*/  @!P5 FSEL R19, R19, -INF , !P6 ;  /* 0xff8000001313d808 */ /* 0x000fe20007000000 */
[----:B------:R-:W-:Y:S01]  /*5140*/  FFMA.FTZ R27, R27, UR6, -R0 ;  /* 0x000000061b1b7c23 */ /* 0x000fe20008010800 */
[----:B------:R-:W-:Y:S01]  /*5150*/  @!P5 FSEL R44, R44, -INF , !P3 ;  /* 0xff8000002c2cd808 */ /* 0x000fe20005800000 */
[----:B------:R-:W-:Y:S01]  /*5160*/  FFMA.FTZ R46, R188, UR5, R46 ;  /* 0x00000005bc2e7c23 */ /* 0x000fe2000801002e */
[----:B------:R-:W-:Y:S01]  /*5170*/  @!P5 ISETP.GE.AND P2, PT, R239, R110, PT ;  /* 0x0000006eef00d20c */ /* 0x000fe20003f46270 */
[----:B------:R-:W-:Y:S01]  /*5180*/  FFMA.FTZ R17, R17, UR6, -R8 ;  /* 0x0000000611117c23 */ /* 0x000fe20008010808 */
[-C--:B------:R-:W-:Y:S01]  /*5190*/  @!P5 ISETP.GE.AND P6, PT, R239, R108.reuse, PT ;  /* 0x0000006cef00d20c */ /* 0x080fe20003fc6270 */
[----:B------:R-:W-:Y:S01]  /*51a0*/  FFMA.FTZ R26, R26, UR6, -R0 ;  /* 0x000000061a1a7c23 */ /* 0x000fe20008010800 */
[-C--:B------:R-:W-:Y:S01]  /*51b0*/  @!P5 ISETP.GE.AND P3, PT, R247, R109.reuse, PT ;  /* 0x0000006df700d20c */ /* 0x080fe20003f66270 */
[----:B------:R-:W-:Y:S01]  /*51c0*/  FFMA.FTZ R32, R32, UR6, -R8 ;  /* 0x0000000620207c23 */ /* 0x000fe20008010808 */
[----:B------:R-:W-:Y:S01]  /*51d0*/  @!P5 FSEL R23, R23, -INF , !P2 ;  /* 0xff8000001717d808 */ /* 0x000fe20005000000 */
[--C-:B------:R-:W-:Y:S01]  /*51e0*/  FFMA.FTZ R38, R38, UR6, -R6.reuse ;  /* 0x0000000626267c23 */ /* 0x100fe20008010806 */
[----:B------:R-:W-:Y:S01]  /*51f0*/  @!P5 FSEL R25, R25, -INF , !P6 ;  /* 0xff8000001919d808 */ /* 0x000fe20007000000 */
[----:B------:R-:W-:Y:S01]  /*5200*/  FFMA.FTZ R39, R39, UR6, -R6 ;  /* 0x0000000627277c23 */ /* 0x000fe20008010806 */
[----:B------:R-:W-:Y:S01]  /*5210*/  @!P5 FSEL R46, R46, -INF , !P3 ;  /* 0xff8000002e2ed808 */ /* 0x000fe20005800000 */
[----:B------:R-:W-:Y:S01]  /*5220*/  FFMA.FTZ R48, R188, UR5, R48 ;  /* 0x00000005bc307c23 */ /* 0x000fe20008010030 */
[CC--:B------:R-:W-:Y:S01]  /*5230*/  @!P5 ISETP.GE.AND P0, PT, R238.reuse, R108.reuse, PT ;  /* 0x0000006cee00d20c */ /* 0x0c0fe20003f06270 */
[----:B------:R-:W-:Y:S01]  /*5240*/  FFMA.FTZ R23, R23, UR6, -R6 ;  /* 0x0000000617177c23 */ /* 0x000fe20008010806 */
[----:B------:R-:W-:Y:S01]  /*5250*/  @!P5 ISETP.GE.AND P2, PT, R237, R108, PT ;  /* 0x0000006ced00d20c */ /* 0x000fe20003f46270 */
[----:B------:R-:W-:Y:S01]  /*5260*/  FFMA.FTZ R25, R25, UR6, -R4 ;  /* 0x0000000619197c23 */ /* 0x000fe20008010804 */
[-C--:B------:R-:W-:Y:S01]  /*5270*/  @!P5 ISETP.GE.AND P1, PT, R238, R109.reuse, PT ;  /* 0x0000006dee00d20c */ /* 0x080fe20003f26270 */
[----:B------:R-:W-:Y:S01]  /*5280*/  FFMA.FTZ R46, R46, UR6, -R0 ;  /* 0x000000062e2e7c23 */ /* 0x000fe20008010800 */
[----:B------:R-:W-:Y:S01]  /*5290*/  @!P5 ISETP.GE.AND P6, PT, R237, R109, PT ;  /* 0x0000006ded00d20c */ /* 0x000fe20003fc6270 */
[----:B------:R-:W-:Y:S01]  /*52a0*/  FFMA.FTZ R33, R33, UR6, -R8 ;  /* 0x0000000621217c23 */ /* 0x000fe20008010808 */
[-C--:B------:R-:W-:Y:S01]  /*52b0*/  @!P5 ISETP.GE.AND P3, PT, R247, R111.reuse, PT ;  /* 0x0000006ff700d20c */ /* 0x080fe20003f66270 */
[----:B------:R-:W-:Y:S01]  /*52c0*/  MUFU.EX2 R219, R10 ;  /* 0x0000000a00db7308 */ /* 0x000fe20000000800 */
[----:B------:R-:W-:Y:S01]  /*52d0*/  @!P5 FSEL R28, R28, -INF , !P0 ;  /* 0xff8000001c1cd808 */ /* 0x000fe20004000000 */
[----:B------:R-:W-:Y:S01]  /*52e0*/  FFMA.FTZ R44, R44, UR6, -R4 ;  /* 0x000000062c2c7c23 */ /* 0x000fe20008010804 */
[----:B------:R-:W-:Y:S01]  /*52f0*/  @!P5 FSEL R29, R29, -INF , !P2 ;  /* 0xff8000001d1dd808 */ /* 0x000fe20005000000 */
[----:B------:R-:W-:Y:S01]  /*5300*/  FFMA.FTZ R50, R188, UR5, R50 ;  /* 0x00000005bc327c23 */ /* 0x000fe20008010032 */
[----:B------:R-:W-:Y:S01]  /*5310*/  @!P5 FSEL R30, R30, -INF , !P1 ;  /* 0xff8000001e1ed808 */ /* 0x000fe20004800000 */
[--C-:B------:R-:W-:Y:S01]  /*5320*/  FFMA.FTZ R28, R28, UR6, -R4.reuse ;  /* 0x000000061c1c7c23 */ /* 0x100fe20008010804 */
[----:B------:R-:W-:Y:S03]  /*5330*/  @!P5 FSEL R31, R31, -INF , !P6 ;  /* 0xff8000001f1fd808 */ /* 0x000fe60007000000 */
[----:B------:R1:W-:Y:S01]  /*5340*/  MUFU.EX2 R218, R11 ;  /* 0x0000000b00da7308 */ /* 0x0003e20000000800 */
[----:B------:R-:W-:Y:S01]  /*5350*/  @!P5 FSEL R48, R48, -INF , !P3 ;  /* 0xff8000003030d808 */ /* 0x000fe20005800000 */
[----:B------:R-:W-:Y:S01]  /*5360*/  FFMA.FTZ R29, R29, UR6, -R4 ;  /* 0x000000061d1d7c23 */ /* 0x000fe20008010804 */
[-C--:B------:R-:W-:Y:S01]  /*5370*/  @!P5 ISETP.GE.AND P0, PT, R238, R110.reuse, PT ;  /* 0x0000006eee00d20c */ /* 0x080fe20003f06270 */
[--C-:B------:R-:W-:Y:S01]  /*5380*/  FFMA.FTZ R30, R30, UR6, -R0.reuse ;  /* 0x000000061e1e7c23 */ /* 0x100fe20008010800 */
[-C--:B------:R-:W-:Y:S01]  /*5390*/  @!P5 ISETP.GE.AND P2, PT, R237, R110.reuse, PT ;  /* 0x0000006eed00d20c */ /* 0x080fe20003f46270 */
[----:B------:R-:W-:Y:S01]  /*53a0*/  FFMA.FTZ R31, R31, UR6, -R0 ;  /* 0x000000061f1f7c23 */ /* 0x000fe20008010800 */
[-C--:B------:R-:W-:Y:S01]  /*53b0*/  @!P5 ISETP.GE.AND P1, PT, R236, R111.reuse, PT ;  /* 0x0000006fec00d20c */ /* 0x080fe20003f26270 */
[----:B------:R-:W-:Y:S01]  /*53c0*/  FFMA.FTZ R48, R48, UR6, -R8 ;  /* 0x0000000630307c23 */ /* 0x000fe20008010808 */
[----:B------:R-:W-:Y:S01]  /*53d0*/  @!P5 ISETP.GE.AND P6, PT, R229, R111, PT ;  /* 0x0000006fe500d20c */ /* 0x000fe20003fc6270 */
[----:B------:R-:W-:Y:S01]  /*53e0*/  MUFU.EX2 R201, R24 ;  /* 0x0000001800c97308 */ /* 0x000fe20000000800 */
[----:B------:R-:W-:Y:S02]  /*53f0*/  @!P5 ISETP.GE.AND P3, PT, R247, R110, PT ;  /* 0x0000006ef700d20c */ /* 0x000fe40003f66270 */
[----:B------:R-:W-:Y:S02]  /*5400*/  @!P5 FSEL R34, R34, -INF , !P0 ;  /* 0xff8000002222d808 */ /* 0x000fe40004000000 */
[----:B------:R-:W-:Y:S02]  /*5410*/  @!P5 FSEL R35, R35, -INF , !P2 ;  /* 0xff8000002323d808 */ /* 0x000fe40005000000 */
[----:B------:R-:W-:Y:S03]  /*5420*/  @!P5 FSEL R36, R36, -INF , !P1 ;  /* 0xff8000002424d808 */ /* 0x000fe60004800000 */
[----:B------:R1:W-:Y:S01]  /*5430*/  MUFU.EX2 R211, R166 ;  /* 0x000000a600d37308 */ /* 0x0003e20000000800 */
[----:B------:R-:W-:Y:S01]  /*5440*/  @!P5 FSEL R37, R37, -INF , !P6 ;  /* 0xff8000002525d808 */ /* 0x000fe20007000000 */
[--C-:B------:R-:W-:Y:S01]  /*5450*/  FFMA.FTZ R34, R34, UR6, -R6.reuse ;  /* 0x0000000622227c23 */ /* 0x100fe20008010806 */
[----:B------:R-:W-:Y:S01]  /*5460*/  @!P5 FSEL R50, R50, -INF , !P3 ;  /* 0xff8000003232d808 */ /* 0x000fe20005800000 */
[----:B------:R-:W-:Y:S01]  /*5470*/  FFMA.FTZ R35, R35, UR6, -R6 ;  /* 0x0000000623237c23 */ /* 0x000fe20008010806 */
[-C--:B------:R-:W-:Y:S01]  /*5480*/  @!P5 ISETP.GE.AND P0, PT, R236, R108.reuse, PT ;  /* 0x0000006cec00d20c */ /* 0x080fe20003f06270 */
[--C-:B------:R-:W-:Y:S01]  /*5490*/  FFMA.FTZ R36, R36, UR6, -R8.reuse ;  /* 0x0000000624247c23 */ /* 0x100fe20008010808 */
[-C--:B------:R-:W-:Y:S03]  /*54a0*/  @!P5 ISETP.GE.AND P2, PT, R229, R108.reuse, PT ;  /* 0x0000006ce500d20c */ /* 0x080fe60003f46270 */
[----:B------:R-:W-:Y:S01]  /*54b0*/  MUFU.EX2 R214, R116 ;  /* 0x0000007400d67308 */ /* 0x000fe20000000800 */
[-C--:B------:R-:W-:Y:S01]  /*54c0*/  @!P5 ISETP.GE.AND P1, PT, R236, R109.reuse, PT ;  /* 0x0000006dec00d20c */ /* 0x080fe20003f26270 */
[----:B------:R-:W-:Y:S01]  /*54d0*/  FFMA.FTZ R37, R37, UR6, -R8 ;  /* 0x0000000625257c23 */ /* 0x000fe20008010808 */
[----:B------:R-:W-:Y:S01]  /*54e0*/  @!P5 ISETP.GE.AND P6, PT, R229, R109, PT ;  /* 0x0000006de500d20c */ /* 0x000fe20003fc6270 */
[----:B------:R-:W-:Y:S01]  /*54f0*/  FFMA.FTZ R50, R50, UR6, -R6 ;  /* 0x0000000632327c23 */ /* 0x000fe20008010806 */
[----:B------:R-:W-:Y:S01]  /*5500*/  @!P5 ISETP.GE.AND P3, PT, R249, R111, PT ;  /* 0x0000006ff900d20c */ /* 0x000fe20003f66270 */
[----:B-1----:R-:W-:Y:S01]  /*5510*/  IMAD.WIDE.U32 R10, R177, -0x326172a9, RZ ;  /* 0xcd9e8d57b10a7825 */ /* 0x002fe200078e00ff */
[----:B------:R-:W-:Y:S03]  /*5520*/  @!P5 FSEL R40, R40, -INF , !P0 ;  /* 0xff8000002828d808 */ /* 0x000fe60004000000 */
[----:B------:R-:W-:Y:S01]  /*5530*/  MUFU.EX2 R213, R12 ;  /* 0x0000000c00d57308 */ /* 0x000fe20000000800 */
[----:B------:R-:W-:Y:S01]  /*5540*/  @!P5 FSEL R41, R41, -INF , !P2 ;  /* 0xff8000002929d808 */ /* 0x000fe20005000000 */
[----:B------:R-:W-:Y:S01]  /*5550*/  IMAD.WIDE.U32 R166, R167, -0x326172a9, RZ ;  /* 0xcd9e8d57a7a67825 */ /* 0x000fe200078e00ff */
[----:B------:R-:W-:Y:S02]  /*5560*/  @!P5 FSEL R42, R42, -INF , !P1 ;  /* 0xff8000002a2ad808 */ /* 0x000fe40004800000 */
[----:B------:R-:W-:Y:S01]  /*5570*/  @!P5 FSEL R43, R43, -INF , !P6 ;  /* 0xff8000002b2bd808 */ /* 0x000fe20007000000 */
[----:B------:R-:W-:Y:S01]  /*5580*/  FFMA.FTZ R41, R41, UR6, -R4 ;  /* 0x0000000629297c23 */ /* 0x000fe20008010804 */
[-C--:B------:R-:W-:Y:S03]  /*5590*/  @!P5 ISETP.GE.AND P0, PT, R249, R108.reuse, PT ;  /* 0x0000006cf900d20c */ /* 0x080fe60003f06270 */
[----:B------:R1:W-:Y:S01]  /*55a0*/  MUFU.EX2 R212, R13 ;  /* 0x0000000d00d47308 */ /* 0x0003e20000000800 */
[-C--:B------:R-:W-:Y:S01]  /*55b0*/  @!P5 ISETP.GE.AND P2, PT, R248, R108.reuse, PT ;  /* 0x0000006cf800d20c */ /* 0x080fe20003f46270 */
[----:B------:R-:W-:Y:S01]  /*55c0*/  FFMA.FTZ R42, R42, UR6, -R0 ;  /* 0x000000062a2a7c23 */ /* 0x000fe20008010800 */
[-C--:B------:R-:W-:Y:S01]  /*55d0*/  @!P5 ISETP.GE.AND P1, PT, R251, R108.reuse, PT ;  /* 0x0000006cfb00d20c */ /* 0x080fe20003f26270 */
[----:B------:R-:W-:Y:S01]  /*55e0*/  FFMA.FTZ R40, R40, UR6, -R4 ;  /* 0x0000000628287c23 */ /* 0x000fe20008010804 */
[----:B------:R-:W-:Y:S01]  /*55f0*/  @!P5 ISETP.GE.AND P6, PT, R250, R108, PT ;  /* 0x0000006cfa00d20c */ /* 0x000fe20003fc6270 */
[----:B------:R-:W-:Y:S01]  /*5600*/  FFMA.FTZ R43, R43, UR6, -R0 ;  /* 0x000000062b2b7c23 */ /* 0x000fe20008010800 */
[----:B------:R-:W-:Y:S03]  /*5610*/  LOP3.LUT R171, R167, UR19, R100, 0x96, !PT ;  /* 0x00000013a7ab7c12 */ /* 0x000fe6000f8e9664 */
[----:B------:R-:W-:Y:S10]  /*5620*/  MUFU.EX2 R207, R117 ;  /* 0x0000007500cf7308 */ /* 0x000ff40000000800 */
[----:B------:R-:W-:Y:S01]  /*5630*/  MUFU.EX2 R206, R5 ;  /* 0x0000000500ce7308 */ /* 0x000fe20000000800 */
[----:B-1----:R-:W-:Y:S09]  /*5640*/  IMAD.WIDE.U32 R12, R184, -0x326172a9, RZ ;  /* 0xcd9e8d57b80c7825 */ /* 0x002ff200078e00ff */
[----:B------:R1:W-:Y:S10]  /*5650*/  MUFU.EX2 R210, R7 ;  /* 0x0000000700d27308 */ /* 0x0003f40000000800 */
[----:B------:R-:W-:Y:S10]  /*5660*/  MUFU.EX2 R217, R14 ;  /* 0x0000000e00d97308 */ /* 0x000ff40000000800 */
[----:B------:R1:W-:Y:S02]  /*5670*/  MUFU.EX2 R216, R15 ;  /* 0x0000000f00d87308 */ /* 0x0003e40000000800 */
[----:B-1----:R-:W-:Y:S08]  /*5680*/  LOP3.LUT R7, R115, UR20, R182, 0x96, !PT ;  /* 0x0000001473077c12 */ /* 0x002ff0000f8e96b6 */
[----:B------:R-:W1:Y:S10]  /*5690*/  MUFU.EX2 R195, R16 ;  /* 0x0000001000c37308 */ /* 0x000e740000000800 */
[----:B------:R1:W-:Y:S01]  /*56a0*/  MUFU.EX2 R192, R17 ;  /* 0x0000001100c07308 */ /* 0x0003e20000000800 */
[----:B------:R-:W-:Y:S09]  /*56b0*/  IMAD.WIDE.U32 R14, R7, -0x326172a9, RZ ;  /* 0xcd9e8d57070e7825 */ /* 0x000ff200078e00ff */
[----:B------:R-:W-:Y:S10]  /*56c0*/  MUFU.EX2 R203, R18 ;  /* 0x0000001200cb7308 */ /* 0x000ff40000000800 */
[----:B------:R1:W1:Y:S10]  /*56d0*/  MUFU.EX2 R215, R9 ;  /* 0x0000000900d77308 */ /* 0x0002740000000800 */
[----:B------:R1:W-:Y:S10]  /*56e0*/  MUFU.EX2 R189, R20 ;  /* 0x0000001400bd7308 */ /* 0x0003f40000000800 */
[----:B------:R1:W-:Y:S10]  /*56f0*/  MUFU.EX2 R188, R21 ;  /* 0x0000001500bc7308 */ /* 0x0003f40000000800 */
[----:B------:R-:W-:Y:S10]  /*5700*/  MUFU.EX2 R190, R22 ;  /* 0x0000001600be7308 */ /* 0x000ff40000000800 */
[----:B------:R1:W-:Y:S10]  /*5710*/  MUFU.EX2 R191, R23 ;  /* 0x0000001700bf7308 */ /* 0x0003f40000000800 */
[----:B------:R-:W-:Y:S01]  /*5720*/  MUFU.EX2 R208, R27 ;  /* 0x0000001b00d07308 */ /* 0x000fe20000000800 */
[C---:B--2---:R-:W-:Y:S09]  /*5730*/  FFMA.FTZ R45, R187.reuse, UR5, R45 ;  /* 0x00000005bb2d7c23 */ /* 0x044ff2000801002d */
[----:B------:R-:W-:Y:S01]  /*5740*/  MUFU.EX2 R202, R25 ;  /* 0x0000001900ca7308 */ /* 0x000fe20000000800 */
[C---:B------:R-:W-:Y:S01]  /*5750*/  FFMA.FTZ R47, R187.reuse, UR5, R47 ;  /* 0x00000005bb2f7c23 */ /* 0x040fe2000801002f */
[C---:B------:R-:W-:Y:S01]  /*5760*/  FFMA.FTZ R49, R187.reuse, UR5, R49 ;  /* 0x00000005bb317c23 */ /* 0x040fe20008010031 */
[----:B------:R-:W-:Y:S01]  /*5770*/  FFMA.FTZ R51, R187, UR5, R51 ;  /* 0x00000005bb337c23 */ /* 0x000fe20008010033 */
[----:B------:R-:W-:Y:S02]  /*5780*/  @!P5 FSEL R45, R45, -INF , !P4 ;  /* 0xff8000002d2dd808 */ /* 0x000fe40006000000 */
[C---:B------:R-:W-:Y:S04]  /*5790*/  @!P5 ISETP.GE.AND P4, PT, R246.reuse, R109, PT ;  /* 0x0000006df600d20c */ /* 0x040fe80003f86270 */
[----:B------:R-:W-:Y:S01]  /*57a0*/  MUFU.EX2 R199, R28 ;  /* 0x0000001c00c77308 */ /* 0x000fe20000000800 */
[----:B------:R-:W-:Y:S01]  /*57b0*/  FFMA.FTZ R45, R45, UR6, -R4 ;  /* 0x000000062d2d7c23 */ /* 0x000fe20008010804 */
[----:B------:R-:W-:Y:S01]  /*57c0*/  @!P5 FSEL R47, R47, -INF , !P4 ;  /* 0xff8000002f2fd808 */ /* 0x000fe20006000000 */
[C---:B---3--:R-:W-:Y:S01]  /*57d0*/  FFMA.FTZ R52, R119.reuse, UR5, R52 ;  /* 0x0000000577347c23 */ /* 0x048fe20008010034 */
[-C--:B------:R-:W-:Y:S01]  /*57e0*/  @!P5 ISETP.GE.AND P4, PT, R246, R111.reuse, PT ;  /* 0x0000006ff600d20c */ /* 0x080fe20003f86270 */
[----:B----4-:R-:W-:Y:S01]  /*57f0*/  FFMA.FTZ R53, R118, UR5, R53 ;  /* 0x0000000576357c23 */ /* 0x010fe20008010035 */
[----:B------:R-:W-:Y:S01]  /*5800*/  FFMA.FTZ R54, R119, UR5, R54 ;  /* 0x0000000577367c23 */ /* 0x000fe20008010036 */
[----:B------:R-:W-:Y:S01]  /*5810*/  FFMA.FTZ R47, R47, UR6, -R0 ;  /* 0x000000062f2f7c23 */ /* 0x000fe20008010800 */
[----:B------:R-:W-:Y:S02]  /*5820*/  @!P5 FSEL R49, R49, -INF , !P4 ;  /* 0xff8000003131d808 */ /* 0x000fe40006000000 */
[----:B------:R-:W-:Y:S01]  /*5830*/  MUFU.EX2 R181, R32 ;  /* 0x0000002000b57308 */ /* 0x000fe20000000800 */
[-C--:B------:R-:W-:Y:S01]  /*5840*/  @!P5 ISETP.GE.AND P4, PT, R246, R110.reuse, PT ;  /* 0x0000006ef600d20c */ /* 0x080fe20003f86270 */
[----:B------:R-:W-:Y:S01]  /*5850*/  FFMA.FTZ R55, R118, UR5, R55 ;  /* 0x0000000576377c23 */ /* 0x000fe20008010037 */
        /* <DEDUP_REMOVED lines=8> */
[----:B------:R-:W-:Y:S01]  /*58e0*/  @!P5 FSEL R53, R53, -INF , !P4 ;  /* 0xff8000003535d808 */ /* 0x000fe20006000000 */
[----:B------:R-:W-:Y:S01]  /*58f0*/  FFMA.FTZ R57, R118, UR5, R57 ;  /* 0x0000000576397c23 */ /* 0x000fe20008010039 */
        /* <DEDUP_REMOVED lines=8> */
[----:B------:R-:W-:Y:S01]  /*5980*/  @!P5 FSEL R57, R57, -INF , !P2 ;  /* 0xff8000003939d808 */ /* 0x000fe20005000000 */
[----:B------:R-:W-:Y:S01]  /*5990*/  FFMA.FTZ R59, R118, UR5, R59 ;  /* 0x00000005763b7c23 */ /* 0x000fe2000801003b */
[-C--:B------:R-:W-:Y:S01]  /*59a0*/  @!P5 ISETP.GE.AND P3, PT, R249, R109.reuse, PT ;  /* 0x0000006df900d20c */ /* 0x080fe20003f66270 */
[----:B------:R-:W-:Y:S01]  /*59b0*/  FFMA.FTZ R55, R55, UR6, -R6 ;  /* 0x0000000637377c23 */ /* 0x000fe20008010806 */
[-C--:B------:R-:W-:Y:S01]  /*59c0*/  @!P5 ISETP.GE.AND P4, PT, R248, R109.reuse, PT ;  /* 0x0000006df800d20c */ /* 0x080fe20003f86270 */
[--C-:B------:R-:W-:Y:S01]  /*59d0*/  FFMA.FTZ R57, R57, UR6, -R4.reuse ;  /* 0x0000000639397c23 */ /* 0x100fe20008010804 */
[-C--:B------:R-:W-:Y:S01]  /*59e0*/  @!P5 ISETP.GE.AND P0, PT, R251, R109.reuse, PT ;  /* 0x0000006dfb00d20c */ /* 0x080fe20003f06270 */
[----:B------:R-:W-:Y:S01]  /*59f0*/  FFMA.FTZ R56, R56, UR6, -R4 ;  /* 0x0000000638387c23 */ /* 0x000fe20008010804 */
[----:B------:R-:W-:Y:S01]  /*5a00*/  @!P5 ISETP.GE.AND P2, PT, R250, R109, PT ;  /* 0x0000006dfa00d20c */ /* 0x000fe20003f46270 */
[----:B------:R-:W-:Y:S01]  /*5a10*/  IMAD.WIDE.U32 R108, R185, -0x2daee0ad, RZ ;  /* 0xd2511f53b96c7825 */ /* 0x000fe200078e00ff */
[----:B------:R-:W-:Y:S01]  /*5a20*/  LOP3.LUT R118, R11, UR21, R168, 0x96, !PT ;  /* 0x000000150b767c12 */ /* 0x000fe2000f8e96a8 */
[----:B------:R-:W-:Y:S01]  /*5a30*/  MUFU.EX2 R179, R33 ;  /* 0x0000002100b37308 */ /* 0x000fe20000000800 */
[----:B------:R-:W-:Y:S02]  /*5a40*/  @!P5 FSEL R58, R58, -INF , !P3 ;  /* 0xff8000003a3ad808 */ /* 0x000fe40005800000 */
[----:B------:R-:W-:Y:S01]  /*5a50*/  @!P5 FSEL R59, R59, -INF , !P4 ;  /* 0xff8000003b3bd808 */ /* 0x000fe20006000000 */
[----:B------:R-:W-:Y:S01]  /*5a60*/  IMAD.WIDE.U32 R118, R118, -0x2daee0ad, RZ ;  /* 0xd2511f5376767825 */ /* 0x000fe200078e00ff */
[-C--:B------:R-:W-:Y:S02]  /*5a70*/  @!P5 ISETP.GE.AND P3, PT, R251, R111.reuse, PT ;  /* 0x0000006ffb00d20c */ /* 0x080fe40003f66270 */
[----:B------:R-:W-:Y:S01]  /*5a80*/  @!P5 ISETP.GE.AND P4, PT, R250, R111, PT ;  /* 0x0000006ffa00d20c */ /* 0x000fe20003f86270 */
[----:B------:R-:W-:Y:S01]  /*5a90*/  FFMA.FTZ R60, R178, UR5, R60 ;  /* 0x00000005b23c7c23 */ /* 0x000fe2000801003c */
[----:B------:R-:W-:Y:S01]  /*5aa0*/  LOP3.LUT R116, R109, UR20, R180, 0x96, !PT ;  /* 0x000000146d747c12 */ /* 0x000fe2000f8e96b4 */
[--C-:B------:R-:W-:Y:S01]  /*5ab0*/  FFMA.FTZ R58, R58, UR6, -R0.reuse ;  /* 0x000000063a3a7c23 */ /* 0x100fe20008010800 */
[----:B------:R-:W-:Y:S01]  /*5ac0*/  FFMA.FTZ R59, R59, UR6, -R0 ;  /* 0x000000063b3b7c23 */ /* 0x000fe20008010800 */
[----:B------:R-:W-:Y:S01]  /*5ad0*/  FFMA.FTZ R61, R176, UR5, R61 ;  /* 0x00000005b03d7c23 */ /* 0x000fe2000801003d */
[----:B------:R-:W-:Y:S01]  /*5ae0*/  @!P5 FSEL R60, R60, -INF , !P1 ;  /* 0xff8000003c3cd808 */ /* 0x000fe20004800000 */
[C---:B------:R-:W-:Y:S01]  /*5af0*/  FFMA.FTZ R65, R176.reuse, UR5, R65 ;  /* 0x00000005b0417c23 */ /* 0x040fe20008010041 */
[-C--:B------:R-:W-:Y:S01]  /*5b00*/  @!P5 ISETP.GE.AND P1, PT, R251, R110.reuse, PT ;  /* 0x0000006efb00d20c */ /* 0x080fe20003f26270 */
[----:B------:R-:W-:Y:S01]  /*5b10*/  FFMA.FTZ R63, R176, UR5, R63 ;  /* 0x00000005b03f7c23 */ /* 0x000fe2000801003f */
[----:B------:R-:W-:Y:S01]  /*5b20*/  @!P5 FSEL R61, R61, -INF , !P6 ;  /* 0xff8000003d3dd808 */ /* 0x000fe20007000000 */
[----:B------:R-:W-:Y:S01]  /*5b30*/  FFMA.FTZ R60, R60, UR6, -R4 ;  /* 0x000000063c3c7c23 */ /* 0x000fe20008010804 */
[----:B------:R-:W-:Y:S01]  /*5b40*/  @!P5 ISETP.GE.AND P6, PT, R250, R110, PT ;  /* 0x0000006efa00d20c */ /* 0x000fe20003fc6270 */
[----:B------:R-:W-:Y:S01]  /*5b50*/  FFMA.FTZ R67, R176, UR5, R67 ;  /* 0x00000005b0437c23 */ /* 0x000fe20008010043 */
[----:B------:R-:W-:Y:S01]  /*5b60*/  LOP3.LUT R110, R101, UR21, R174, 0x96, !PT ;  /* 0x00000015656e7c12 */ /* 0x000fe2000f8e96ae */
[----:B------:R-:W-:Y:S01]  /*5b70*/  FFMA.FTZ R4, R61, UR6, -R4 ;  /* 0x000000063d047c23 */ /* 0x000fe20008010804 */
[----:B------:R-:W-:Y:S01]  /*5b80*/  LOP3.LUT R101, R113, UR21, R168, 0x96, !PT ;  /* 0x0000001571657c12 */ /* 0x000fe2000f8e96a8 */
[----:B------:R-:W-:Y:S01]  /*5b90*/  IMAD.WIDE.U32 R116, R116, -0x326172a9, RZ ;  /* 0xcd9e8d5774747825 */ /* 0x000fe200078e00ff */
[----:B------:R-:W-:Y:S01]  /*5ba0*/  LOP3.LUT R174, R13, UR21, R174, 0x96, !PT ;  /* 0x000000150dae7c12 */ /* 0x000fe2000f8e96ae */
[----:B------:R-:W-:Y:S01]  /*5bb0*/  MUFU.EX2 R198, R29 ;  /* 0x0000001d00c67308 */ /* 0x000fe20000000800 */
[----:B------:R-:W-:Y:S01]  /*5bc0*/  LOP3.LUT R113, R15, UR19, R112, 0x96, !PT ;  /* 0x000000130f717c12 */ /* 0x000fe2000f8e9670 */
[----:B------:R-:W-:Y:S01]  /*5bd0*/  IMAD.WIDE.U32 R110, R110, -0x2daee0ad, RZ ;  /* 0xd2511f536e6e7825 */ /* 0x000fe200078e00ff */
[----:B------:R-:W-:Y:S02]  /*5be0*/  @!P5 FSEL R65, R65, -INF , !P4 ;  /* 0xff8000004141d808 */ /* 0x000fe40006000000 */
[----:B------:R-:W-:Y:S01]  /*5bf0*/  @!P5 FSEL R63, R63, -INF , !P2 ;  /* 0xff8000003f3fd808 */ /* 0x000fe20005000000 */
[----:B------:R-:W-:Y:S01]  /*5c00*/  IMAD.WIDE.U32 R100, R101, -0x2daee0ad, RZ ;  /* 0xd2511f5365647825 */ /* 0x000fe200078e00ff */
[----:B------:R-:W-:Y:S03]  /*5c10*/  LOP3.LUT R5, R111, UR18, R170, 0x96, !PT ;  /* 0x000000126f057c12 */ /* 0x000fe6000f8e96aa */
[----:B------:R-:W-:Y:S01]  /*5c20*/  MUFU.EX2 R180, R34 ;  /* 0x0000002200b47308 */ /* 0x000fe20000000800 */
[----:B------:R-:W-:Y:S01]  /*5c30*/  LOP3.LUT R111, R119, UR18, R108, 0x96, !PT ;  /* 0x00000012776f7c12 */ /* 0x000fe2000f8e966c */
[----:B------:R-:W-:Y:S01]  /*5c40*/  IMAD.WIDE.U32 R168, R169, -0x326172a9, RZ ;  /* 0xcd9e8d57a9a87825 */ /* 0x000fe200078e00ff */
[----:B------:R-:W-:Y:S02]  /*5c50*/  LOP3.LUT R108, R117, UR19, R10, 0x96, !PT ;  /* 0x00000013756c7c12 */ /* 0x000fe4000f8e960a */
[----:B------:R-:W-:Y:S01]  /*5c60*/  LOP3.LUT R112, R101, UR18, R114, 0x96, !PT ;  /* 0x0000001265707c12 */ /* 0x000fe2000f8e9672 */
[----:B------:R-:W-:Y:S01]  /*5c70*/  IMAD.WIDE.U32 R170, R171, -0x2daee0ad, RZ ;  /* 0xd2511f53abaa7825 */ /* 0x000fe200078e00ff */
[----:B------:R-:W-:Y:S03]  /*5c80*/  LOP3.LUT R13, R169, UR19, R12, 0x96, !PT ;  /* 0x00000013a90d7c12 */ /* 0x000fe6000f8e960c */
[----:B------:R-:W-:Y:S01]  /*5c90*/  MUFU.EX2 R205, R30 ;  /* 0x0000001e00cd7308 */ /* 0x000fe20000000800 */
[----:B------:R-:W-:Y:S01]  /*5ca0*/  @!P5 FSEL R67, R67, -INF , !P6 ;  /* 0xff8000004343d808 */ /* 0x000fe20007000000 */
[----:B------:R-:W-:Y:S01]  /*5cb0*/  IMAD.WIDE.U32 R114, R113, -0x2daee0ad, RZ ;  /* 0xd2511f5371727825 */ /* 0x000fe200078e00ff */
[----:B------:R-:W-:Y:S03]  /*5cc0*/  LOP3.LUT R12, R171, UR16, R110, 0x96, !PT ;  /* 0x00000010ab0c7c12 */ /* 0x000fe6000f8e966e */
[----:B------:R-:W-:Y:S01]  /*5cd0*/  FFMA.FTZ R62, R178, UR5, R62 ;  /* 0x00000005b23e7c23 */ /* 0x000fe2000801003e */
[----:B------:R-:W-:Y:S01]  /*5ce0*/  IMAD.WIDE.U32 R10, R174, -0x2daee0ad, RZ ;  /* 0xd2511f53ae0a7825 */ /* 0x000fe200078e00ff */
[----:B------:R-:W-:Y:S02]  /*5cf0*/  LOP3.LUT R115, R115, UR16, R100, 0x96, !PT ;  /* 0x0000001073737c12 */ /* 0x000fe4000f8e9664 */
[----:B------:R-:W-:Y:S01]  /*5d00*/  MUFU.EX2 R171, R50 ;  /* 0x0000003200ab7308 */ /* 0x000fe20000000800 */
[----:B------:R-:W-:Y:S01]  /*5d10*/  FFMA.FTZ R64, R178, UR5, R64 ;  /* 0x00000005b2407c23 */ /* 0x000fe20008010040 */
[----:B------:R-:W-:Y:S01]  /*5d20*/  @!P5 FSEL R62, R62, -INF , !P0 ;  /* 0xff8000003e3ed808 */ /* 0x000fe20004000000 */
[----:B-1----:R-:W-:Y:S01]  /*5d30*/  IMAD.WIDE.U32 R16, R5, -0x326172a9, RZ ;  /* 0xcd9e8d5705107825 */ /* 0x002fe200078e00ff */
[----:B------:R-:W-:Y:S02]  /*5d40*/  LOP3.LUT R172, R11, UR18, R172, 0x96, !PT ;  /* 0x000000120bac7c12 */ /* 0x000fe4000f8e96ac */
[----:B------:R-:W-:Y:S01]  /*5d50*/  @!P5 FSEL R64, R64, -INF , !P3 ;  /* 0xff8000004040d808 */ /* 0x000fe20005800000 */
[----:B------:R-:W-:Y:S01]  /*5d60*/  IMAD.WIDE.U32 R110, R111, -0x326172a9, RZ ;  /* 0xcd9e8d576f6e7825 */ /* 0x000fe200078e00ff */
[----:B------:R-:W-:Y:S02]  /*5d70*/  LOP3.LUT R15, R17, UR17, R166, 0x96, !PT ;  /* 0x00000011110f7c12 */ /* 0x000fe4000f8e96a6 */
[----:B------:R-:W1:Y:S01]  /*5d80*/  MUFU.EX2 R204, R31 ;  /* 0x0000001f00cc7308 */ /* 0x000e620000000800 */
[----:B------:R-:W-:Y:S01]  /*5d90*/  FFMA.FTZ R5, R19, UR6, -R6 ;  /* 0x0000000613057c23 */ /* 0x000fe20008010806 */
[----:B------:R-:W-:Y:S01]  /*5da0*/  IMAD.WIDE.U32 R182, R13, -0x2daee0ad, RZ ;  /* 0xd2511f530db67825 */ /* 0x000fe200078e00ff */
[----:B------:R-:W-:Y:S03]  /*5db0*/  LOP3.LUT R11, R111, UR17, R116, 0x96, !PT ;  /* 0x000000116f0b7c12 */ /* 0x000fe6000f8e9674 */
[----:B------:R-:W-:Y:S01]  /*5dc0*/  FFMA.FTZ R64, R64, UR6, -R8 ;  /* 0x0000000640407c23 */ /* 0x000fe20008010808 */
[----:B------:R-:W-:Y:S01]  /*5dd0*/  IMAD.WIDE.U32 R12, R12, -0x326172a9, RZ ;  /* 0xcd9e8d570c0c7825 */ /* 0x000fe200078e00ff */
[----:B------:R-:W-:Y:S02]  /*5de0*/  LOP3.LUT R101, R183, UR16, R10, 0x96, !PT ;  /* 0x00000010b7657c12 */ /* 0x000fe4000f8e960a */
[----:B------:R2:W3:Y:S01]  /*5df0*/  MUFU.EX2 R200, R5 ;  /* 0x0000000500c87308 */ /* 0x0004e20000000800 */
[----:B------:R-:W-:Y:S01]  /*5e00*/  FFMA.FTZ R8, R65, UR6, -R8 ;  /* 0x0000000641087c23 */ /* 0x000fe20008010808 */
[----:B------:R-:W-:Y:S01]  /*5e10*/  IMAD.WIDE.U32 R108, R108, -0x2daee0ad, RZ ;  /* 0xd2511f536c6c7825 */ /* 0x000fe200078e00ff */
[----:B------:R-:W-:Y:S02]  /*5e20*/  LOP3.LUT R9, R12, 0xff, RZ, 0xc0, !PT ;  /* 0x000000ff0c097812 */ /* 0x000fe400078ec0ff */
[----:B------:R-:W-:Y:S01]  /*5e30*/  LOP3.LUT R7, R13, UR15, R16, 0x96, !PT ;  /* 0x0000000f0d077c12 */ /* 0x000fe2000f8e9610 */
[----:B------:R-:W-:Y:S01]  /*5e40*/  IMAD.WIDE.U32 R112, R112, -0x326172a9, RZ ;  /* 0xcd9e8d5770707825 */ /* 0x000fe200078e00ff */
[----:B------:R-:W-:Y:S03]  /*5e50*/  LOP3.LUT R118, R109, UR16, R118, 0x96, !PT ;  /* 0x000000106d767c12 */ /* 0x000fe6000f8e9676 */
[----:B------:R-:W-:Y:S01]  /*5e60*/  MUFU.EX2 R177, R36 ;  /* 0x0000002400b17308 */ /* 0x000fe20000000800 */
[----:B------:R-:W-:Y:S01]  /*5e70*/  SHF.R.U32.HI R111, RZ, 0x10, R12 ;  /* 0x00000010ff6f7819 */ /* 0x000fe2000001160c */
[----:B------:R-:W-:Y:S01]  /*5e80*/  IMAD.WIDE.U32 R10, R11, -0x2daee0ad, RZ ;  /* 0xd2511f530b0a7825 */ /* 0x000fe200078e00ff */
[----:B------:R-:W-:Y:S02]  /*5e90*/  LOP3.LUT R109, R12, 0xffff, RZ, 0xc0, !PT ;  /* 0x0000ffff0c6d7812 */ /* 0x000fe400078ec0ff */
[----:B------:R-:W-:Y:S01]  /*5ea0*/  LOP3.LUT R117, R113, UR17, R14, 0x96, !PT ;  /* 0x0000001171757c12 */ /* 0x000fe2000f8e960e */
[----:B------:R-:W-:Y:S01]  /*5eb0*/  IMAD.WIDE.U32 R18, R172, -0x326172a9, RZ ;  /* 0xcd9e8d57ac127825 */ /* 0x000fe200078e00ff */
[----:B------:R-:W-:Y:S03]  /*5ec0*/  LOP3.LUT R17, R11, UR14, R108, 0x96, !PT ;  /* 0x0000000e0b117c12 */ /* 0x000fe6000f8e966c */
[----:B------:R-:W-:Y:S01]  /*5ed0*/  MUFU.EX2 R172, R48 ;  /* 0x0000003000ac7308 */ /* 0x000fe20000000800 */
[----:B------:R-:W-:Y:S01]  /*5ee0*/  LOP3.LUT R100, R10, 0xff, RZ, 0xc0, !PT ;  /* 0x000000ff0a647812 */ /* 0x000fe200078ec0ff */
[----:B------:R-:W-:Y:S01]  /*5ef0*/  FFMA.FTZ R62, R62, UR6, -R0 ;  /* 0x000000063e3e7c23 */ /* 0x000fe20008010800 */
[----:B------:R-:W-:Y:S01]  /*5f00*/  SHF.R.U32.HI R108, RZ, 0x18, R10 ;  /* 0x00000018ff6c7819 */ /* 0x000fe2000001160a */
[----:B------:R-:W-:Y:S01]  /*5f10*/  FFMA.FTZ R0, R63, UR6, -R0 ;  /* 0x000000063f007c23 */ /* 0x000fe20008010800 */
[----:B------:R-:W-:Y:S01]  /*5f20*/  LOP3.LUT R168, R19, UR17, R168, 0x96, !PT ;  /* 0x0000001113a87c12 */ /* 0x000fe2000f8e96a8 */
[----:B------:R-:W-:Y:S01]  /*5f30*/  IMAD.WIDE.U32 R14, R15, -0x2daee0ad, RZ ;  /* 0xd2511f530f0e7825 */ /* 0x000fe200078e00ff */
[----:B------:R-:W-:Y:S03]  /*5f40*/  SHF.R.U32.HI R19, RZ, 0x18, R12 ;  /* 0x00000018ff137819 */ /* 0x000fe6000001160c */
[----:B------:R-:W-:Y:S01]  /*5f50*/  MUFU.EX2 R173, R62 ;  /* 0x0000003e00ad7308 */ /* 0x000fe20000000800 */
[----:B------:R-:W-:Y:S01]  /*5f60*/  LOP3.LUT R113, R10, 0xffff, RZ, 0xc0, !PT ;  /* 0x0000ffff0a717812 */ /* 0x000fe200078ec0ff */
[----:B------:R-:W-:Y:S01]  /*5f70*/  IMAD.WIDE.U32 R12, R101, -0x326172a9, RZ ;  /* 0xcd9e8d57650c7825 */ /* 0x000fe200078e00ff */
[----:B------:R-:W-:Y:S02]  /*5f80*/  LOP3.LUT R20, R14, 0xff, RZ, 0xc0, !PT ;  /* 0x000000ff0e147812 */ /* 0x000fe400078ec0ff */
[----:B------:R-:W-:Y:S01]  /*5f90*/  SHF.R.U32.HI R116, RZ, 0x10, R10 ;  /* 0x00000010ff747819 */ /* 0x000fe2000001160a */
[----:B------:R-:W-:Y:S01]  /*5fa0*/  FFMA.FTZ R66, R178, UR5, R66 ;  /* 0x00000005b2427c23 */ /* 0x000fe20008010042 */
[----:B------:R-:W-:Y:S03]  /*5fb0*/  SHF.R.U32.HI R21, RZ, 0x18, R14 ;  /* 0x00000018ff157819 */ /* 0x000fe6000001160e */
[----:B------:R-:W-:Y:S01]  /*5fc0*/  MUFU.EX2 R176, R37 ;  /* 0x0000002500b07308 */ /* 0x000fe20000000800 */
[----:B------:R-:W-:Y:S01]  /*5fd0*/  ISETP.LE.U32.AND P0, PT, R9, UR7, PT ;  /* 0x0000000709007c0c */ /* 0x000fe2000bf03070 */
[----:B------:R-:W-:Y:S01]  /*5fe0*/  IMAD.WIDE.U32 R10, R118, -0x326172a9, RZ ;  /* 0xcd9e8d57760a7825 */ /* 0x000fe200078e00ff */
[----:B------:R-:W-:Y:S02]  /*5ff0*/  SHF.R.U32.HI R23, RZ, 0x18, R12 ;  /* 0x00000018ff177819 */ /* 0x000fe4000001160c */
[----:B------:R-:W-:Y:S02]  /*6000*/  LOP3.LUT R9, R7, 0xff, RZ, 0xc0, !PT ;  /* 0x000000ff07097812 */ /* 0x000fe400078ec0ff */
[----:B------:R-:W-:Y:S03]  /*6010*/  LOP3.LUT R101, R14, 0xffff, RZ, 0xc0, !PT ;  /* 0x0000ffff0e657812 */ /* 0x000fe600078ec0ff */
[----:B------:R-:W4:Y:S01]  /*6020*/  MUFU.EX2 R178, R35 ;  /* 0x0000002300b27308 */ /* 0x000f220000000800 */
[----:B------:R-:W-:Y:S02]  /*6030*/  SHF.R.U32.HI R102, RZ, 0x10, R14 ;  /* 0x00000010ff667819 */ /* 0x000fe4000001160e */
[----:B------:R-:W-:Y:S02]  /*6040*/  LOP3.LUT R14, R13, UR15, R18, 0x96, !PT ;  /* 0x0000000f0d0e7c12 */ /* 0x000fe4000f8e9612 */
[----:B------:R-:W-:Y:S01]  /*6050*/  ISETP.LE.U32.AND P3, PT, R9, UR7, PT ;  /* 0x0000000709007c0c */ /* 0x000fe2000bf63070 */
[----:B------:R-:W-:Y:S01]  /*6060*/  @!P0 FADD.FTZ R195, -R195, -RZ ;  /* 0x800000ffc3c38221 */ /* 0x000fe20000010100 */
[----:B------:R-:W-:Y:S03]  /*6070*/  LOP3.LUT R16, R15, UR14, R170, 0x96, !PT ;  /* 0x0000000e0f107c12 */ /* 0x000fe6000f8e96aa */
[----:B------:R-:W-:Y:S01]  /*6080*/  MUFU.EX2 R175, R38 ;  /* 0x0000002600af7308 */ /* 0x000fe20000000800 */
[----:B------:R-:W-:Y:S02]  /*6090*/  LOP3.LUT R15, R10, 0xff, RZ, 0xc0, !PT ;  /* 0x000000ff0a0f7812 */ /* 0x000fe400078ec0ff */
[C---:B------:R-:W-:Y:S02]  /*60a0*/  LOP3.LUT R22, R12.reuse, 0xff, RZ, 0xc0, !PT ;  /* 0x000000ff0c167812 */ /* 0x040fe400078ec0ff */
[----:B------:R-:W-:Y:S02]  /*60b0*/  SHF.R.U32.HI R103, RZ, 0x10, R12 ;  /* 0x00000010ff677819 */ /* 0x000fe4000001160c */
[----:B------:R-:W-:Y:S03]  /*60c0*/  LOP3.LUT R104, R12, 0xffff, RZ, 0xc0, !PT ;  /* 0x0000ffff0c687812 */ /* 0x000fe600078ec0ff */
[----:B------:R-:W-:Y:S01]  /*60d0*/  MUFU.EX2 R170, R49 ;  /* 0x0000003100aa7308 */ /* 0x000fe20000000800 */
[----:B--2---:R-:W-:Y:S01]  /*60e0*/  LOP3.LUT R5, R11, UR15, R110, 0x96, !PT ;  /* 0x0000000f0b057c12 */ /* 0x004fe2000f8e966e */
[----:B------:R-:W-:Y:S01]  /*60f0*/  @!P3 FADD.FTZ R207, -R207, -RZ ;  /* 0x800000ffcfcfb221 */ /* 0x000fe20000010100 */
[--C-:B------:R-:W-:Y:S02]  /*6100*/  SHF.R.U32.HI R9, RZ, 0x18, R7.reuse ;  /* 0x00000018ff097819 */ /* 0x100fe40000011607 */
[----:B------:R-:W-:Y:S02]  /*6110*/  LOP3.LUT R11, R10, 0xffff, RZ, 0xc0, !PT ;  /* 0x0000ffff0a0b7812 */ /* 0x000fe400078ec0ff */
[--C-:B------:R-:W-:Y:S03]  /*6120*/  SHF.R.U32.HI R13, RZ, 0x10, R10.reuse ;  /* 0x00000010ff0d7819 */ /* 0x100fe6000001160a */
[----:B------:R-:W-:Y:S01]  /*6130*/  MUFU.EX2 R185, R41 ;  /* 0x0000002900b97308 */ /* 0x000fe20000000800 */
[----:B------:R-:W-:Y:S02]  /*6140*/  SHF.R.U32.HI R12, RZ, 0x18, R10 ;  /* 0x00000018ff0c7819 */ /* 0x000fe4000001160a */
[----:B------:R-:W-:Y:S02]  /*6150*/  LOP3.LUT R10, R7, 0xffff, RZ, 0xc0, !PT ;  /* 0x0000ffff070a7812 */ /* 0x000fe400078ec0ff */
[----:B------:R-:W-:Y:S02]  /*6160*/  ISETP.LE.U32.AND P4, PT, R9, UR7, PT ;  /* 0x0000000709007c0c */ /* 0x000fe4000bf83070 */
[----:B------:R-:W-:Y:S03]  /*6170*/  SHF.R.U32.HI R9, RZ, 0x10, R7 ;  /* 0x00000010ff097819 */ /* 0x000fe60000011607 */
[----:B------:R-:W2:Y:S01]  /*6180*/  MUFU.EX2 R169, R51 ;  /* 0x0000003300a97308 */ /* 0x000ea20000000800 */
[----:B------:R-:W-:Y:S02]  /*6190*/  SHF.R.U32.HI R7, RZ, 0x8, R10 ;  /* 0x00000008ff077819 */ /* 0x000fe4000001160a */
[----:B------:R-:W-:Y:S02]  /*61a0*/  @!P5 FSEL R66, R66, -INF , !P1 ;  /* 0xff8000004242d808 */ /* 0x000fe40004800000 */
[----:B------:R-:W-:Y:S02]  /*61b0*/  LOP3.LUT R7, R7, 0xffff, RZ, 0xc0, !PT ;  /* 0x0000ffff07077812 */ /* 0x000fe400078ec0ff */
[----:B------:R-:W-:Y:S01]  /*61c0*/  LOP3.LUT R9, R9, 0xff, RZ, 0xc0, !PT ;  /* 0x000000ff09097812 */ /* 0x000fe200078ec0ff */
[--C-:B------:R-:W-:Y:S01]  /*61d0*/  FFMA.FTZ R66, R66, UR6, -R6.reuse ;  /* 0x0000000642427c23 */ /* 0x100fe20008010806 */
[----:B------:R-:W-:Y:S01]  /*61e0*/  ISETP.LE.U32.AND P5, PT, R7, UR7, PT ;  /* 0x0000000707007c0c */ /* 0x000fe2000bfa3070 */
[----:B------:R-:W-:Y:S01]  /*61f0*/  FFMA.FTZ R6, R67, UR6, -R6 ;  /* 0x0000000643067c23 */ /* 0x000fe20008010806 */
[----:B------:R-:W-:Y:S01]  /*6200*/  LOP3.LUT R7, R5, 0xffff, RZ, 0xc0, !PT ;  /* 0x0000ffff05077812 */ /* 0x000fe200078ec0ff */
[----:B------:R-:W-:Y:S01]  /*6210*/  @!P4 FADD.FTZ R210, -R210, -RZ ;  /* 0x800000ffd2d2c221 */ /* 0x000fe20000010100 */
[----:B------:R-:W-:Y:S01]  /*6220*/  ISETP.LE.U32.AND P4, PT, R15, UR7, PT ;  /* 0x000000070f007c0c */ /* 0x000fe2000bf83070 */
[----:B------:R-:W-:Y:S01]  /*6230*/  MUFU.EX2 R110, R6 ;  /* 0x00000006006e7308 */ /* 0x000fe20000000800 */
[----:B------:R-:W-:Y:S02]  /*6240*/  ISETP.LE.U32.AND P1, PT, R9, UR7, PT ;  /* 0x0000000709007c0c */ /* 0x000fe4000bf23070 */
[----:B------:R-:W-:Y:S02]  /*6250*/  SHF.R.U32.HI R7, RZ, 0x8, R7 ;  /* 0x00000008ff077819 */ /* 0x000fe40000011607 */
[----:B------:R-:W-:Y:S02]  /*6260*/  LOP3.LUT R10, R5, 0xff, RZ, 0xc0, !PT ;  /* 0x000000ff050a7812 */ /* 0x000fe400078ec0ff */
[----:B------:R-:W-:Y:S01]  /*6270*/  LOP3.LUT R7, R7, 0xffff, RZ, 0xc0, !PT ;  /* 0x0000ffff07077812 */ /* 0x000fe200078ec0ff */
[----:B------:R-:W-:Y:S01]  /*6280*/  @!P5 FADD.FTZ R206, -R206, -RZ ;  /* 0x800000ffceced221 */ /* 0x000fe20000010100 */
[--C-:B------:R-:W-:Y:S01]  /*6290*/  SHF.R.U32.HI R9, RZ, 0x10, R5.reuse ;  /* 0x00000010ff097819 */ /* 0x100fe20000011605 */
[----:B------:R-:W-:Y:S01]  /*62a0*/  MUFU.EX2 R197, R42 ;  /* 0x0000002a00c57308 */ /* 0x000fe20000000800 */
[----:B------:R-:W-:Y:S01]  /*62b0*/  ISETP.LE.U32.AND P5, PT, R7, UR7, PT ;  /* 0x0000000707007c0c */ /* 0x000fe2000bfa3070 */
[----:B------:R-:W-:Y:S01]  /*62c0*/  @!P4 FADD.FTZ R213, -R213, -RZ ;  /* 0x800000ffd5d5c221 */ /* 0x000fe20000010100 */
[----:B------:R-:W-:Y:S01]  /*62d0*/  SHF.R.U32.HI R7, RZ, 0x18, R5 ;  /* 0x00000018ff077819 */ /* 0x000fe20000011605 */
[----:B------:R-:W-:Y:S01]  /*62e0*/  @!P1 FADD.FTZ R211, -R211, -RZ ;  /* 0x800000ffd3d39221 */ /* 0x000fe20000010100 */
[----:B------:R-:W-:Y:S02]  /*62f0*/  ISETP.LE.U32.AND P6, PT, R10, UR7, PT ;  /* 0x000000070a007c0c */ /* 0x000fe4000bfc3070 */
[----:B------:R-:W-:Y:S01]  /*6300*/  ISETP.LE.U32.AND P4, PT, R108, UR7, PT ;  /* 0x000000076c007c0c */ /* 0x000fe2000bf83070 */
[----:B------:R-:W-:Y:S01]  /*6310*/  IMAD.U32 R108, RZ, RZ, UR28 ;  /* 0x0000001cff6c7e24 */ /* 0x000fe2000f8e00ff */
[----:B------:R-:W-:Y:S01]  /*6320*/  LOP3.LUT R9, R9, 0xff, RZ, 0xc0, !PT ;  /* 0x000000ff09097812 */ /* 0x000fe200078ec0ff */
[----:B------:R-:W2:Y:S01]  /*6330*/  MUFU.EX2 R174, R39 ;  /* 0x0000002700ae7308 */ /* 0x000ea20000000800 */
[----:B------:R-:W-:Y:S02]  /*6340*/  ISETP.LE.U32.AND P1, PT, R7, UR7, PT ;  /* 0x0000000707007c0c */ /* 0x000fe4000bf23070 */
[----:B------:R-:W-:Y:S01]  /*6350*/  LOP3.LUT R7, R111, 0xff, RZ, 0xc0, !PT ;  /* 0x000000ff6f077812 */ /* 0x000fe200078ec0ff */
[----:B------:R-:W-:Y:S01]  /*6360*/  @!P5 FADD.FTZ R215, -R215, -RZ ;  /* 0x800000ffd7d7d221 */ /* 0x000fe20000010100 */
[----:B------:R-:W-:Y:S02]  /*6370*/  ISETP.LE.U32.AND P3, PT, R9, UR7, PT ;  /* 0x0000000709007c0c */ /* 0x000fe4000bf63070 */
[----:B------:R-:W-:Y:S01]  /*6380*/  SHF.R.U32.HI R5, RZ, 0x8, R11 ;  /* 0x00000008ff057819 */ /* 0x000fe2000001160b */
[----:B------:R-:W-:Y:S01]  /*6390*/  @!P6 FADD.FTZ R214, -R214, -RZ ;  /* 0x800000ffd6d6e221 */ /* 0x000fe20000010100 */
[----:B------:R-:W-:Y:S01]  /*63a0*/  ISETP.LE.U32.AND P2, PT, R19, UR7, PT ;  /* 0x0000000713007c0c */ /* 0x000fe2000bf43070 */
[----:B-1----:R-:W-:Y:S01]  /*63b0*/  @!P4 FADD.FTZ R204, -R204, -RZ ;  /* 0x800000ffccccc221 */ /* 0x002fe20000010100 */
[----:B------:R-:W-:Y:S01]  /*63c0*/  LOP3.LUT R5, R5, 0xffff, RZ, 0xc0, !PT ;  /* 0x0000ffff05057812 */ /* 0x000fe200078ec0ff */
[----:B------:R-:W-:Y:S01]  /*63d0*/  MUFU.EX2 R111, R0 ;  /* 0x00000000006f7308 */ /* 0x000fe20000000800 */
[----:B------:R-:W-:Y:S01]  /*63e0*/  ISETP.LE.U32.AND P5, PT, R100, UR7, PT ;  /* 0x0000000764007c0c */ /* 0x000fe2000bfa3070 */
[----:B------:R-:W-:Y:S01]  /*63f0*/  @!P1 FADD.FTZ R218, -R218, -RZ ;  /* 0x800000ffdada9221 */ /* 0x000fe20000010100 */
[----:B------:R-:W-:Y:S01]  /*6400*/  ISETP.LE.U32.AND P6, PT, R5, UR7, PT ;  /* 0x0000000705007c0c */ /* 0x000fe2000bfc3070 */
[----:B------:R-:W-:Y:S01]  /*6410*/  IMAD.WIDE.U32 R10, R115, -0x326172a9, RZ ;  /* 0xcd9e8d57730a7825 */ /* 0x000fe200078e00ff */
[----:B------:R-:W-:Y:S02]  /*6420*/  LOP3.LUT R5, R13, 0xff, RZ, 0xc0, !PT ;  /* 0x000000ff0d057812 */ /* 0x000fe400078ec0ff */
[----:B------:R-:W-:Y:S01]  /*6430*/  ISETP.LE.U32.AND P1, PT, R12, UR7, PT ;  /* 0x000000070c007c0c */ /* 0x000fe2000bf23070 */
[----:B------:R-:W-:Y:S01]  /*6440*/  @!P3 FADD.FTZ R219, -R219, -RZ ;  /* 0x800000ffdbdbb221 */ /* 0x000fe20000010100 */
[----:B------:R-:W-:Y:S01]  /*6450*/  ISETP.LE.U32.AND P3, PT, R5, UR7, PT ;  /* 0x0000000705007c0c */ /* 0x000fe2000bf63070 */
[----:B---3--:R-:W-:Y:S01]  /*6460*/  @!P2 FADD.FTZ R200, -R200, -RZ ;  /* 0x800000ffc8c8a221 */ /* 0x008fe20000010100 */
[----:B------:R-:W-:Y:S01]  /*6470*/  SHF.R.U32.HI R15, RZ, 0x8, R113 ;  /* 0x00000008ff0f7819 */ /* 0x000fe20000011671 */
[----:B------:R-:W-:Y:S01]  /*6480*/  IMAD.WIDE.U32 R12, R168, -0x2daee0ad, RZ ;  /* 0xd2511f53a80c7825 */ /* 0x000fe200078e00ff */
[----:B------:R-:W-:Y:S01]  /*6490*/  SHF.R.U32.HI R5, RZ, 0x8, R109 ;  /* 0x00000008ff057819 */ /* 0x000fe2000001166d */
[----:B------:R-:W-:Y:S01]  /*64a0*/  MUFU.EX2 R113, R4 ;  /* 0x0000000400717308 */ /* 0x000fe20000000800 */
[----:B------:R-:W-:Y:S01]  /*64b0*/  LOP3.LUT R15, R15, 0xffff, RZ, 0xc0, !PT ;  /* 0x0000ffff0f0f7812 */ /* 0x000fe200078ec0ff */
[----:B------:R-:W-:Y:S01]  /*64c0*/  IMAD.U32 R109, RZ, RZ, UR27 ;  /* 0x0000001bff6d7e24 */ /* 0x000fe2000f8e00ff */
[----:B------:R-:W-:Y:S01]  /*64d0*/  LOP3.LUT R5, R5, 0xffff, RZ, 0xc0, !PT ;  /* 0x0000ffff05057812 */ /* 0x000fe200078ec0ff */
[----:B------:R-:W-:Y:S01]  /*64e0*/  @!P6 FADD.FTZ R212, -R212, -RZ ;  /* 0x800000ffd4d4e221 */ /* 0x000fe20000010100 */
[----:B------:R-:W-:Y:S01]  /*64f0*/  ISETP.LE.U32.AND P6, PT, R20, UR7, PT ;  /* 0x0000000714007c0c */ /* 0x000fe2000bfc3070 */
[----:B------:R-:W-:Y:S01]  /*6500*/  @!P1 FADD.FTZ R216, -R216, -RZ ;  /* 0x800000ffd8d89221 */ /* 0x000fe20000010100 */
[--C-:B------:R-:W-:Y:S01]  /*6510*/  SHF.R.U32.HI R20, RZ, 0x10, R10.reuse ;  /* 0x00000010ff147819 */ /* 0x100fe2000001160a */
[----:B------:R-:W-:Y:S01]  /*6520*/  @!P3 FADD.FTZ R217, -R217, -RZ ;  /* 0x800000ffd9d9b221 */ /* 0x000fe20000010100 */
[----:B------:R-:W-:Y:S01]  /*6530*/  ISETP.LE.U32.AND P1, PT, R7, UR7, PT ;  /* 0x0000000707007c0c */ /* 0x000fe2000bf23070 */
[----:B------:R-:W-:Y:S01]  /*6540*/  @!P5 FADD.FTZ R199, -R199, -RZ ;  /* 0x800000ffc7c7d221 */ /* 0x000fe20000010100 */
[----:B------:R-:W-:Y:S01]  /*6550*/  ISETP.LE.U32.AND P3, PT, R5, UR7, PT ;  /* 0x0000000705007c0c */ /* 0x000fe2000bf63070 */
[----:B------:R-:W-:Y:S01]  /*6560*/  MUFU.EX2 R187, R40 ;  /* 0x0000002800bb7308 */ /* 0x000fe20000000800 */
[C---:B------:R-:W-:Y:S02]  /*6570*/  LOP3.LUT R5, R16.reuse, 0xffff, RZ, 0xc0, !PT ;  /* 0x0000ffff10057812 */ /* 0x040fe400078ec0ff */
[----:B------:R-:W-:Y:S02]  /*6580*/  LOP3.LUT R7, R16, 0xff, RZ, 0xc0, !PT ;  /* 0x000000ff10077812 */ /* 0x000fe400078ec0ff */
[----:B------:R-:W-:Y:S01]  /*6590*/  SHF.R.U32.HI R5, RZ, 0x8, R5 ;  /* 0x00000008ff057819 */ /* 0x000fe20000011605 */
[----:B------:R-:W-:Y:S01]  /*65a0*/  @!P6 FADD.FTZ R181, -R181, -RZ ;  /* 0x800000ffb5b5e221 */ /* 0x000fe20000010100 */
[----:B------:R-:W-:Y:S03]  /*65b0*/  ISETP.LE.U32.AND P0, PT, R21, UR7, PT ;  /* 0x0000000715007c0c */ /* 0x000fe6000bf03070 */
[----:B------:R-:W-:Y:S01]  /*65c0*/  MUFU.EX2 R193, R46 ;  /* 0x0000002e00c17308 */ /* 0x000fe20000000800 */
[----:B------:R-:W-:Y:S01]  /*65d0*/  SHF.R.U32.HI R21, RZ, 0x18, R10 ;  /* 0x00000018ff157819 */ /* 0x000fe2000001160a */
[----:B------:R-:W-:Y:S01]  /*65e0*/  @!P1 FADD.FTZ R203, -R203, -RZ ;  /* 0x800000ffcbcb9221 */ /* 0x000fe20000010100 */
[----:B------:R-:W-:Y:S01]  /*65f0*/  LOP3.LUT R5, R5, 0xffff, RZ, 0xc0, !PT ;  /* 0x0000ffff05057812 */ /* 0x000fe200078ec0ff */
[----:B------:R-:W-:Y:S01]  /*6600*/  @!P3 FADD.FTZ R192, -R192, -RZ ;  /* 0x800000ffc0c0b221 */ /* 0x000fe20000010100 */
[----:B------:R-:W-:Y:S02]  /*6610*/  ISETP.LE.U32.AND P3, PT, R7, UR7, PT ;  /* 0x0000000707007c0c */ /* 0x000fe4000bf63070 */
[----:B------:R-:W-:Y:S03]  /*6620*/  ISETP.LE.U32.AND P1, PT, R5, UR7, PT ;  /* 0x0000000705007c0c */ /* 0x000fe6000bf23070 */
[----:B------:R-:W-:Y:S01]  /*6630*/  MUFU.EX2 R196, R43 ;  /* 0x0000002b00c47308 */ /* 0x000fe20000000800 */
[--C-:B------:R-:W-:Y:S02]  /*6640*/  SHF.R.U32.HI R5, RZ, 0x10, R16.reuse ;  /* 0x00000010ff057819 */ /* 0x100fe40000011610 */
[----:B------:R-:W-:Y:S01]  /*6650*/  LOP3.LUT R7, R17, 0xff, RZ, 0xc0, !PT ;  /* 0x000000ff11077812 */ /* 0x000fe200078ec0ff */
[----:B----4-:R-:W-:Y:S01]  /*6660*/  @!P0 FADD.FTZ R178, -R178, -RZ ;  /* 0x800000ffb2b28221 */ /* 0x010fe20000010100 */
[----:B------:R-:W-:Y:S02]  /*6670*/  LOP3.LUT R5, R5, 0xff, RZ, 0xc0, !PT ;  /* 0x000000ff05057812 */ /* 0x000fe400078ec0ff */
[----:B------:R-:W-:Y:S03]  /*6680*/  SHF.R.U32.HI R16, RZ, 0x18, R16 ;  /* 0x00000018ff107819 */ /* 0x000fe60000011610 */
[----:B------:R-:W-:Y:S01]  /*6690*/  MUFU.EX2 R194, R47 ;  /* 0x0000002f00c27308 */ /* 0x000fe20000000800 */
[----:B------:R-:W-:Y:S01]  /*66a0*/  ISETP.LE.U32.AND P2, PT, R5, UR7, PT ;  /* 0x0000000705007c0c */ /* 0x000fe2000bf43070 */
[----:B------:R-:W-:Y:S01]  /*66b0*/  @!P3 FADD.FTZ R189, -R189, -RZ ;  /* 0x800000ffbdbdb221 */ /* 0x000fe20000010100 */
[----:B------:R-:W-:Y:S01]  /*66c0*/  LOP3.LUT R5, R17, 0xffff, RZ, 0xc0, !PT ;  /* 0x0000ffff11057812 */ /* 0x000fe200078ec0ff */
[----:B------:R-:W-:Y:S01]  /*66d0*/  @!P1 FADD.FTZ R188, -R188, -RZ ;  /* 0x800000ffbcbc9221 */ /* 0x000fe20000010100 */
[----:B------:R-:W-:Y:S02]  /*66e0*/  ISETP.LE.U32.AND P1, PT, R7, UR7, PT ;  /* 0x0000000707007c0c */ /* 0x000fe4000bf23070 */
[----:B------:R-:W-:Y:S03]  /*66f0*/  SHF.R.U32.HI R7, RZ, 0x10, R17 ;  /* 0x00000010ff077819 */ /* 0x000fe60000011611 */
[----:B------:R-:W-:Y:S01]  /*6700*/  MUFU.EX2 R168, R52 ;  /* 0x0000003400a87308 */ /* 0x000fe20000000800 */
[----:B------:R-:W-:Y:S02]  /*6710*/  SHF.R.U32.HI R5, RZ, 0x8, R5 ;  /* 0x00000008ff057819 */ /* 0x000fe40000011605 */
[----:B------:R-:W-:Y:S02]  /*6720*/  SHF.R.U32.HI R17, RZ, 0x18, R17 ;  /* 0x00000018ff117819 */ /* 0x000fe40000011611 */
[----:B------:R-:W-:Y:S01]  /*6730*/  ISETP.LE.U32.AND P3, PT, R16, UR7, PT ;  /* 0x0000000710007c0c */ /* 0x000fe2000bf63070 */
[----:B------:R-:W-:Y:S01]  /*6740*/  @!P2 FADD.FTZ R190, -R190, -RZ ;  /* 0x800000ffbebea221 */ /* 0x000fe20000010100 */
[----:B------:R-:W-:Y:S03]  /*6750*/  LOP3.LUT R5, R5, 0xffff, RZ, 0xc0, !PT ;  /* 0x0000ffff05057812 */ /* 0x000fe600078ec0ff */
[----:B------:R-:W-:Y:S01]  /*6760*/  MUFU.EX2 R166, R53 ;  /* 0x0000003500a67308 */ /* 0x000fe20000000800 */
[----:B------:R-:W-:Y:S01]  /*6770*/  LOP3.LUT R9, R11, UR15, R112, 0x96, !PT ;  /* 0x0000000f0b097c12 */ /* 0x000fe2000f8e9670 */
[----:B------:R-:W-:Y:S01]  /*6780*/  @!P1 FADD.FTZ R201, -R201, -RZ ;  /* 0x800000ffc9c99221 */ /* 0x000fe20000010100 */
[----:B------:R-:W-:Y:S02]  /*6790*/  ISETP.LE.U32.AND P1, PT, R17, UR7, PT ;  /* 0x0000000711007c0c */ /* 0x000fe4000bf23070 */
[----:B------:R-:W-:Y:S02]  /*67a0*/  ISETP.LE.U32.AND P2, PT, R5, UR7, PT ;  /* 0x0000000705007c0c */ /* 0x000fe4000bf43070 */
[----:B------:R-:W-:Y:S03]  /*67b0*/  LOP3.LUT R5, R7, 0xff, RZ, 0xc0, !PT ;  /* 0x000000ff07057812 */ /* 0x000fe600078ec0ff */
[----:B------:R-:W-:Y:S01]  /*67c0*/  MUFU.EX2 R112, R66 ;  /* 0x0000004200707308 */ /* 0x000fe20000000800 */
[----:B------:R-:W-:Y:S01]  /*67d0*/  LOP3.LUT R7, R13, UR14, R182, 0x96, !PT ;  /* 0x0000000e0d077c12 */ /* 0x000fe2000f8e96b6 */
[----:B------:R-:W-:Y:S01]  /*67e0*/  @!P3 FADD.FTZ R191, -R191, -RZ ;  /* 0x800000ffbfbfb221 */ /* 0x000fe20000010100 */
[----:B------:R-:W-:Y:S02]  /*67f0*/  ISETP.LE.U32.AND P3, PT, R5, UR7, PT ;  /* 0x0000000705007c0c */ /* 0x000fe4000bf63070 */
[C---:B------:R-:W-:Y:S02]  /*6800*/  LOP3.LUT R18, R10.reuse, 0xff, RZ, 0xc0, !PT ;  /* 0x000000ff0a127812 */ /* 0x040fe400078ec0ff */
[----:B------:R-:W-:Y:S01]  /*6810*/  LOP3.LUT R19, R10, 0xffff, RZ, 0xc0, !PT ;  /* 0x0000ffff0a137812 */ /* 0x000fe200078ec0ff */
[----:B------:R-:W-:Y:S01]  /*6820*/  @!P1 FADD.FTZ R208, -R208, -RZ ;  /* 0x800000ffd0d09221 */ /* 0x000fe20000010100 */
[----:B------:R-:W-:Y:S01]  /*6830*/  ISETP.LE.U32.AND P1, PT, R15, UR7, PT ;  /* 0x000000070f007c0c */ /* 0x000fe2000bf23070 */
[----:B------:R-:W-:Y:S01]  /*6840*/  @!P2 FADD.FTZ R202, -R202, -RZ ;  /* 0x800000ffcacaa221 */ /* 0x000fe20000010100 */
[----:B------:R-:W-:Y:S01]  /*6850*/  LOP3.LUT R15, R116, 0xff, RZ, 0xc0, !PT ;  /* 0x000000ff740f7812 */ /* 0x000fe200078ec0ff */
[----:B------:R-:W-:Y:S01]  /*6860*/  IMAD.WIDE.U32 R10, R117, -0x2daee0ad, RZ ;  /* 0xd2511f53750a7825 */ /* 0x000fe200078e00ff */
[----:B------:R-:W-:Y:S01]  /*6870*/  ISETP.LE.U32.AND P2, PT, R22, UR7, PT ;  /* 0x0000000716007c0c */ /* 0x000fe2000bf43070 */
[----:B------:R-:W-:Y:S01]  /*6880*/  MUFU.EX2 R116, R64 ;  /* 0x0000004000747308 */ /* 0x000fe20000000800 */
[----:B------:R-:W-:Y:S01]  /*6890*/  ISETP.LE.U32.AND P5, PT, R15, UR7, PT ;  /* 0x000000070f007c0c */ /* 0x000fe2000bfa3070 */
[----:B------:R-:W-:Y:S01]  /*68a0*/  @!P3 FADD.FTZ R209, -R209, -RZ ;  /* 0x800000ffd1d1b221 */ /* 0x000fe20000010100 */
[----:B------:R-:W-:Y:S02]  /*68b0*/  LOP3.LUT R16, R12, 0xff, RZ, 0xc0, !PT ;  /* 0x000000ff0c107812 */ /* 0x000fe400078ec0ff */
[----:B------:R-:W-:Y:S02]  /*68c0*/  LOP3.LUT R24, R10, 0xffff, RZ, 0xc0, !PT ;  /* 0x0000ffff0a187812 */ /* 0x000fe400078ec0ff */
[--C-:B------:R-:W-:Y:S01]  /*68d0*/  SHF.R.U32.HI R17, RZ, 0x18, R12.reuse ;  /* 0x00000018ff117819 */ /* 0x100fe2000001160c */
[----:B------:R-:W-:Y:S01]  /*68e0*/  @!P1 FADD.FTZ R198, -R198, -RZ ;  /* 0x800000ffc6c69221 */ /* 0x000fe20000010100 */
[----:B------:R-:W-:Y:S01]  /*68f0*/  ISETP.LE.U32.AND P3, PT, R23, UR7, PT ;  /* 0x0000000717007c0c */ /* 0x000fe2000bf63070 */
[----:B------:R-:W-:Y:S01]  /*6900*/  MUFU.EX2 R119, R55 ;  /* 0x0000003700777308 */ /* 0x000fe20000000800 */
[----:B------:R-:W-:Y:S01]  /*6910*/  LOP3.LUT R22, R12, 0xffff, RZ, 0xc0, !PT ;  /* 0x0000ffff0c167812 */ /* 0x000fe200078ec0ff */
[----:B------:R-:W-:Y:S01]  /*6920*/  @!P2 FADD.FTZ R172, -R172, -RZ ;  /* 0x800000ffacaca221 */ /* 0x000fe20000010100 */
[----:B------:R-:W-:Y:S01]  /*6930*/  LOP3.LUT R15, R10, 0xff, RZ, 0xc0, !PT ;  /* 0x000000ff0a0f7812 */ /* 0x000fe200078ec0ff */
[----:B------:R-:W-:Y:S01]  /*6940*/  @!P5 FADD.FTZ R205, -R205, -RZ ;  /* 0x800000ffcdcdd221 */ /* 0x000fe20000010100 */
[----:B------:R-:W-:Y:S02]  /*6950*/  SHF.R.U32.HI R25, RZ, 0x10, R12 ;  /* 0x00000010ff197819 */ /* 0x000fe4000001160c */
[--C-:B------:R-:W-:Y:S03]  /*6960*/  SHF.R.U32.HI R23, RZ, 0x18, R10.reuse ;  /* 0x00000018ff177819 */ /* 0x100fe6000001160a */
[----:B------:R-:W-:Y:S01]  /*6970*/  MUFU.EX2 R117, R57 ;  /* 0x0000003900757308 */ /* 0x000fe20000000800 */
[----:B------:R-:W-:Y:S02]  /*6980*/  SHF.R.U32.HI R12, RZ, 0x8, R101 ;  /* 0x00000008ff0c7819 */ /* 0x000fe40000011665 */
[----:B------:R-:W-:Y:S01]  /*6990*/  SHF.R.U32.HI R13, RZ, 0x10, R10 ;  /* 0x00000010ff0d7819 */ /* 0x000fe2000001160a */
[----:B--2---:R-:W-:Y:S01]  /*69a0*/  @!P3 FADD.FTZ R169, -R169, -RZ ;  /* 0x800000ffa9a9b221 */ /* 0x004fe20000010100 */
[----:B------:R-:W-:Y:S02]  /*69b0*/  LOP3.LUT R5, R11, UR14, R114, 0x96, !PT ;  /* 0x0000000e0b057c12 */ /* 0x000fe4000f8e9672 */
[----:B------:R-:W-:Y:S03]  /*69c0*/  LOP3.LUT R10, R14, 0xff, RZ, 0xc0, !PT ;  /* 0x000000ff0e0a7812 */ /* 0x000fe600078ec0ff */
[----:B------:R-:W-:Y:S01]  /*69d0*/  MUFU.EX2 R114, R60 ;  /* 0x0000003c00727308 */ /* 0x000fe20000000800 */
[----:B------:R-:W-:Y:S02]  /*69e0*/  LOP3.LUT R11, R12, 0xffff, RZ, 0xc0, !PT ;  /* 0x0000ffff0c0b7812 */ /* 0x000fe400078ec0ff */
[----:B------:R-:W-:Y:S02]  /*69f0*/  ISETP.LE.U32.AND P4, PT, R10, UR7, PT ;  /* 0x000000070a007c0c */ /* 0x000fe4000bf83070 */
[----:B------:R-:W-:Y:S02]  /*6a00*/  ISETP.LE.U32.AND P1, PT, R11, UR7, PT ;  /* 0x000000070b007c0c */ /* 0x000fe4000bf23070 */
[----:B------:R-:W-:Y:S03]  /*6a10*/  SHF.R.U32.HI R10, RZ, 0x18, R14 ;  /* 0x00000018ff0a7819 */ /* 0x000fe6000001160e */
[----:B------:R-:W-:Y:S01]  /*6a20*/  MUFU.EX2 R186, R58 ;  /* 0x0000003a00ba7308 */ /* 0x000fe20000000800 */
[----:B------:R-:W-:Y:S02]  /*6a30*/  LOP3.LUT R11, R102, 0xff, RZ, 0xc0, !PT ;  /* 0x000000ff660b7812 */ /* 0x000fe400078ec0ff */
[----:B------:R-:W-:Y:S02]  /*6a40*/  LOP3.LUT R12, R14, 0xffff, RZ, 0xc0, !PT ;  /* 0x0000ffff0e0c7812 */ /* 0x000fe400078ec0ff */
[----:B------:R-:W-:Y:S02]  /*6a50*/  ISETP.LE.U32.AND P6, PT, R10, UR7, PT ;  /* 0x000000070a007c0c */ /* 0x000fe4000bfc3070 */
[----:B------:R-:W-:Y:S01]  /*6a60*/  ISETP.LE.U32.AND P5, PT, R11, UR7, PT ;  /* 0x000000070b007c0c */ /* 0x000fe2000bfa3070 */
[----:B------:R-:W-:Y:S01]  /*6a70*/  @!P4 FADD.FTZ R177, -R177, -RZ ;  /* 0x800000ffb1b1c221 */ /* 0x000fe20000010100 */
[----:B------:R-:W-:Y:S01]  /*6a80*/  SHF.R.U32.HI R10, RZ, 0x8, R12 ;  /* 0x00000008ff0a7819 */ /* 0x000fe2000001160c */
[----:B------:R-:W-:Y:S01]  /*6a90*/  @!P1 FADD.FTZ R179, -R179, -RZ ;  /* 0x800000ffb3b39221 */ /* 0x000fe20000010100 */
[----:B------:R-:W-:Y:S01]  /*6aa0*/  ISETP.LE.U32.AND P1, PT, R18, UR7, PT ;  /* 0x0000000712007c0c */ /* 0x000fe2000bf23070 */
[----:B------:R-:W1:Y:S01]  /*6ab0*/  MUFU.EX2 R183, R44 ;  /* 0x0000002c00b77308 */ /* 0x000e620000000800 */
[----:B------:R-:W-:Y:S02]  /*6ac0*/  SHF.R.U32.HI R11, RZ, 0x10, R14 ;  /* 0x00000010ff0b7819 */ /* 0x000fe4000001160e */
[----:B------:R-:W-:Y:S02]  /*6ad0*/  LOP3.LUT R10, R10, 0xffff, RZ, 0xc0, !PT ;  /* 0x0000ffff0a0a7812 */ /* 0x000fe400078ec0ff */
[----:B------:R-:W-:Y:S01]  /*6ae0*/  LOP3.LUT R11, R11, 0xff, RZ, 0xc0, !PT ;  /* 0x000000ff0b0b7812 */ /* 0x000fe200078ec0ff */
[----:B------:R-:W-:Y:S01]  /*6af0*/  @!P6 FADD.FTZ R174, -R174, -RZ ;  /* 0x800000ffaeaee221 */ /* 0x000fe20000010100 */
[--C-:B------:R-:W-:Y:S01]  /*6b00*/  SHF.R.U32.HI R12, RZ, 0x10, R9.reuse ;  /* 0x00000010ff0c7819 */ /* 0x100fe20000011609 */
[----:B------:R-:W-:Y:S01]  /*6b10*/  @!P5 FADD.FTZ R180, -R180, -RZ ;  /* 0x800000ffb4b4d221 */ /* 0x000fe20000010100 */
[----:B------:R-:W-:Y:S01]  /*6b20*/  ISETP.LE.U32.AND P5, PT, R10, UR7, PT ;  /* 0x000000070a007c0c */ /* 0x000fe2000bfa3070 */
[----:B------:R2:W-:Y:S01]  /*6b30*/  MUFU.EX2 R115, R8 ;  /* 0x0000000800737308 */ /* 0x0005e20000000800 */
[----:B------:R-:W-:Y:S02]  /*6b40*/  ISETP.LE.U32.AND P0, PT, R11, UR7, PT ;  /* 0x000000070b007c0c */ /* 0x000fe4000bf03070 */
[C---:B------:R-:W-:Y:S02]  /*6b50*/  LOP3.LUT R10, R9.reuse, 0xffff, RZ, 0xc0, !PT ;  /* 0x0000ffff090a7812 */ /* 0x040fe400078ec0ff */
[----:B------:R-:W-:Y:S02]  /*6b60*/  LOP3.LUT R11, R9, 0xff, RZ, 0xc0, !PT ;  /* 0x000000ff090b7812 */ /* 0x000fe400078ec0ff */
[----:B------:R-:W-:Y:S01]  /*6b70*/  SHF.R.U32.HI R10, RZ, 0x8, R10 ;  /* 0x00000008ff0a7819 */ /* 0x000fe2000001160a */
[----:B-1----:R-:W-:Y:S01]  /*6b80*/  @!P1 FADD.FTZ R183, -R183, -RZ ;  /* 0x800000ffb7b79221 */ /* 0x002fe20000010100 */
[----:B------:R-:W-:Y:S01]  /*6b90*/  ISETP.LE.U32.AND P4, PT, R11, UR7, PT ;  /* 0x000000070b007c0c */ /* 0x000fe2000bf83070 */
[----:B------:R-:W1:Y:S01]  /*6ba0*/  MUFU.EX2 R184, R45 ;  /* 0x0000002d00b87308 */ /* 0x000e620000000800 */
[----:B------:R-:W-:Y:S01]  /*6bb0*/  LOP3.LUT R10, R10, 0xffff, RZ, 0xc0, !PT ;  /* 0x0000ffff0a0a7812 */ /* 0x000fe200078ec0ff */
[----:B------:R-:W-:Y:S01]  /*6bc0*/  @!P5 FADD.FTZ R176, -R176, -RZ ;  /* 0x800000ffb0b0d221 */ /* 0x000fe20000010100 */
[----:B------:R-:W-:Y:S01]  /*6bd0*/  LOP3.LUT R11, R12, 0xff, RZ, 0xc0, !PT ;  /* 0x000000ff0c0b7812 */ /* 0x000fe200078ec0ff */
[----:B------:R-:W-:Y:S01]  /*6be0*/  @!P0 FADD.FTZ R175, -R175, -RZ ;  /* 0x800000ffafaf8221 */ /* 0x000fe20000010100 */
[----:B------:R-:W-:Y:S02]  /*6bf0*/  ISETP.LE.U32.AND P5, PT, R10, UR7, PT ;  /* 0x000000070a007c0c */ /* 0x000fe4000bfa3070 */
[----:B------:R-:W-:Y:S03]  /*6c00*/  ISETP.LE.U32.AND P0, PT, R11, UR7, PT ;  /* 0x000000070b007c0c */ /* 0x000fe6000bf03070 */
[----:B------:R-:W-:Y:S01]  /*6c10*/  MUFU.EX2 R167, R54 ;  /* 0x0000003600a77308 */ /* 0x000fe20000000800 */
[----:B------:R-:W-:Y:S02]  /*6c20*/  SHF.R.U32.HI R10, RZ, 0x18, R9 ;  /* 0x00000018ff0a7819 */ /* 0x000fe40000011609 */
[----:B------:R-:W-:Y:S01]  /*6c30*/  SHF.R.U32.HI R9, RZ, 0x8, R19 ;  /* 0x00000008ff097819 */ /* 0x000fe20000011613 */
[----:B------:R-:W-:Y:S01]  /*6c40*/  @!P4 FADD.FTZ R187, -R187, -RZ ;  /* 0x800000ffbbbbc221 */ /* 0x000fe20000010100 */
[----:B------:R-:W-:Y:S02]  /*6c50*/  ISETP.LE.U32.AND P6, PT, R10, UR7, PT ;  /* 0x000000070a007c0c */ /* 0x000fe4000bfc3070 */
[----:B------:R-:W-:Y:S03]  /*6c60*/  LOP3.LUT R9, R9, 0xffff, RZ, 0xc0, !PT ;  /* 0x0000ffff09097812 */ /* 0x000fe600078ec0ff */
[----:B------:R-:W3:Y:S01]  /*6c70*/  MUFU.EX2 R118, R56 ;  /* 0x0000003800767308 */ /* 0x000ee20000000800 */
[----:B------:R-:W-:Y:S01]  /*6c80*/  LOP3.LUT R10, R103, 0xff, RZ, 0xc0, !PT ;  /* 0x000000ff670a7812 */ /* 0x000fe200078ec0ff */
[----:B------:R-:W-:Y:S01]  /*6c90*/  @!P5 FADD.FTZ R185, -R185, -RZ ;  /* 0x800000ffb9b9d221 */ /* 0x000fe20000010100 */
[----:B------:R-:W-:Y:S01]  /*6ca0*/  ISETP.LE.U32.AND P4, PT, R21, UR7, PT ;  /* 0x0000000715007c0c */ /* 0x000fe2000bf83070 */
[----:B------:R-:W-:Y:S01]  /*6cb0*/  @!P0 FADD.FTZ R197, -R197, -RZ ;  /* 0x800000ffc5c58221 */ /* 0x000fe20000010100 */
[----:B------:R-:W-:Y:S02]  /*6cc0*/  ISETP.LE.U32.AND P5, PT, R9, UR7, PT ;  /* 0x0000000709007c0c */ /* 0x000fe4000bfa3070 */
[----:B------:R-:W-:Y:S03]  /*6cd0*/  LOP3.LUT R9, R20, 0xff, RZ, 0xc0, !PT ;  /* 0x000000ff14097812 */ /* 0x000fe600078ec0ff */
[----:B------:R-:W4:Y:S01]  /*6ce0*/  MUFU.EX2 R182, R59 ;  /* 0x0000003b00b67308 */ /* 0x000f220000000800 */
[----:B------:R-:W-:Y:S01]  /*6cf0*/  F2FP.RELU.F16.F32.PACK_AB R4, R178, R180 ;  /* 0x000000b4b204723e */ /* 0x000fe200000008ff */
[----:B------:R-:W-:Y:S01]  /*6d00*/  @!P6 FADD.FTZ R196, -R196, -RZ ;  /* 0x800000ffc4c4e221 */ /* 0x000fe20000010100 */
[----:B------:R-:W-:Y:S02]  /*6d10*/  ISETP.LE.U32.AND P1, PT, R16, UR7, PT ;  /* 0x0000000710007c0c */ /* 0x000fe4000bf23070 */
[----:B------:R-:W-:Y:S02]  /*6d20*/  ISETP.LE.U32.AND P0, PT, R9, UR7, PT ;  /* 0x0000000709007c0c */ /* 0x000fe4000bf03070 */
[----:B--2---:R-:W-:Y:S01]  /*6d30*/  LOP3.LUT R8, R13, 0xff, RZ, 0xc0, !PT ;  /* 0x000000ff0d087812 */ /* 0x004fe200078ec0ff */
[----:B------:R-:W-:Y:S01]  /*6d40*/  @!P4 FADD.FTZ R194, -R194, -RZ ;  /* 0x800000ffc2c2c221 */ /* 0x000fe20000010100 */
[----:B------:R-:W-:Y:S01]  /*6d50*/  SHF.R.U32.HI R9, RZ, 0x8, R104 ;  /* 0x00000008ff097819 */ /* 0x000fe20000011668 */
[----:B-1----:R-:W-:Y:S01]  /*6d60*/  @!P5 FADD.FTZ R184, -R184, -RZ ;  /* 0x800000ffb8b8d221 */ /* 0x002fe20000010100 */
[----:B------:R-:W-:Y:S01]  /*6d70*/  ISETP.LE.U32.AND P6, PT, R10, UR7, PT ;  /* 0x000000070a007c0c */ /* 0x000fe2000bfc3070 */
[----:B------:R-:W-:Y:S01]  /*6d80*/  IMAD.U32 R104, RZ, RZ, UR4 ;  /* 0x00000004ff687e24 */ /* 0x000fe2000f8e00ff */
[----:B------:R-:W-:Y:S02]  /*6d90*/  LOP3.LUT R9, R9, 0xffff, RZ, 0xc0, !PT ;  /* 0x0000ffff09097812 */ /* 0x000fe400078ec0ff */
[----:B------:R-:W-:Y:S01]  /*6da0*/  F2FP.RELU.F16.F32.PACK_AB R6, R196, R197 ;  /* 0x000000c5c406723e */ /* 0x000fe200000008ff */
[----:B------:R-:W-:Y:S01]  /*6db0*/  @!P1 FADD.FTZ R116, -R116, -RZ ;  /* 0x800000ff74749221 */ /* 0x000fe20000010100 */
[----:B------:R-:W-:Y:S01]  /*6dc0*/  LOP3.LUT R10, R7, 0xff, RZ, 0xc0, !PT ;  /* 0x000000ff070a7812 */ /* 0x000fe200078ec0ff */
[----:B------:R-:W-:Y:S01]  /*6dd0*/  @!P0 FADD.FTZ R193, -R193, -RZ ;  /* 0x800000ffc1c18221 */ /* 0x000fe20000010100 */
[----:B------:R-:W-:Y:S02]  /*6de0*/  ISETP.LE.U32.AND P5, PT, R17, UR7, PT ;  /* 0x0000000711007c0c */ /* 0x000fe4000bfa3070 */
[----:B------:R-:W-:Y:S02]  /*6df0*/  ISETP.LE.U32.AND P0, PT, R9, UR7, PT ;  /* 0x0000000709007c0c */ /* 0x000fe4000bf03070 */
[----:B------:R-:W-:Y:S01]  /*6e00*/  ISETP.LE.U32.AND P4, PT, R10, UR7, PT ;  /* 0x000000070a007c0c */ /* 0x000fe2000bf83070 */
[----:B------:R-:W-:Y:S01]  /*6e10*/  @!P6 FADD.FTZ R171, -R171, -RZ ;  /* 0x800000ffababe221 */ /* 0x000fe20000010100 */
[--C-:B------:R-:W-:Y:S02]  /*6e20*/  SHF.R.U32.HI R9, RZ, 0x18, R7.reuse ;  /* 0x00000018ff097819 */ /* 0x100fe40000011607 */
[----:B------:R-:W-:Y:S02]  /*6e30*/  IADD3 R104, R157, 0x4000, R104 ;  /* 0x000040009d687810 */ /* 0x000fe40007ffe068 */
[----:B------:R-:W-:Y:S02]  /*6e40*/  LOP3.LUT R10, R7, 0xffff, RZ, 0xc0, !PT ;  /* 0x0000ffff070a7812 */ /* 0x000fe400078ec0ff */
[----:B------:R-:W-:Y:S01]  /*6e50*/  ISETP.LE.U32.AND P2, PT, R9, UR7, PT ;  /* 0x0000000709007c0c */ /* 0x000fe2000bf43070 */
[----:B------:R-:W-:Y:S01]  /*6e60*/  IMAD.IADD R104, R104, 0x1, R158 ;  /* 0x0000000168687824 */ /* 0x000fe200078e029e */
[----:B------:R-:W-:Y:S01]  /*6e70*/  LOP3.LUT R9, R5, 0xff, RZ, 0xc0, !PT ;  /* 0x000000ff05097812 */ /* 0x000fe200078ec0ff */
[----:B------:R-:W-:Y:S01]  /*6e80*/  @!P0 FADD.FTZ R170, -R170, -RZ ;  /* 0x800000ffaaaa8221 */ /* 0x000fe20000010100 */
[----:B------:R-:W-:Y:S01]  /*6e90*/  SHF.R.U32.HI R10, RZ, 0x8, R10 ;  /* 0x00000008ff0a7819 */ /* 0x000fe2000001160a */
[----:B------:R-:W-:Y:S01]  /*6ea0*/  @!P4 FADD.FTZ R168, -R168, -RZ ;  /* 0x800000ffa8a8c221 */ /* 0x000fe20000010100 */
[----:B------:R-:W-:Y:S01]  /*6eb0*/  ISETP.LE.U32.AND P0, PT, R9, UR7, PT ;  /* 0x0000000709007c0c */ /* 0x000fe2000bf03070 */
[----:B------:R-:W-:Y:S01]  /*6ec0*/  @!P5 FADD.FTZ R110, -R110, -RZ ;  /* 0x800000ff6e6ed221 */ /* 0x000fe20000010100 */
[----:B------:R-:W-:Y:S02]  /*6ed0*/  SHF.R.U32.HI R9, RZ, 0x10, R7 ;  /* 0x00000010ff097819 */ /* 0x000fe40000011607 */
[----:B------:R-:W-:Y:S02]  /*6ee0*/  LOP3.LUT R7, R10, 0xffff, RZ, 0xc0, !PT ;  /* 0x0000ffff0a077812 */ /* 0x000fe400078ec0ff */
[----:B------:R-:W-:Y:S01]  /*6ef0*/  LOP3.LUT R10, R5, 0xffff, RZ, 0xc0, !PT ;  /* 0x0000ffff050a7812 */ /* 0x000fe200078ec0ff */
[----:B------:R-:W-:Y:S01]  /*6f00*/  @!P2 FADD.FTZ R119, -R119, -RZ ;  /* 0x800000ff7777a221 */ /* 0x000fe20000010100 */
[----:B------:R-:W-:Y:S02]  /*6f10*/  ISETP.LE.U32.AND P6, PT, R7, UR7, PT ;  /* 0x0000000707007c0c */ /* 0x000fe4000bfc3070 */
[----:B------:R-:W-:Y:S02]  /*6f20*/  SHF.R.U32.HI R7, RZ, 0x8, R10 ;  /* 0x00000008ff077819 */ /* 0x000fe4000001160a */
[----:B------:R-:W-:Y:S01]  /*6f30*/  LOP3.LUT R9, R9, 0xff, RZ, 0xc0, !PT ;  /* 0x000000ff09097812 */ /* 0x000fe200078ec0ff */
[----:B---3--:R-:W-:Y:S01]  /*6f40*/  @!P0 FADD.FTZ R118, -R118, -RZ ;  /* 0x800000ff76768221 */ /* 0x008fe20000010100 */
[----:B------:R-:W-:Y:S02]  /*6f50*/  LOP3.LUT R7, R7, 0xffff, RZ, 0xc0, !PT ;  /* 0x0000ffff07077812 */ /* 0x000fe400078ec0ff */
[----:B------:R-:W-:Y:S02]  /*6f60*/  ISETP.LE.U32.AND P3, PT, R9, UR7, PT ;  /* 0x0000000709007c0c */ /* 0x000fe4000bf63070 */
[--C-:B------:R-:W-:Y:S02]  /*6f70*/  SHF.R.U32.HI R9, RZ, 0x10, R5.reuse ;  /* 0x00000010ff097819 */ /* 0x100fe40000011605 */
[----:B------:R-:W-:Y:S01]  /*6f80*/  ISETP.LE.U32.AND P4, PT, R7, UR7, PT ;  /* 0x0000000707007c0c */ /* 0x000fe2000bf83070 */
[----:B------:R-:W-:Y:S01]  /*6f90*/  @!P6 FADD.FTZ R166, -R166, -RZ ;  /* 0x800000ffa6a6e221 */ /* 0x000fe20000010100 */
[----:B------:R-:W-:Y:S02]  /*6fa0*/  LOP3.LUT R7, R9, 0xff, RZ, 0xc0, !PT ;  /* 0x000000ff09077812 */ /* 0x000fe400078ec0ff */
[----:B------:R-:W-:Y:S02]  /*6fb0*/  SHF.R.U32.HI R9, RZ, 0x8, R22 ;  /* 0x00000008ff097819 */ /* 0x000fe40000011616 */
[----:B------:R-:W-:Y:S02]  /*6fc0*/  ISETP.LE.U32.AND P6, PT, R7, UR7, PT ;  /* 0x0000000707007c0c */ /* 0x000fe4000bfc3070 */
[----:B------:R-:W-:Y:S01]  /*6fd0*/  LOP3.LUT R7, R9, 0xffff, RZ, 0xc0, !PT ;  /* 0x0000ffff09077812 */ /* 0x000fe200078ec0ff */
[----:B------:R-:W-:Y:S01]  /*6fe0*/  @!P3 FADD.FTZ R167, -R167, -RZ ;  /* 0x800000ffa7a7b221 */ /* 0x000fe20000010100 */
        /* <DEDUP_REMOVED lines=11> */
[----:B------:R-:W-:Y:S02]  /*70a0*/  ISETP.LE.U32.AND P1, PT, R8, UR7, PT ;  /* 0x0000000708007c0c */ /* 0x000fe4000bf23070 */
[----:B------:R-:W-:Y:S01]  /*70b0*/  F2FP.RELU.F16.F32.PACK_AB R8, R210, R211 ;  /* 0x000000d3d208723e */ /* 0x000fe200000008ff */
[----:B------:R1:W-:Y:S01]  /*70c0*/  STS [R222+0x10000], R5 ;  /* 0x01000005de007388 */ /* 0x0003e20000000800 */
[----:B------:R-:W-:Y:S01]  /*70d0*/  ISETP.LE.U32.AND P2, PT, R7, UR7, PT ;  /* 0x0000000707007c0c */ /* 0x000fe2000bf43070 */
[----:B----4-:R-:W-:Y:S01]  /*70e0*/  @!P4 FADD.FTZ R182, -R182, -RZ ;  /* 0x800000ffb6b6c221 */ /* 0x010fe20000010100 */
[----:B------:R-:W-:Y:S01]  /*70f0*/  F2FP.RELU.F16.F32.PACK_AB R7, R192, R195 ;  /* 0x000000c3c007723e */ /* 0x000fe200000008ff */
[----:B------:R2:W-:Y:S01]  /*7100*/  STS [R222+0x10400], R8 ;  /* 0x01040008de007388 */ /* 0x0005e20000000800 */
[----:B------:R-:W-:Y:S01]  /*7110*/  F2FP.RELU.F16.F32.PACK_AB R0, R115, R116 ;  /* 0x000000747300723e */ /* 0x000fe200000008ff */
[----:B------:R-:W-:Y:S01]  /*7120*/  @!P6 FADD.FTZ R112, -R112, -RZ ;  /* 0x800000ff7070e221 */ /* 0x000fe20000010100 */
[----:B------:R-:W-:Y:S01]  /*7130*/  ISETP.LE.U32.AND P0, PT, R23, UR7, PT ;  /* 0x0000000717007c0c */ /* 0x000fe2000bf03070 */
[----:B------:R3:W-:Y:S01]  /*7140*/  STS [R224+0x10000], R7 ;  /* 0x01000007e0007388 */ /* 0x0007e20000000800 */
[----:B------:R-:W-:Y:S01]  /*7150*/  ISETP.LE.U32.AND P3, PT, R15, UR7, PT ;  /* 0x000000070f007c0c */ /* 0x000fe2000bf63070 */
[----:B------:R-:W-:Y:S01]  /*7160*/  @!P1 FADD.FTZ R173, -R173, -RZ ;  /* 0x800000ffadad9221 */ /* 0x000fe20000010100 */
[----:B------:R-:W-:Y:S02]  /*7170*/  FSETP.GE.FTZ.AND P4, PT, R206, RZ, PT ;  /* 0x000000ffce00720b */ /* 0x000fe40003f96000 */
[----:B------:R-:W-:Y:S01]  /*7180*/  FSETP.GE.FTZ.AND P1, PT, R189, RZ, PT ;  /* 0x000000ffbd00720b */ /* 0x000fe20003f36000 */
[----:B------:R-:W-:Y:S01]  /*7190*/  @!P2 FADD.FTZ R113, -R113, -RZ ;  /* 0x800000ff7171a221 */ /* 0x000fe20000010100 */
[----:B------:R-:W-:Y:S05]  /*71a0*/  FSETP.GE.FTZ.AND P2, PT, R192, RZ, PT ;  /* 0x000000ffc000720b */ /* 0x000fea0003f56000 */
[----:B------:R-:W-:Y:S01]  /*71b0*/  @!P0 FADD.FTZ R111, -R111, -RZ ;  /* 0x800000ff6f6f8221 */ /* 0x000fe20000010100 */
[----:B------:R-:W-:Y:S01]  /*71c0*/  LEA R108, P0, R2, R108, 0x2 ;  /* 0x0000006c026c7211 */ /* 0x000fe200078010ff */
[----:B------:R-:W-:Y:S01]  /*71d0*/  @!P3 FADD.FTZ R114, -R114, -RZ ;  /* 0x800000ff7272b221 */ /* 0x000fe20000010100 */
[----:B------:R-:W-:Y:S02]  /*71e0*/  FSETP.GE.FTZ.AND P3, PT, R195, RZ, PT ;  /* 0x000000ffc300720b */ /* 0x000fe40003f76000 */
[----:B-1----:R-:W-:Y:S02]  /*71f0*/  F2FP.RELU.F16.F32.PACK_AB R5, R200, R203 ;  /* 0x000000cbc805723e */ /* 0x002fe400000008ff */
[----:B------:R-:W-:Y:S02]  /*7200*/  LEA.HI.X.SX32 R109, R2, R109, 0x2, P0 ;  /* 0x0000006d026d7211 */ /* 0x000fe400000f16ff */
[----:B--2---:R-:W-:Y:S01]  /*7210*/  F2FP.RELU.F16.F32.PACK_AB R8, R215, R214 ;  /* 0x000000d6d708723e */ /* 0x004fe200000008ff */
[----:B------:R1:W-:Y:S01]  /*7220*/  STS [R224+0x10400], R5 ;  /* 0x01040005e0007388 */ /* 0x0003e20000000800 */
[----:B------:R-:W-:Y:S02]  /*7230*/  FSETP.GE.FTZ.AND P0, PT, R207, RZ, PT ;  /* 0x000000ffcf00720b */ /* 0x000fe40003f16000 */
[----:B---3--:R-:W-:Y:S01]  /*7240*/  F2FP.RELU.F16.F32.PACK_AB R7, R216, R217 ;  /* 0x000000d9d807723e */ /* 0x008fe200000008ff */
[----:B------:R2:W-:Y:S04]  /*7250*/  STS [R222+0x12000], R8 ;  /* 0x01200008de007388 */ /* 0x0005e80000000800 */
[----:B------:R3:W5:Y:S01]  /*7260*/  LDL.LU R2, [R1+0x70] ;  /* 0x0000700001027983 */ /* 0x0007620000300800 */
        /* <DEDUP_REMOVED lines=8> */
[----:B----4-:R-:W-:Y:S03]  /*72f0*/  F2FP.RELU.F16.F32.PACK_AB R8, R174, R175 ;  /* 0x000000afae08723e */ /* 0x010fe600000008ff */
        /* <DEDUP_REMOVED lines=13> */
[----:B------:R4:W-:Y:S04]  /*73d0*/  STS [R221+0x10000], R4 ;  /* 0x01000004dd007388 */ /* 0x0009e80000000800 */
[----:B------:R-:W-:Y:S01]  /*73e0*/  STS [R221+0x10400], R8 ;  /* 0x01040008dd007388 */ /* 0x000fe20000000800 */
[----:B-1----:R-:W-:Y:S02]  /*73f0*/  F2FP.RELU.F16.F32.PACK_AB R5, R170, R172 ;  /* 0x000000acaa05723e */ /* 0x002fe400000008ff */
[----:B--2---:R-:W-:Y:S03]  /*7400*/  F2FP.RELU.F16.F32.PACK_AB R7, R185, R187 ;  /* 0x000000bbb907723e */ /* 0x004fe600000008ff */
[----:B------:R1:W-:Y:S01]  /*7410*/  STS [R223+0x10000], R5 ;  /* 0x01000005df007388 */ /* 0x0003e20000000800 */
[----:B----4-:R-:W-:Y:S05]  /*7420*/  F2FP.RELU.F16.F32.PACK_AB R4, R169, R171 ;  /* 0x000000aba904723e */ /* 0x010fea00000008ff */
[----:B------:R2:W-:Y:S04]  /*7430*/  STS [R223+0x10400], R4 ;  /* 0x01040004df007388 */ /* 0x0005e80000000800 */
[----:B------:R4:W-:Y:S04]  /*7440*/  STS [R221+0x12000], R7 ;  /* 0x01200007dd007388 */ /* 0x0009e80000000800 */
[----:B------:R3:W-:Y:S01]  /*7450*/  STS [R221+0x12400], R6 ;  /* 0x01240006dd007388 */ /* 0x0007e20000000800 */
[----:B-1----:R-:W-:Y:S02]  /*7460*/  F2FP.RELU.F16.F32.PACK_AB R5, R166, R168 ;  /* 0x000000a8a605723e */ /* 0x002fe400000008ff */
[----:B--2---:R-:W-:Y:S02]  /*7470*/  F2FP.RELU.F16.F32.PACK_AB R4, R119, R167 ;  /* 0x000000a77704723e */ /* 0x004fe400000008ff */
[----:B----4-:R-:W-:Y:S02]  /*7480*/  F2FP.RELU.F16.F32.PACK_AB R7, R184, R183 ;  /* 0x000000b7b807723e */ /* 0x010fe400000008ff */
[----:B---3--:R-:W-:Y:S03]  /*7490*/  F2FP.RELU.F16.F32.PACK_AB R6, R194, R193 ;  /* 0x000000c1c206723e */ /* 0x008fe600000008ff */
[----:B------:R1:W-:Y:S04]  /*74a0*/  STS [R223+0x12000], R7 ;  /* 0x01200007df007388 */ /* 0x0003e80000000800 */
        /* <DEDUP_REMOVED lines=127> */
[----:B------:R-:W2:Y:S01]  /*7ca0*/  LDL.LU R109, [R1+0x34] ;  /* 0x00003400016d7983 */ /* 0x000ea20000300800 */
[----:B------:R-:W1:Y:S01]  /*7cb0*/  LDC R20, c[0x0][0x240] ;  /* 0x00009000ff147b82 */ /* 0x000e620000000800 */
[----:B------:R-:W-:Y:S01]  /*7cc0*/  ISETP.GE.AND P2, PT, R234, UR52, PT ;  /* 0x00000034ea007c0c */ /* 0x000fe2000bf46270 */
[----:B------:R-:W-:Y:S04]  /*7cd0*/  ULOP3.LUT UR25, UR8, 0x1, URZ, 0xc0, !UPT ;  /* 0x0000000108197892 */ /* 0x000fe8000f8ec03f */
[----:B------:R-:W-:Y:S04]  /*7ce0*/  UISETP.NE.U32.AND UP0, UPT, UR25, 0x1, UPT ;  /* 0x000000011900788c */ /* 0x000fe8000bf05070 */
[----:B------:R-:W-:Y:S04]  /*7cf0*/  USEL UR25, UR60, 0x2000, !UP0 ;  /* 0x000020003c197887 */ /* 0x000fe8000c000000 */
[----:B------:R-:W3:Y:S02]  /*7d00*/  @!P2 LDC R17, c[0x0][0x244] ;  /* 0x00009100ff11ab82 */ /* 0x000ee40000000800 */
[----:B------:R-:W-:Y:S01]  /*7d10*/  VIADD R220, R220, UR25 ;  /* 0x00000019dcdc7c36 */ /* 0x000fe20008000000 */
[----:B------:R-:W-:Y:S04]  /*7d20*/  IADD3 R152, R152, UR25, RZ ;  /* 0x0000001998987c10 */ /* 0x000fe8000fffe0ff */
[----:B------:R4:W-:Y:S04]  /*7d30*/  @P2 STS [R220], RZ ;  /* 0x000000ffdc002388 */ /* 0x0009e80000000800 */
[----:B------:R4:W-:Y:S04]  /*7d40*/  @P2 STS [R220+0x4], RZ ;  /* 0x000004ffdc002388 */ /* 0x0009e80000000800 */
[----:B------:R4:W-:Y:S04]  /*7d50*/  @P2 STS [R220+0x8], RZ ;  /* 0x000008ffdc002388 */ /* 0x0009e80000000800 */
[----:B------:R4:W-:Y:S01]  /*7d60*/  @P2 STS [R220+0xc], RZ ;  /* 0x00000cffdc002388 */ /* 0x0009e20000000800 */
[----:B--2---:R-:W-:Y:S02]  /*7d70*/  VIADD R109, R109, UR25 ;  /* 0x000000196d6d7c36 */ /* 0x004fe40008000000 */
[----:B-1----:R-:W-:Y:S03]  /*7d80*/  IMAD.U32 R4, R20, -0x80, RZ ;  /* 0xffffff8014047824 */ /* 0x002fe600078e00ff */
        /* <DEDUP_REMOVED lines=10> */
[----:B---3--:R-:W-:Y:S03]  /*7e30*/  @!P2 LEA.HI.X R5, R20, R233, R17, 0x7, P1 ;  /* 0x000000e91405a211 */ /* 0x008fe600008f3c11 */
        /* <DEDUP_REMOVED lines=9> */
.L_x_343:
[----:B------:R-:W-:Y:S01]  /*7ed0*/  FSETP.GE.FTZ.AND P2, PT, R200, RZ, PT ;  /* 0x000000ffc800720b */ /* 0x000fe20003f56000 */
[----:B------:R1:W-:Y:S01]  /*7ee0*/  STS [R222+0x8000], R16 ;  /* 0x00800010de007388 */ /* 0x0003e20000000800 */
[----:B------:R-:W-:Y:S01]  /*7ef0*/  FSETP.GE.FTZ.AND P1, PT, R190, RZ, PT ;  /* 0x000000ffbe00720b */ /* 0x000fe20003f36000 */
[----:B------:R-:W-:Y:S01]  /*7f00*/  FMUL.FTZ R6, R211, R6 ;  /* 0x00000006d3067220 */ /* 0x000fe20000410000 */
[----:B------:R-:W-:Y:S01]  /*7f10*/  FSETP.GE.FTZ.AND P3, PT, R203, RZ, PT ;  /* 0x000000ffcb00720b */ /* 0x000fe20003f76000 */
[----:B----4-:R-:W-:Y:S01]  /*7f20*/  FMUL.FTZ R5, R210, R7 ;  /* 0x00000007d2057220 */ /* 0x010fe20000410000 */
[----:B------:R-:W-:Y:S01]  /*7f30*/  FSETP.GE.FTZ.AND P6, PT, R171, RZ, PT ;  /* 0x000000ffab00720b */ /* 0x000fe20003fd6000 */
[----:B------:R-:W2:Y:S01]  /*7f40*/  S2R R65, SR_TID.X ;  /* 0x0000000000417919 */ /* 0x000ea20000002100 */
[----:B------:R-:W-:Y:S01]  /*7f50*/  FSETP.GE.FTZ.AND P5, PT, R169, RZ, PT ;  /* 0x000000ffa900720b */ /* 0x000fe20003fb6000 */
[----:B------:R-:W-:Y:S01]  /*7f60*/  FADD.FTZ R19, -R105, R19 ;  /* 0x0000001369137221 */ /* 0x000fe20000010100 */
[----:B------:R-:W-:Y:S01]  /*7f70*/  F2FP.F16.F32.PACK_AB R5, R5, R6 ;  /* 0x000000060505723e */ /* 0x000fe200000000ff */
[----:B------:R-:W3:Y:S01]  /*7f80*/  S2R R100, SR_TID.X ;  /* 0x0000000000647919 */ /* 0x000ee20000002100 */
[----:B------:R-:W-:Y:S01]  /*7f90*/  FSETP.GE.FTZ.AND P4, PT, R167, RZ, PT ;  /* 0x000000ffa700720b */ /* 0x000fe20003f96000 */
[----:B------:R-:W-:Y:S01]  /*7fa0*/  FADD.FTZ R22, -R105, R22 ;  /* 0x0000001669167221 */ /* 0x000fe20000010100 */
[-C--:B------:R-:W-:Y:S01]  /*7fb0*/  FSEL R19, R19, R105.reuse, P2 ;  /* 0x0000006913137208 */ /* 0x080fe20001000000 */
[----:B------:R4:W-:Y:S01]  /*7fc0*/  STS [R222+0x8400], R5 ;  /* 0x00840005de007388 */ /* 0x0009e20000000800 */
[----:B------:R-:W-:Y:S01]  /*7fd0*/  FSETP.GE.FTZ.AND P2, PT, R191, RZ, PT ;  /* 0x000000ffbf00720b */ /* 0x000fe20003f56000 */
[C---:B------:R-:W-:Y:S01]  /*7fe0*/  FADD.FTZ R18, -R105.reuse, R18 ;  /* 0x0000001269127221 */ /* 0x040fe20000010100 */
[-C--:B------:R-:W-:Y:S01]  /*7ff0*/  FSEL R22, R22, R105.reuse, P1 ;  /* 0x0000006916167208 */ /* 0x080fe20000800000 */
[----:B------:R-:W3:Y:S01]  /*8000*/  S2R R36, SR_TID.X ;  /* 0x0000000000247919 */ /* 0x000ee20000002100 */
[----:B------:R-:W-:Y:S01]  /*8010*/  FSETP.GE.FTZ.AND P1, PT, R180, RZ, PT ;  /* 0x000000ffb400720b */ /* 0x000fe20003f36000 */
[C---:B------:R-:W-:Y:S01]  /*8020*/  FADD.FTZ R4, -R105.reuse, R34 ;  /* 0x0000002269047221 */ /* 0x040fe20000010100 */
[-C--:B------:R-:W-:Y:S01]  /*8030*/  FSEL R18, R18, R105.reuse, P3 ;  /* 0x0000006912127208 */ /* 0x080fe20001800000 */
[----:B------:R2:W-:Y:S01]  /*8040*/  STS [R224+0x8000], R21 ;  /* 0x00800015e0007388 */ /* 0x0005e20000000800 */
[----:B------:R-:W-:Y:S01]  /*8050*/  FSETP.GE.FTZ.AND P3, PT, R178, RZ, PT ;  /* 0x000000ffb200720b */ /* 0x000fe20003f76000 */
[----:B------:R-:W-:Y:S01]  /*8060*/  FADD.FTZ R6, -R105, R23 ;  /* 0x0000001769067221 */ /* 0x000fe20000010100 */
[-C--:B------:R-:W-:Y:S01]  /*8070*/  FSEL R4, R4, R105.reuse, P1 ;  /* 0x0000006904047208 */ /* 0x080fe20000800000 */
[----:B------:R-:W3:Y:S01]  /*8080*/  S2R R37, SR_TID.X ;  /* 0x0000000000257919 */ /* 0x000ee20000002100 */
[----:B------:R-:W-:Y:S01]  /*8090*/  FSETP.GE.FTZ.AND P1, PT, R174, RZ, PT ;  /* 0x000000ffae00720b */ /* 0x000fe20003f36000 */
[----:B-----5:R-:W-:Y:S01]  /*80a0*/  FADD.FTZ R25, -R104, R25 ;  /* 0x0000001968197221 */ /* 0x020fe20000010100 */
[----:B------:R-:W-:Y:S01]  /*80b0*/  FSEL R6, R6, R105, P2 ;  /* 0x0000006906067208 */ /* 0x000fe20001000000 */
[----:B------:R-:W-:Y:S01]  /*80c0*/  FMUL.FTZ R18, R203, R18 ;  /* 0x00000012cb127220 */ /* 0x000fe20000410000 */
[----:B------:R-:W-:Y:S01]  /*80d0*/  FMUL.FTZ R19, R200, R19 ;  /* 0x00000013c8137220 */ /* 0x000fe20000410000 */
[----:B------:R-:W-:Y:S01]  /*80e0*/  FADD.FTZ R39, -R105, R39 ;  /* 0x0000002769277221 */ /* 0x000fe20000010100 */
[----:B------:R-:W-:Y:S01]  /*80f0*/  FMUL.FTZ R180, R180, R4 ;  /* 0x00000004b4b47220 */ /* 0x000fe20000410000 */
[----:B-1----:R-:W-:Y:S01]  /*8100*/  FMUL.FTZ R16, R191, R6 ;  /* 0x00000006bf107220 */ /* 0x002fe20000410000 */
[----:B------:R-:W-:Y:S01]  /*8110*/  FADD.FTZ R35, -R105, R35 ;  /* 0x0000002369237221 */ /* 0x000fe20000010100 */
[----:B------:R-:W-:Y:S01]  /*8120*/  F2FP.F16.F32.PACK_AB R4, R19, R18 ;  /* 0x000000121304723e */ /* 0x000fe200000000ff */
[----:B------:R-:W-:Y:S01]  /*8130*/  FADD.FTZ R7, -R105, R38 ;  /* 0x0000002669077221 */ /* 0x000fe20000010100 */
[-C--:B------:R-:W-:Y:S01]  /*8140*/  FSEL R6, R39, R105.reuse, P1 ;  /* 0x0000006927067208 */ /* 0x080fe20000800000 */
[----:B------:R-:W-:Y:S01]  /*8150*/  FADD.FTZ R24, -R104, R24 ;  /* 0x0000001868187221 */ /* 0x000fe20000010100 */
[----:B------:R-:W-:Y:S01]  /*8160*/  FSETP.GE.FTZ.AND P1, PT, R110, RZ, PT ;  /* 0x000000ff6e00720b */ /* 0x000fe20003f36000 */
[----:B------:R1:W-:Y:S01]  /*8170*/  STS [R224+0x8400], R4 ;  /* 0x00840004e0007388 */ /* 0x0003e20000000800 */
[----:B------:R-:W-:Y:S01]  /*8180*/  FSETP.GE.FTZ.AND P2, PT, R175, RZ, PT ;  /* 0x000000ffaf00720b */ /* 0x000fe20003f56000 */
[----:B------:R-:W-:Y:S01]  /*8190*/  FMUL.FTZ R174, R174, R6 ;  /* 0x00000006aeae7220 */ /* 0x000fe20000410000 */
[-C--:B------:R-:W-:Y:S01]  /*81a0*/  FSEL R35, R35, R105.reuse, P3 ;  /* 0x0000006923237208 */ /* 0x080fe20001800000 */
[----:B------:R-:W-:Y:S01]  /*81b0*/  FADD.FTZ R50, -R105, R50 ;  /* 0x0000003269327221 */ /* 0x000fe20000010100 */
[-C--:B------:R-:W-:Y:S01]  /*81c0*/  FSEL R7, R7, R105.reuse, P2 ;  /* 0x0000006907077208 */ /* 0x080fe20001000000 */
[C---:B------:R-:W-:Y:S01]  /*81d0*/  FADD.FTZ R51, -R105.reuse, R51 ;  /* 0x0000003369337221 */ /* 0x040fe20000010100 */
[C---:B------:R-:W-:Y:S01]  /*81e0*/  FADD.FTZ R54, -R105.reuse, R54 ;  /* 0x0000003669367221 */ /* 0x040fe20000010100 */
[C---:B------:R-:W-:Y:S01]  /*81f0*/  FADD.FTZ R55, -R105.reuse, R55 ;  /* 0x0000003769377221 */ /* 0x040fe20000010100 */
[----:B------:R-:W-:Y:S01]  /*8200*/  FADD.FTZ R6, -R105, R66 ;  /* 0x0000004269067221 */ /* 0x000fe20000010100 */
[----:B------:R-:W-:Y:S01]  /*8210*/  FSETP.GE.FTZ.AND P3, PT, R119, RZ, PT ;  /* 0x000000ff7700720b */ /* 0x000fe20003f76000 */
[----:B------:R-:W-:Y:S01]  /*8220*/  FADD.FTZ R8, -R104, R8 ;  /* 0x0000000868087221 */ /* 0x000fe20000010100 */
[----:B------:R-:W-:Y:S01]  /*8230*/  FSETP.GE.FTZ.AND P2, PT, R112, RZ, PT ;  /* 0x000000ff7000720b */ /* 0x000fe20003f56000 */
[----:B------:R-:W-:Y:S01]  /*8240*/  FADD.FTZ R9, -R104, R9 ;  /* 0x0000000968097221 */ /* 0x000fe20000010100 */
[-C--:B------:R-:W-:Y:S01]  /*8250*/  FSEL R50, R50, R105.reuse, P6 ;  /* 0x0000006932327208 */ /* 0x080fe20003000000 */
[----:B------:R-:W-:Y:S01]  /*8260*/  FADD.FTZ R13, -R104, R13 ;  /* 0x0000000d680d7221 */ /* 0x000fe20000010100 */
[----:B------:R-:W-:Y:S01]  /*8270*/  FSEL R51, R51, R105, P5 ;  /* 0x0000006933337208 */ /* 0x000fe20002800000 */
[----:B------:R-:W-:Y:S01]  /*8280*/  FMUL.FTZ R7, R175, R7 ;  /* 0x00000007af077220 */ /* 0x000fe20000410000 */
[-C--:B------:R-:W-:Y:S01]  /*8290*/  FSEL R54, R54, R105.reuse, P4 ;  /* 0x0000006936367208 */ /* 0x080fe20002000000 */
[----:B------:R-:W-:Y:S01]  /*82a0*/  FADD.FTZ R12, -R104, R12 ;  /* 0x0000000c680c7221 */ /* 0x000fe20000010100 */
[-C--:B------:R-:W-:Y:S01]  /*82b0*/  FSEL R55, R55, R105.reuse, P3 ;  /* 0x0000006937377208 */ /* 0x080fe20001800000 */
[----:B------:R-:W-:Y:S01]  /*82c0*/  FMUL.FTZ R22, R190, R22 ;  /* 0x00000016be167220 */ /* 0x000fe20000410000 */
        /* <DEDUP_REMOVED lines=10> */
[----:B----4-:R-:W-:Y:S01]  /*8370*/  FSEL R5, R9, R104, P3 ;  /* 0x0000006809057208 */ /* 0x010fe20001800000 */
        /* <DEDUP_REMOVED lines=9> */
[----:B------:R-:W-:Y:S01]  /*8410*/  F2FP.F16.F32.PACK_AB R174, R174, R7 ;  /* 0x00000007aeae723e */ /* 0x000fe200000000ff */
[----:B------:R-:W-:Y:S01]  /*8420*/  FADD.FTZ R42, -R0, R42 ;  /* 0x0000002a002a7221 */ /* 0x000fe20000010100 */
[-C--:B------:R-:W-:Y:S01]  /*8430*/  FSEL R24, R24, R104.reuse, P1 ;  /* 0x0000006818187208 */ /* 0x080fe20000800000 */
[C---:B------:R-:W-:Y:S01]  /*8440*/  FADD.FTZ R27, -R0.reuse, R27 ;  /* 0x0000001b001b7221 */ /* 0x040fe20000010100 */
[-C--:B------:R-:W-:Y:S01]  /*8450*/  FSEL R7, R25, R104.reuse, P5 ;  /* 0x0000006819077208 */ /* 0x080fe20002800000 */
[----:B------:R-:W-:Y:S01]  /*8460*/  FADD.FTZ R31, -R0, R31 ;  /* 0x0000001f001f7221 */ /* 0x000fe20000010100 */
[----:B------:R-:W-:Y:S01]  /*8470*/  FSEL R12, R12, R104, P2 ;  /* 0x000000680c0c7208 */ /* 0x000fe20001000000 */
[----:B--2---:R-:W-:Y:S01]  /*8480*/  FMUL.FTZ R21, R201, R24 ;  /* 0x00000018c9157220 */ /* 0x004fe20000410000 */
[----:B-1----:R-:W-:Y:S01]  /*8490*/  F2FP.F16.F32.PACK_AB R4, R5, R8 ;  /* 0x000000080504723e */ /* 0x002fe200000000ff */
        /* <DEDUP_REMOVED lines=9> */
[----:B------:R-:W-:Y:S01]  /*8530*/  FSETP.GE.FTZ.AND P3, PT, R198, RZ, PT ;  /* 0x000000ffc600720b */ /* 0x000fe20003f76000 */
[----:B------:R-:W-:Y:S01]  /*8540*/  FMUL.FTZ R178, R178, R35 ;  /* 0x00000023b2b27220 */ /* 0x000fe20000410000 */
[----:B------:R-:W-:Y:S01]  /*8550*/  FSEL R8, R8, R104, P4 ;  /* 0x0000006808087208 */ /* 0x000fe20002000000 */
[----:B------:R-:W-:Y:S01]  /*8560*/  FMUL.FTZ R9, R187, R6 ;  /* 0x00000006bb097220 */ /* 0x000fe20000410000 */
[----:B------:R-:W-:Y:S01]  /*8570*/  FSEL R5, R5, R104, P1 ;  /* 0x0000006805057208 */ /* 0x000fe20000800000 */
[----:B------:R-:W-:Y:S01]  /*8580*/  FADD.FTZ R6, -R104, R57 ;  /* 0x0000003968067221 */ /* 0x000fe20000010100 */
[----:B------:R-:W-:Y:S01]  /*8590*/  FSETP.GE.FTZ.AND P1, PT, R113, RZ, PT ;  /* 0x000000ff7100720b */ /* 0x000fe20003f36000 */
[----:B------:R-:W-:Y:S01]  /*85a0*/  FADD.FTZ R58, -R0, R58 ;  /* 0x0000003a003a7221 */ /* 0x000fe20000010100 */
        /* <DEDUP_REMOVED lines=9> */
[----:B------:R-:W-:Y:S01]  /*8640*/  FADD.FTZ R5, -R104, R60 ;  /* 0x0000003c68057221 */ /* 0x000fe20000010100 */
[----:B------:R-:W-:Y:S01]  /*8650*/  FSETP.GE.FTZ.AND P3, PT, R117, RZ, PT ;  /* 0x000000ff7500720b */ /* 0x000fe20003f76000 */
[----:B------:R-:W-:Y:S01]  /*8660*/  FMUL.FTZ R17, R198, R29 ;  /* 0x0000001dc6117220 */ /* 0x000fe20000410000 */
[----:B------:R-:W-:Y:S01]  /*8670*/  FSETP.GE.FTZ.AND P6, PT, R183, RZ, PT ;  /* 0x000000ffb700720b */ /* 0x000fe20003fd6000 */
[----:B------:R-:W-:Y:S01]  /*8680*/  FADD.FTZ R43, -R0, R43 ;  /* 0x0000002b002b7221 */ /* 0x000fe20000010100 */
[----:B------:R-:W-:Y:S01]  /*8690*/  FSETP.GE.FTZ.AND P5, PT, R184, RZ, PT ;  /* 0x000000ffb800720b */ /* 0x000fe20003fb6000 */
[----:B------:R-:W-:Y:S01]  /*86a0*/  FMUL.FTZ R171, R171, R50 ;  /* 0x00000032abab7220 */ /* 0x000fe20000410000 */
[-C--:B------:R-:W-:Y:S01]  /*86b0*/  FSEL R7, R7, R104.reuse, P4 ;  /* 0x0000006807077208 */ /* 0x080fe20002000000 */
[----:B------:R-:W-:Y:S01]  /*86c0*/  FMUL.FTZ R169, R169, R51 ;  /* 0x00000033a9a97220 */ /* 0x000fe20000410000 */
[-C--:B------:R-:W-:Y:S01]  /*86d0*/  FSEL R6, R6, R104.reuse, P3 ;  /* 0x0000006806067208 */ /* 0x080fe20001800000 */
[----:B-1----:R-:W-:Y:S01]  /*86e0*/  FADD.FTZ R4, -R0, R62 ;  /* 0x0000003e00047221 */ /* 0x002fe20000010100 */
[----:B------:R-:W-:Y:S01]  /*86f0*/  FSETP.GE.FTZ.AND P2, PT, R114, RZ, PT ;  /* 0x000000ff7200720b */ /* 0x000fe20003f56000 */
[----:B------:R-:W-:Y:S01]  /*8700*/  FMUL.FTZ R7, R118, R7 ;  /* 0x0000000776077220 */ /* 0x000fe20000410000 */
[----:B------:R-:W-:Y:S01]  /*8710*/  FSEL R44, R44, R104, P6 ;  /* 0x000000682c2c7208 */ /* 0x000fe20003000000 */
[----:B------:R-:W-:Y:S01]  /*8720*/  FMUL.FTZ R6, R117, R6 ;  /* 0x0000000675067220 */ /* 0x000fe20000410000 */
[----:B------:R-:W-:Y:S01]  /*8730*/  FSEL R8, R8, R104, P5 ;  /* 0x0000006808087208 */ /* 0x000fe20002800000 */
[----:B------:R-:W-:Y:S01]  /*8740*/  FMUL.FTZ R167, R167, R54 ;  /* 0x00000036a7a77220 */ /* 0x000fe20000410000 */
        /* <DEDUP_REMOVED lines=16> */
[----:B------:R-:W-:Y:S01]  /*8850*/  FMUL.FTZ R119, R119, R55 ;  /* 0x0000003777777220 */ /* 0x000fe20000410000 */
[----:B------:R-:W-:Y:S01]  /*8860*/  FSETP.GE.FTZ.AND P3, PT, R218, RZ, PT ;  /* 0x000000ffda00720b */ /* 0x000fe20003f76000 */
[----:B------:R-:W-:Y:S01]  /*8870*/  FMUL.FTZ R105, R110, R105 ;  /* 0x000000696e697220 */ /* 0x000fe20000410000 */
[----:B------:R-:W-:Y:S01]  /*8880*/  FSETP.GE.FTZ.AND P1, PT, R216, RZ, PT ;  /* 0x000000ffd800720b */ /* 0x000fe20003f36000 */
[----:B------:R-:W-:Y:S01]  /*8890*/  IMAD.MOV.U32 R52, RZ, RZ, R245 ;  /* 0x000000ffff347224 */ /* 0x000fe200078e00f5 */
[-C--:B------:R-:W-:Y:S01]  /*88a0*/  FSEL R6, R6, R0.reuse, P2 ;  /* 0x0000000006067208 */ /* 0x080fe20001000000 */
[----:B------:R-:W-:Y:S01]  /*88b0*/  IMAD.MOV.U32 R53, RZ, RZ, R244 ;  /* 0x000000ffff357224 */ /* 0x000fe200078e00f4 */
        /* <DEDUP_REMOVED lines=46> */
[----:B------:R-:W-:Y:S01]  /*8ba0*/  F2FP.F16.F32.PACK_AB R119, R119, R167 ;  /* 0x000000a77777723e */ /* 0x000fe200000000ff */
[----:B------:R-:W-:Y:S01]  /*8bb0*/  STS [R228+0xa000], R21 ;  /* 0x00a00015e4007388 */ /* 0x000fe20000000800 */
[-C--:B------:R-:W-:Y:S02]  /*8bc0*/  FSEL R43, R43, R0.reuse, P1 ;  /* 0x000000002b2b7208 */ /* 0x080fe40000800000 */
[----:B------:R-:W-:Y:S01]  /*8bd0*/  FSETP.GE.FTZ.AND P5, PT, R194, RZ, PT ;  /* 0x000000ffc200720b */ /* 0x000fe20003fb6000 */
[----:B------:R-:W-:Y:S01]  /*8be0*/  STS [R228+0xa400], R8 ;  /* 0x00a40008e4007388 */ /* 0x000fe20000000800 */
[----:B------:R-:W-:Y:S01]  /*8bf0*/  FSETP.GE.FTZ.AND P3, PT, R182, RZ, PT ;  /* 0x000000ffb600720b */ /* 0x000fe20003f76000 */
[----:B------:R-:W-:Y:S01]  /*8c00*/  FMUL.FTZ R43, R196, R43 ;  /* 0x0000002bc42b7220 */ /* 0x000fe20000410000 */
[-C--:B------:R-:W-:Y:S01]  /*8c10*/  FSEL R7, R7, R0.reuse, P5 ;  /* 0x0000000007077208 */ /* 0x080fe20002800000 */
[----:B------:R-:W-:Y:S01]  /*8c20*/  STS [R227+0xa000], R17 ;  /* 0x00a00011e3007388 */ /* 0x000fe20000000800 */
[-C--:B------:R-:W-:Y:S02]  /*8c30*/  FSEL R5, R5, R0.reuse, P3 ;  /* 0x0000000005057208 */ /* 0x080fe40001800000 */
[----:B------:R-:W-:Y:S01]  /*8c40*/  FSETP.GE.FTZ.AND P2, PT, R173, RZ, PT ;  /* 0x000000ffad00720b */ /* 0x000fe20003f56000 */
[----:B------:R-:W-:Y:S01]  /*8c50*/  STS [R227+0xa400], R6 ;  /* 0x00a40006e3007388 */ /* 0x000fe20000000800 */
[----:B------:R-:W-:Y:S01]  /*8c60*/  FSETP.GE.FTZ.AND P1, PT, R111, RZ, PT ;  /* 0x000000ff6f00720b */ /* 0x000fe20003f36000 */
[----:B------:R-:W-:Y:S01]  /*8c70*/  FMUL.FTZ R19, R194, R7 ;  /* 0x00000007c2137220 */ /* 0x000fe20000410000 */
[----:B------:R-:W-:Y:S01]  /*8c80*/  FSEL R4, R4, R0, P2 ;  /* 0x0000000004047208 */ /* 0x000fe20001000000 */
[----:B------:R-:W-:Y:S01]  /*8c90*/  STS [R221+0x8000], R176 ;  /* 0x008000b0dd007388 */ /* 0x000fe20000000800 */
[----:B------:R-:W-:Y:S01]  /*8ca0*/  FMUL.FTZ R14, R182, R5 ;  /* 0x00000005b60e7220 */ /* 0x000fe20000410000 */
[----:B------:R-:W-:Y:S02]  /*8cb0*/  F2FP.F16.F32.PACK_AB R5, R43, R42 ;  /* 0x0000002a2b05723e */ /* 0x000fe400000000ff */
[----:B------:R-:W-:Y:S01]  /*8cc0*/  STS [R221+0x8400], R174 ;  /* 0x008400aedd007388 */ /* 0x000fe20000000800 */
[----:B------:R-:W-:Y:S01]  /*8cd0*/  FMUL.FTZ R11, R173, R4 ;  /* 0x00000004ad0b7220 */ /* 0x000fe20000410000 */
[----:B------:R-:W-:Y:S02]  /*8ce0*/  F2FP.F16.F32.PACK_AB R4, R19, R20 ;  /* 0x000000141304723e */ /* 0x000fe400000000ff */
[----:B------:R-:W-:Y:S01]  /*8cf0*/  STS [R223+0x8000], R170 ;  /* 0x008000aadf007388 */ /* 0x000fe20000000800 */
[----:B------:R-:W-:Y:S01]  /*8d00*/  F2FP.F16.F32.PACK_AB R64, R106, R64 ;  /* 0x000000406a40723e */ /* 0x000fe200000000ff */
[----:B------:R-:W-:Y:S01]  /*8d10*/  @P1 FADD.FTZ R0, -R0, R63 ;  /* 0x0000003f00001221 */ /* 0x000fe20000010100 */
[----:B------:R-:W-:Y:S01]  /*8d20*/  F2FP.F16.F32.PACK_AB R105, R105, R112 ;  /* 0x000000706969723e */ /* 0x000fe200000000ff */
[----:B------:R-:W-:Y:S01]  /*8d30*/  STS [R223+0x8400], R169 ;  /* 0x008400a9df007388 */ /* 0x000fe20000000800 */
[----:B------:R-:W-:Y:S01]  /*8d40*/  SHF.R.S32.HI R65, RZ, 0x1f, R65 ;  /* 0x0000001fff417819 */ /* 0x000fe20000011441 */
[----:B------:R-:W-:Y:S01]  /*8d50*/  FMUL.FTZ R7, R111, R0 ;  /* 0x000000006f077220 */ /* 0x000fe20000410000 */
[----:B------:R-:W-:Y:S01]  /*8d60*/  F2FP.F16.F32.PACK_AB R0, R14, R15 ;  /* 0x0000000f0e00723e */ /* 0x000fe200000000ff */
[----:B------:R-:W-:Y:S01]  /*8d70*/  STS [R221+0xa000], R16 ;  /* 0x00a00010dd007388 */ /* 0x000fe20000000800 */
[----:B---3--:R-:W-:Y:S02]  /*8d80*/  LEA.HI R65, R65, R100, RZ, 0x2 ;  /* 0x0000006441417211 */ /* 0x008fe400078f10ff */
[----:B------:R-:W-:Y:S01]  /*8d90*/  F2FP.F16.F32.PACK_AB R7, R7, R11 ;  /* 0x0000000b0707723e */ /* 0x000fe200000000ff */
[----:B------:R-:W-:Y:S01]  /*8da0*/  STS [R221+0xa400], R5 ;  /* 0x00a40005dd007388 */ /* 0x000fe20000000800 */
[----:B------:R-:W-:Y:S02]  /*8db0*/  SHF.R.S32.HI R65, RZ, 0x2, R65 ;  /* 0x00000002ff417819 */ /* 0x000fe40000011441 */
[----:B------:R-:W-:Y:S01]  /*8dc0*/  SHF.R.S32.HI R36, RZ, 0x1f, R36 ;  /* 0x0000001fff247819 */ /* 0x000fe20000011424 */
[----:B------:R-:W-:Y:S03]  /*8dd0*/  STS [R223+0xa000], R13 ;  /* 0x00a0000ddf007388 */ /* 0x000fe60000000800 */
[----:B------:R-:W-:Y:S01]  /*8de0*/  LEA.HI R36, R36, R37, RZ, 0x5 ;  /* 0x0000002524247211 */ /* 0x000fe200078f28ff */
[----:B------:R-:W-:Y:S03]  /*8df0*/  STS [R223+0xa400], R4 ;  /* 0x00a40004df007388 */ /* 0x000fe60000000800 */
[----:B------:R-:W-:Y:S01]  /*8e00*/  SHF.R.S32.HI R36, RZ, 0x5, R36 ;  /* 0x00000005ff247819 */ /* 0x000fe20000011424 */
        /* <DEDUP_REMOVED lines=15> */
[----:B------:R-:W4:Y:S04]  /*8f00*/  LDSM.16.MT88.4 R24, [R2+0x14800] ;  /* 0x014800000218783b */ /* 0x000f280000004200 */
[----:B------:R-:W-:Y:S04]  /*8f10*/  LDSM.16.MT88.4 R28, [R0+0x4800] ;  /* 0x00480000001c783b */ /* 0x000fe80000004200 */
[----:B------:R-:W-:Y:S01]  /*8f20*/  LDSM.16.MT88.4 R32, [R2+0x15000] ;  /* 0x015000000220783b */ /* 0x000fe20000004200 */
[-C--:B-1----:R-:W-:Y:S06]  /*8f30*/  HMMA.16816.F32 R68, R4, R8.reuse, R68 ;  /* 0x000000080444723c */ /* 0x082fec0000001844 */
[C---:B--2---:R-:W-:Y:S06]  /*8f40*/  HMMA.16816.F32 R72, R12.reuse, R8, R72 ;  /* 0x000000080c48723c */ /* 0x044fec0000001848 */
[-C--:B------:R-:W-:Y:S01]  /*8f50*/  HMMA.16816.F32 R76, R12, R10.reuse, R76 ;  /* 0x0000000a0c4c723c */ /* 0x080fe2000000184c */
[----:B------:R-:W1:Y:S05]  /*8f60*/  LDSM.16.MT88.4 R12, [R2+0x11000] ;  /* 0x01100000020c783b */ /* 0x000e6a0000004200 */
[----:B------:R-:W-:Y:S01]  /*8f70*/  HMMA.16816.F32 R80, R4, R10, R80 ;  /* 0x0000000a0450723c */ /* 0x000fe20000001850 */
[----:B------:R-:W-:Y:S04]  /*8f80*/  LDSM.16.MT88.4 R4, [R2+0x11800] ;  /* 0x011800000204783b */ /* 0x000fe80000004200 */
[----:B------:R-:W2:Y:S01]  /*8f90*/  LDSM.16.MT88.4 R8, [R0+0x4c00] ;  /* 0x004c00000008783b */ /* 0x000ea20000004200 */
[-C--:B---3--:R-:W-:Y:S06]  /*8fa0*/  HMMA.16816.F32 R68, R16, R20.reuse, R68 ;  /* 0x000000141044723c */ /* 0x088fec0000001844 */
[C---:B----4-:R-:W-:Y:S06]  /*8fb0*/  HMMA.16816.F32 R72, R24.reuse, R20, R72 ;  /* 0x000000141848723c */ /* 0x050fec0000001848 */
[-C--:B------:R-:W-:Y:S01]  /*8fc0*/  HMMA.16816.F32 R76, R24, R22.reuse, R76 ;  /* 0x00000016184c723c */ /* 0x080fe2000000184c */
[----:B------:R-:W3:Y:S05]  /*8fd0*/  LDSM.16.MT88.4 R24, [R2+0x15800] ;  /* 0x015800000218783b */ /* 0x000eea0000004200 */
[----:B------:R-:W-:Y:S01]  /*8fe0*/  HMMA.16816.F32 R80, R16, R22, R80 ;  /* 0x000000161050723c */ /* 0x000fe20000001850 */
[----:B------:R-:W-:Y:S04]  /*8ff0*/  LDSM.16.MT88.4 R16, [R2+0x12000] ;  /* 0x012000000210783b */ /* 0x000fe80000004200 */
[----:B------:R-:W4:Y:S01]  /*9000*/  LDSM.16.MT88.4 R20, [R0+0x5000] ;  /* 0x005000000014783b */ /* 0x000f220000004200 */
[-C--:B-1----:R-:W-:Y:S06]  /*9010*/  HMMA.16816.F32 R68, R12, R28.reuse, R68 ;  /* 0x0000001c0c44723c */ /* 0x082fec0000001844 */
[C---:B------:R-:W-:Y:S06]  /*9020*/  HMMA.16816.F32 R72, R32.reuse, R28, R72 ;  /* 0x0000001c2048723c */ /* 0x040fec0000001848 */
[-C--:B------:R-:W-:Y:S01]  /*9030*/  HMMA.16816.F32 R76, R32, R30.reuse, R76 ;  /* 0x0000001e204c723c */ /* 0x080fe2000000184c */
[----:B------:R-:W1:Y:S05]  /*9040*/  LDSM.16.MT88.4 R32, [R2+0x16000] ;  /* 0x016000000220783b */ /* 0x000e6a0000004200 */
[----:B------:R-:W-:Y:S01]  /*9050*/  HMMA.16816.F32 R80, R12, R30, R80 ;  /* 0x0000001e0c50723c */ /* 0x000fe20000001850 */
[----:B------:R-:W-:Y:S04]  /*9060*/  LDSM.16.MT88.4 R12, [R2+0x12800] ;  /* 0x01280000020c783b */ /* 0x000fe80000004200 */
[----:B------:R-:W-:Y:S01]  /*9070*/  LDSM.16.MT88.4 R28, [R2+0x16800] ;  /* 0x01680000021c783b */ /* 0x000fe20000004200 */
[-C--:B--2---:R-:W-:Y:S06]  /*9080*/  HMMA.16816.F32 R68, R4, R8.reuse, R68 ;  /* 0x000000080444723c */ /* 0x084fec0000001844 */
[C---:B---3--:R-:W-:Y:S06]  /*9090*/  HMMA.16816.F32 R72, R24.reuse, R8, R72 ;  /* 0x000000081848723c */ /* 0x048fec0000001848 */
[-C--:B------:R-:W-:Y:S01]  /*90a0*/  HMMA.16816.F32 R76, R24, R10.reuse, R76 ;  /* 0x0000000a184c723c */ /* 0x080fe2000000184c */
[----:B------:R-:W2:Y:S05]  /*90b0*/  LDSM.16.MT88.4 R24, [R0+0x5400] ;  /* 0x005400000018783b */ /* 0x000eaa0000004200 */
[----:B------:R-:W-:Y:S01]  /*90c0*/  HMMA.16816.F32 R80, R4, R10, R80 ;  /* 0x0000000a0450723c */ /* 0x000fe20000001850 */
[----:B------:R-:W-:Y:S04]  /*90d0*/  LDSM.16.MT88.4 R4, [R2+0x13000] ;  /* 0x013000000204783b */ /* 0x000fe80000004200 */
[----:B------:R-:W3:Y:S01]  /*90e0*/  LDSM.16.MT88.4 R8, [R0+0x5800] ;  /* 0x005800000008783b */ /* 0x000ee20000004200 */
[-C--:B----4-:R-:W-:Y:S06]  /*90f0*/  HMMA.16816.F32 R68, R16, R20.reuse, R68 ;  /* 0x000000141044723c */ /* 0x090fec0000001844 */
[C---:B-1----:R-:W-:Y:S06]  /*9100*/  HMMA.16816.F32 R72, R32.reuse, R20, R72 ;  /* 0x000000142048723c */ /* 0x042fec0000001848 */
[-C--:B------:R-:W-:Y:S01]  /*9110*/  HMMA.16816.F32 R76, R32, R22.reuse, R76 ;  /* 0x00000016204c723c */ /* 0x080fe2000000184c */
[----:B------:R-:W1:Y:S05]  /*9120*/  LDSM.16.MT88.4 R32, [R2+0x17000] ;  /* 0x017000000220783b */ /* 0x000e6a0000004200 */
[----:B------:R-:W-:Y:S01]  /*9130*/  HMMA.16816.F32 R80, R16, R22, R80 ;  /* 0x000000161050723c */ /* 0x000fe20000001850 */
[----:B------:R-:W-:Y:S04]  /*9140*/  LDSM.16.MT88.4 R16, [R2+0x13800] ;  /* 0x013800000210783b */ /* 0x000fe80000004200 */
[----:B------:R-:W4:Y:S01]  /*9150*/  LDSM.16.MT88.4 R20, [R0+0x5c00] ;  /* 0x005c00000014783b */ /* 0x000f220000004200 */
[-C--:B--2---:R-:W-:Y:S06]  /*9160*/  HMMA.16816.F32 R68, R12, R24.reuse, R68 ;  /* 0x000000180c44723c */ /* 0x084fec0000001844 */
[C---:B------:R-:W-:Y:S01]  /*9170*/  HMMA.16816.F32 R72, R28.reuse, R24, R72 ;  /* 0x000000181c48723c */ /* 0x040fe20000001848 */
[----:B------:R-:W2:Y:S05]  /*9180*/  S2R R24, SR_TID.X ;  /* 0x0000000000187919 */ /* 0x000eaa0000002100 */
[-C--:B------:R-:W-:Y:S01]  /*9190*/  HMMA.16816.F32 R76, R28, R26.reuse, R76 ;  /* 0x0000001a1c4c723c */ /* 0x080fe2000000184c */
[----:B------:R-:W2:Y:S01]  /*91a0*/  LDSM.16.MT88.4 R28, [R2+0x17800] ;  /* 0x01780000021c783b */ /* 0x000ea20000004200 */
[----:B------:R-:W-:Y:S04]  /*91b0*/  BAR.SYNC.DEFER_BLOCKING 0x0 ;  /* 0x0000000000007b1d */ /* 0x000fe80000010000 */
[----:B------:R-:W-:Y:S06]  /*91c0*/  HMMA.16816.F32 R80, R12, R26, R80 ;  /* 0x0000001a0c50723c */ /* 0x000fec0000001850 */
[-C--:B---3--:R-:W-:Y:S06]  /*91d0*/  HMMA.16816.F32 R68, R4, R8.reuse, R68 ;  /* 0x000000080444723c */ /* 0x088fec0000001844 */
[C---:B-1----:R-:W-:Y:S06]  /*91e0*/  HMMA.16816.F32 R72, R32.reuse, R8, R72 ;  /* 0x000000082048723c */ /* 0x042fec0000001848 */
[-C--:B------:R-:W-:Y:S06]  /*91f0*/  HMMA.16816.F32 R76, R32, R10.reuse, R76 ;  /* 0x0000000a204c723c */ /* 0x080fec000000184c */
[----:B------:R-:W-:Y:S06]  /*9200*/  HMMA.16816.F32 R80, R4, R10, R80 ;  /* 0x0000000a0450723c */ /* 0x000fec0000001850 */
[-C--:B----4-:R-:W-:Y:S05]  /*9210*/  HMMA.16816.F32 R68, R16, R20.reuse, R68 ;  /* 0x000000141044723c */ /* 0x090fea0000001844 */
[----:B--2---:R-:W-:Y:S01]  /*9220*/  SHF.R.S32.HI R5, RZ, 0x1f, R24 ;  /* 0x0000001fff057819 */ /* 0x004fe20000011418 */
[C---:B------:R-:W-:Y:S05]  /*9230*/  HMMA.16816.F32 R72, R28.reuse, R20, R72 ;  /* 0x000000141c48723c */ /* 0x040fea0000001848 */
[CC--:B------:R-:W-:Y:S01]  /*9240*/  LEA.HI R4, R5.reuse, R24.reuse, RZ, 0x3 ;  /* 0x0000001805047211 */ /* 0x0c0fe200078f18ff */
[-C--:B------:R-:W-:Y:S05]  /*9250*/  HMMA.16816.F32 R76, R28, R22.reuse, R76 ;  /* 0x000000161c4c723c */ /* 0x080fea000000184c */
[----:B------:R-:W-:Y:S01]  /*9260*/  SHF.R.S32.HI R4, RZ, 0x3, R4 ;  /* 0x00000003ff047819 */ /* 0x000fe20000011404 */
[----:B------:R-:W-:Y:S05]  /*9270*/  HMMA.16816.F32 R80, R16, R22, R80 ;  /* 0x000000161050723c */ /* 0x000fea0000001850 */
[----:B------:R-:W-:Y:S01]  /*9280*/  LEA.HI R5, R5, R24, RZ, 0x2 ;  /* 0x0000001805057211 */ /* 0x000fe200078f10ff */
[----:B------:R-:W-:Y:S05]  /*9290*/  IMAD.SHL.U32 R4, R4, 0x40, RZ ;  /* 0x0000004004047824 */ /* 0x000fea00078e00ff */
[----:B------:R-:W-:Y:S02]  /*92a0*/  LEA.HI R5, R5, R65, RZ, 0x1 ;  /* 0x0000004105057211 */ /* 0x000fe400078f08ff */
[----:B------:R-:W-:Y:S02]  /*92b0*/  LOP3.LUT R4, R4, 0xc0, RZ, 0xc0, !PT ;  /* 0x000000c004047812 */ /* 0x000fe400078ec0ff */
[----:B------:R-:W-:Y:S02]  /*92c0*/  LOP3.LUT R5, R5, 0x7fffffe, RZ, 0xc0, !PT ;  /* 0x07fffffe05057812 */ /* 0x000fe400078ec0ff */
[----:B------:R-:W-:Y:S02]  /*92d0*/  LOP3.LUT R6, R4, 0x18, R234, 0xf8, !PT ;  /* 0x0000001804067812 */ /* 0x000fe400078ef8ea */
[----:B------:R-:W-:Y:S01]  /*92e0*/  SHF.R.U32.HI R4, RZ, 0x3, R4 ;  /* 0x00000003ff047819 */ /* 0x000fe20000011604 */
[----:B------:R-:W-:Y:S03]  /*92f0*/  IMAD.IADD R5, R65, 0x1, -R5 ;  /* 0x0000000141057824 */ /* 0x000fe600078e0a05 */
[----:B------:R-:W-:Y:S01]  /*9300*/  LOP3.LUT R4, R6, R4, RZ, 0x3c, !PT ;  /* 0x0000000406047212 */ /* 0x000fe200078e3cff */
[----:B------:R-:W-:Y:S04]  /*9310*/  IMAD R5, R36, 0x8, R5 ;  /* 0x0000000824057824 */ /* 0x000fe800078e0205 */
[----:B------:R-:W-:Y:S05]  /*9320*/  IMAD.U32 R4, R5, 0x20, R4 ;  /* 0x0000002005047824 */ /* 0x000fea00078e0004 */
[----:B------:R-:W-:Y:S01]  /*9330*/  LEA R59, R4, UR4, 0x1 ;  /* 0x00000004043b7c11 */ /* 0x000fe2000f8e08ff */
[----:B------:R-:W-:Y:S06]  /*9340*/  @!P0 BRA `(.L_x_344) ;  /* 0x0000000000608947 */ /* 0x000fec0003800000 */
        /* <DEDUP_REMOVED lines=24> */
.L_x_344:
[----:B------:R-:W3:Y:S01]  /*94d0*/  LDL R58, [R1+0x40] ;  /* 0x00004000013a7983 */ /* 0x000ee20000100800 */
[----:B------:R-:W-:Y:S02]  /*94e0*/  ULOP3.LUT UR25, UR8, 0x1, URZ, 0xc0, !UPT ;  /* 0x0000000108197892 */ /* 0x000fe4000f8ec03f */
[----:B------:R-:W-:Y:S01]  /*94f0*/  UISETP.GT.AND UP2, UPT, UR8, UR49, UPT ;  /* 0x000000310800728c */ /* 0x000fe2000bf44270 */
[----:B------:R-:W4:Y:S01]  /*9500*/  LDL R57, [R1+0x58] ;  /* 0x0000580001397983 */ /* 0x000f220000100800 */
[----:B------:R-:W-:Y:S02]  /*9510*/  UISETP.NE.U32.AND UP0, UPT, UR25, 0x1, UPT ;  /* 0x000000011900788c */ /* 0x000fe4000bf05070 */
[----:B------:R-:W-:Y:S01]  /*9520*/  @UP3 UIADD3 UR26, UP1, UR12, -0x200, URZ ;  /* 0xfffffe000c1a3890 */ /* 0x000fe2000ff3e03f */
[----:B------:R-:W5:Y:S01]  /*9530*/  LDL R56, [R1+0x5c] ;  /* 0x00005c0001387983 */ /* 0x000f620000100800 */
[----:B------:R-:W-:Y:S02]  /*9540*/  UIADD3 UR8, UR8, -0x1, URZ ;  /* 0xffffffff08087890 */ /* 0x000fe4000fffe03f */
[----:B------:R-:W-:Y:S01]  /*9550*/  @UP3 UIADD3.X UR25, UR13, -0x1, URZ, UP1, !UPT ;  /* 0xffffffff0d193890 */ /* 0x000fe20008ffe43f */
        /* <DEDUP_REMOVED lines=49> */
[----:B------:R-:W-:Y:S04]  /*9870*/  MOV R40, UR43 ;  /* 0x0000002b00287c02 */ /* 0x000fe80008000f00 */
        /* <DEDUP_REMOVED lines=23> */
[----:B------:R-:W-:Y:S01]  /*99f0*/  IMAD.U32 R0, RZ, RZ, UR48 ;  /* 0x00000030ff007e24 */ /* 0x000fe2000f8e00ff */
[----:B------:R-:W-:Y:S03]  /*9a00*/  MOV R35, UR41 ;  /* 0x0000002900237c02 */ /* 0x000fe60008000f00 */
[----:B------:R-:W-:Y:S02]  /*9a10*/  IMAD.U32 R34, RZ, RZ, UR40 ;  /* 0x00000028ff227e24 */ /* 0x000fe4000f8e00ff */
[----:B------:R-:W-:Y:S01]  /*9a20*/  MOV R24, UR45 ;  /* 0x0000002d00187c02 */ /* 0x000fe20008000f00 */
[----:B------:R-:W-:Y:S03]  /*9a30*/  IMAD.U32 R25, RZ, RZ, UR44 ;  /* 0x0000002cff197e24 */ /* 0x000fe6000f8e00ff */
        /* <DEDUP_REMOVED lines=9> */
[----:B---3--:R-:W-:Y:S02]  /*9ad0*/  @P0 VIADD R21, R58, 0xffffff80 ;  /* 0xffffff803a150836 */ /* 0x008fe40000000000 */
[----:B------:R-:W-:Y:S04]  /*9ae0*/  IMAD.MOV.U32 R58, RZ, RZ, 0x4 ;  /* 0x00000004ff3a7424 */ /* 0x000fe800078e00ff */
[----:B------:R-:W-:Y:S01]  /*9af0*/  @P0 IMAD.WIDE R20, R21, R58, UR12 ;  /* 0x0000000c15140e25 */ /* 0x000fe2000f8e023a */
[----:B------:R-:W-:Y:S01]  /*9b00*/  @UP3 UMOV UR12, UR26 ;  /* 0x0000001a000c3c82 */ /* 0x000fe20008000000 */
[----:B------:R-:W-:Y:S02]  /*9b10*/  @UP3 UMOV UR13, UR25 ;  /* 0x00000019000d3c82 */ /* 0x000fe40008000000 */
[----:B------:R-:W-:Y:S01]  /*9b20*/  IMAD.U32 R58, RZ, RZ, UR40 ;  /* 0x00000028ff3a7e24 */ /* 0x000fe2000f8e00ff */
[----:B----4-:R-:W2:Y:S04]  /*9b30*/  @P0 LDG.E R57, desc[UR10][R20.64] ;  /* 0x0000000a14390981 */ /* 0x010ea8000c1e1900 */
[----:B-----5:R-:W3:Y:S04]  /*9b40*/  @P0 LDG.E R56, desc[UR10][R20.64+0x20] ;  /* 0x0000200a14380981 */ /* 0x020ee8000c1e1900 */
[----:B------:R-:W4:Y:S04]  /*9b50*/  @P0 LDG.E R55, desc[UR10][R20.64+0x100] ;  /* 0x0001000a14370981 */ /* 0x000f28000c1e1900 */
[----:B------:R1:W5:Y:S02]  /*9b60*/  @P0 LDG.E R54, desc[UR10][R20.64+0x120] ;  /* 0x0001200a14360981 */ /* 0x000364000c1e1900 */
[----:B-1----:R-:W-:Y:S02]  /*9b70*/  IMAD.MOV.U32 R20, RZ, RZ, R245 ;  /* 0x000000ffff147224 */ /* 0x002fe400078e00f5 */
[----:B------:R-:W-:Y:S03]  /*9b80*/  IMAD.MOV.U32 R21, RZ, RZ, R244 ;  /* 0x000000ffff157224 */ /* 0x000fe600078e00f4 */
[-C--:B------:R-:W-:Y:S02]  /*9b90*/  LEA R48, P6, R48, R20.reuse, 0x2 ;  /* 0x0000001430307211 */ /* 0x080fe400078c10ff */
[----:B------:R-:W-:Y:S01]  /*9ba0*/  REDG.E.ADD.F32.FTZ.RN.STRONG.GPU desc[UR10][R20.64], R4 ;  /* 0x00000004140079a6 */ /* 0x000fe2000c10f38a */
[-C--:B------:R-:W-:Y:S02]  /*9bb0*/  LEA R46, P5, R46, R20.reuse, 0x2 ;  /* 0x000000142e2e7211 */ /* 0x080fe400078a10ff */
[-C--:B------:R-:W-:Y:S02]  /*9bc0*/  LEA.HI.X.SX32 R49, R22, R21.reuse, 0x2, P6 ;  /* 0x0000001516317211 */ /* 0x080fe400030f16ff */
        /* <DEDUP_REMOVED lines=8> */
[-C--:B------:R-:W-:Y:S02]  /*9c50*/  LEA.HI.X.SX32 R39, R31, R21.reuse, 0x2, P1 ;  /* 0x000000151f277211 */ /* 0x080fe400008f16ff */
[-C--:B------:R-:W-:Y:S02]  /*9c60*/  LEA R34, P6, R34, R20.reuse, 0x2 ;  /* 0x0000001422227211 */ /* 0x080fe400078c10ff */
[-C--:B------:R-:W-:Y:S02]  /*9c70*/  LEA R32, P5, R32, R20.reuse, 0x2 ;  /* 0x0000001420207211 */ /* 0x080fe400078a10ff */
[-C--:B------:R-:W-:Y:S02]  /*9c80*/  LEA R30, P4, R30, R20.reuse, 0x2 ;  /* 0x000000141e1e7211 */ /* 0x080fe400078810ff */
[-C--:B------:R-:W-:Y:S02]  /*9c90*/  LEA R28, P3, R28, R20.reuse, 0x2 ;  /* 0x000000141c1c7211 */ /* 0x080fe400078610ff */
[-C--:B------:R-:W-:Y:S02]  /*9ca0*/  LEA R24, P1, R29, R20.reuse, 0x2 ;  /* 0x000000141d187211 */ /* 0x080fe400078210ff */
[-C--:B------:R-:W-:Y:S02]  /*9cb0*/  LEA R26, P2, R26, R20.reuse, 0x2 ;  /* 0x000000141a1a7211 */ /* 0x080fe400078410ff */
[-C--:B------:R-:W-:Y:S02]  /*9cc0*/  LEA.HI.X.SX32 R25, R53, R21.reuse, 0x2, P1 ;  /* 0x0000001535197211 */ /* 0x080fe400008f16ff */
[----:B------:R-:W-:Y:S01]  /*9cd0*/  PLOP3.LUT P1, PT, PT, PT, UP0, 0x80, 0x0 ;  /* 0x000000000000781c */ /* 0x000fe20003f2f008 */
[----:B------:R-:W-:Y:S04]  /*9ce0*/  @UP3 UIADD3 UR28, UP0, UR28, -0x200, URZ ;  /* 0xfffffe001c1c3890 */ /* 0x000fe8000ff1e03f */
[----:B------:R-:W-:Y:S01]  /*9cf0*/  @UP3 UIADD3.X UR27, UR27, -0x1, URZ, UP0, !UPT ;  /* 0xffffffff1b1b3890 */ /* 0x000fe200087fe43f */
[----:B--2---:R1:W-:Y:S04]  /*9d00*/  @P0 STL [R1+0x58], R57 ;  /* 0x0000583901000387 */ /* 0x0043e80000100800 */
[----:B---3--:R2:W-:Y:S04]  /*9d10*/  @P0 STL [R1+0x5c], R56 ;  /* 0x00005c3801000387 */ /* 0x0085e80000100800 */
[----:B----4-:R3:W-:Y:S04]  /*9d20*/  @P0 STL [R1+0x50], R55 ;  /* 0x0000503701000387 */ /* 0x0107e80000100800 */
[----:B-----5:R4:W-:Y:S01]  /*9d30*/  @P0 STL [R1+0x54], R54 ;  /* 0x0000543601000387 */ /* 0x0209e20000100800 */
[-C--:B------:R-:W-:Y:S04]  /*9d40*/  LEA R50, P0, R50, R20.reuse, 0x2 ;  /* 0x0000001432327211 */ /* 0x080fe800078010ff */
[-C--:B------:R-:W-:Y:S01]  /*9d50*/  LEA.HI.X.SX32 R51, R0, R21.reuse, 0x2, P0 ;  /* 0x0000001500337211 */ /* 0x080fe200000f16ff */
[C---:B------:R-:W-:Y:S01]  /*9d60*/  VIADD R0, R3.reuse, 0xffffe000 ;  /* 0xffffe00003007836 */ /* 0x040fe20000000000 */
[-C--:B------:R-:W-:Y:S01]  /*9d70*/  LEA R36, P0, R36, R20.reuse, 0x2 ;  /* 0x0000001424247211 */ /* 0x080fe200078010ff */
[----:B------:R-:W-:Y:S02]  /*9d80*/  @P1 VIADD R0, R3, 0x2000 ;  /* 0x0000200003001836 */ /* 0x000fe40000000000 */
[----:B------:R-:W-:Y:S01]  /*9d90*/  REDG.E.ADD.F32.FTZ.RN.STRONG.GPU desc[UR10][R50.64], R5 ;  /* 0x00000005320079a6 */ /* 0x000fe2000c10f38a */
[-C--:B------:R-:W-:Y:S01]  /*9da0*/  LEA.HI.X.SX32 R37, R35, R21.reuse, 0x2, P0 ;  /* 0x0000001523257211 */ /* 0x080fe200000f16ff */
[----:B-1----:R-:W-:Y:S02]  /*9db0*/  IMAD.U32 R57, RZ, RZ, UR39 ;  /* 0x00000027ff397e24 */ /* 0x002fe4000f8e00ff */
[----:B------:R-:W-:Y:S01]  /*9dc0*/  REDG.E.ADD.F32.FTZ.RN.STRONG.GPU desc[UR10][R48.64], R6 ;  /* 0x00000006300079a6 */ /* 0x000fe2000c10f38a */
[-C--:B------:R-:W-:Y:S02]  /*9dd0*/  LEA.HI.X.SX32 R35, R58, R21.reuse, 0x2, P6 ;  /* 0x000000153a237211 */ /* 0x080fe400030f16ff */
[----:B------:R-:W-:Y:S01]  /*9de0*/  LEA R22, P0, R33, R20, 0x2 ;  /* 0x0000001421167211 */ /* 0x000fe200078010ff */
[----:B------:R-:W-:Y:S01]  /*9df0*/  REDG.E.ADD.F32.FTZ.RN.STRONG.GPU desc[UR10][R46.64], R7 ;  /* 0x000000072e0079a6 */ /* 0x000fe2000c10f38a */
[----:B--2---:R-:W-:Y:S01]  /*9e00*/  IMAD.U32 R56, RZ, RZ, UR38 ;  /* 0x00000026ff387e24 */ /* 0x004fe2000f8e00ff */
[-C--:B------:R-:W-:Y:S01]  /*9e10*/  LEA.HI.X.SX32 R33, R57, R21.reuse, 0x2, P5 ;  /* 0x0000001539217211 */ /* 0x080fe200028f16ff */
[----:B---3--:R-:W-:Y:S01]  /*9e20*/  IMAD.U32 R55, RZ, RZ, UR37 ;  /* 0x00000025ff377e24 */ /* 0x008fe2000f8e00ff */
[----:B------:R-:W-:Y:S01]  /*9e30*/  REDG.E.ADD.F32.FTZ.RN.STRONG.GPU desc[UR10][R44.64], R8 ;  /* 0x000000082c0079a6 */ /* 0x000fe2000c10f38a */
[-C--:B------:R-:W-:Y:S02]  /*9e40*/  LEA.HI.X.SX32 R23, R52, R21.reuse, 0x2, P0 ;  /* 0x0000001534177211 */ /* 0x080fe400000f16ff */
[-C--:B------:R-:W-:Y:S01]  /*9e50*/  LEA.HI.X.SX32 R31, R56, R21.reuse, 0x2, P4 ;  /* 0x00000015381f7211 */ /* 0x080fe200020f16ff */
[----:B------:R-:W-:Y:S01]  /*9e60*/  REDG.E.ADD.F32.FTZ.RN.STRONG.GPU desc[UR10][R42.64], R9 ;  /* 0x000000092a0079a6 */ /* 0x000fe2000c10f38a */
[----:B----4-:R-:W-:Y:S01]  /*9e70*/  IMAD.U32 R54, RZ, RZ, UR36 ;  /* 0x00000024ff367e24 */ /* 0x010fe2000f8e00ff */
[-C--:B------:R-:W-:Y:S02]  /*9e80*/  LEA.HI.X.SX32 R29, R55, R21.reuse, 0x2, P3 ;  /* 0x00000015371d7211 */ /* 0x080fe400018f16ff */
[----:B------:R-:W-:Y:S01]  /*9e90*/  REDG.E.ADD.F32.FTZ.RN.STRONG.GPU desc[UR10][R40.64], R10 ;  /* 0x0000000a280079a6 */ /* 0x000fe2000c10f38a */
[----:B------:R-:W-:Y:S02]  /*9ea0*/  PLOP3.LUT P0, PT, PT, PT, UP2, 0x80, 0x0 ;  /* 0x000000000000781c */ /* 0x000fe40003f0f028 */
[----:B------:R-:W-:Y:S01]  /*9eb0*/  LEA.HI.X.SX32 R27, R54, R21, 0x2, P2 ;  /* 0x00000015361b7211 */ /* 0x000fe200010f16ff */
[----:B------:R-:W-:Y:S04]  /*9ec0*/  REDG.E.ADD.F32.FTZ.RN.STRONG.GPU desc[UR10][R38.64], R11 ;  /* 0x0000000b260079a6 */ /* 0x000fe8000c10f38a */
        /* <DEDUP_REMOVED lines=8> */
[----:B------:R-:W-:Y:S04]  /*9f50*/  LDSM.16.MT88.4 R4, [R2+0x8000] ;  /* 0x008000000204783b */ /* 0x000fe80000004200 */
        /* <DEDUP_REMOVED lines=61> */
[----:B------:R-:W-:Y:S01]  /*a330*/  ULDC UR5, c[0x0][0x390] ;  /* 0x0000e40000057ab9 */ /* 0x000fe20000000800 */
[----:B------:R-:W-:Y:S02]  /*a340*/  ULDC UR6, c[0x0][0x38c] ;  /* 0x0000e30000067ab9 */ /* 0x000fe40000000800 */
        /* <DEDUP_REMOVED lines=51> */
[----:B------:R-:W-:Y:S01]  /*a680*/  PLOP3.LUT P0, PT, PT, PT, UP0, 0x80, 0x0 ;  /* 0x000000000000781c */ /* 0x000fe20003f0f008 */
[----:B------:R-:W-:Y:S01]  /*a690*/  @UP0 UIADD3 UR5, UR50, UR53, URZ ;  /* 0x0000003532050290 */ /* 0x000fe2000fffe03f */
[----:B------:R-:W-:-:S03]  /*a6a0*/  @UP0 ULDC.64 UR6, c[0x0][0x450] ;  /* 0x0001140000060ab9 */ /* 0x000fc60000000a00 */
[----:B------:R-:W-:Y:S02]  /*a6b0*/  @UP0 UIMAD.WIDE.U32 UR12, UR5, UR6, URZ ;  /* 0x00000006050c02a5 */ /* 0x000fe4000f8e003f */
[----:B------:R-:W-:-:S04]  /*a6c0*/  @UP0 UIMAD UR5, UR5, UR7, URZ ;  /* 0x00000007050502a4 */ /* 0x000fc8000f8e023f */
[----:B------:R-:W-:Y:S01]  /*a6d0*/  @UP0 UIADD3 UR20, UR13, UR5, URZ ;  /* 0x000000050d140290 */ /* 0x000fe2000fffe03f */
[----:B------:R-:W-:Y:S01]  /*a6e0*/  @UP0 UMOV UR19, UR12 ;  /* 0x0000000c00130c82 */ /* 0x000fe20008000000 */
        /* <DEDUP_REMOVED lines=30> */
.L_x_346:
        /* <DEDUP_REMOVED lines=19> */
.L_x_347:
[----:B------:R-:W-:Y:S01]  /*aa00*/  BAR.SYNC.DEFER_BLOCKING 0x0 ;  /* 0x0000000000007b1d */ /* 0x000fe20000010000 */
[----:B------:R-:W-:Y:S01]  /*aa10*/  USHF.R.S32.HI UR8, URZ, 0x1f, UR5 ;  /* 0x0000001f3f087899 */ /* 0x000fe20008011405 */
[--C-:B-1----:R-:W-:Y:S01]  /*aa20*/  SHF.R.S32.HI R5, RZ, 0x1f, R234.reuse ;  /* 0x0000001fff057819 */ /* 0x102fe200000114ea */
[----:B------:R-:W-:Y:S01]  /*aa30*/  IMAD.U32 R0, RZ, RZ, UR6 ;  /* 0x00000006ff007e24 */ /* 0x000fe2000f8e00ff */
[----:B------:R-:W-:Y:S01]  /*aa40*/  UIMAD UR9, UR31, -0x80, UR9 ;  /* 0xffffff801f0978a4 */ /* 0x000fe2000f8e0209 */
[----:B------:R-:W-:Y:S01]  /*aa50*/  IMAD.MOV.U32 R4, RZ, RZ, R234 ;  /* 0x000000ffff047224 */ /* 0x000fe200078e00ea */
[----:B------:R-:W-:Y:S01]  /*aa60*/  UIMAD UR15, UR8, UR6, URZ ;  /* 0x00000006080f72a4 */ /* 0x000fe2000f8e023f */
[----:B------:R-:W-:Y:S01]  /*aa70*/  VIADD R3, R65, 0x40 ;  /* 0x0000004041037836 */ /* 0x000fe20000000000 */
[----:B------:R-:W-:Y:S01]  /*aa80*/  USHF.R.S32.HI UR21, URZ, 0x1f, UR57 ;  /* 0x0000001f3f157899 */ /* 0x000fe20008011439 */
[----:B------:R-:W-:Y:S01]  /*aa90*/  IMAD.WIDE.U32 R6, R0, UR5, R4 ;  /* 0x0000000500067c25 */ /* 0x000fe2000f8e0004 */
[----:B------:R-:W-:Y:S01]  /*aaa0*/  UIMAD UR15, UR5, UR7, UR15 ;  /* 0x00000007050f72a4 */ /* 0x000fe2000f8e020f */
[----:B------:R-:W-:Y:S01]  /*aab0*/  BSSY B0, `(.L_x_348) ;  /* 0x000001d000007945 */ /* 0x000fe20003800000 */
[----:B------:R-:W-:Y:S01]  /*aac0*/  ULDC.64 UR16, c[0x0][0x468] ;  /* 0x00011a0000107ab9 */ /* 0x000fe20000000a00 */
[----:B------:R-:W-:-:S02]  /*aad0*/  SHF.R.S32.HI R24, RZ, 0x1f, R65 ;  /* 0x0000001fff187819 */ /* 0x000fc40000011441 */
[----:B------:R-:W-:Y:S02]  /*aae0*/  IADD3 R6, P0, R6, UR19, RZ ;  /* 0x0000001306067c10 */ /* 0x000fe4000ff1e0ff */
[----:B------:R-:W-:Y:S01]  /*aaf0*/  MOV R0, UR15 ;  /* 0x0000000f00007c02 */ /* 0x000fe20008000f00 */
[----:B------:R-:W-:Y:S02]  /*ab00*/  ULDC UR15, c[0x0][0x2d0] ;  /* 0x0000b400000f7ab9 */ /* 0x000fe40000000800 */
[----:B------:R-:W-:Y:S01]  /*ab10*/  ISETP.GE.AND P2, PT, R234, UR15, PT ;  /* 0x0000000fea007c0c */ /* 0x000fe2000bf46270 */
[----:B------:R-:W-:Y:S01]  /*ab20*/  UIMAD UR15, UR21, UR16, URZ ;  /* 0x00000010150f72a4 */ /* 0x000fe2000f8e023f */
[----:B------:R-:W-:Y:S01]  /*ab30*/  IADD3.X R7, R7, UR20, R0, P0, !PT ;  /* 0x0000001407077c10 */ /* 0x000fe200087fe400 */
[----:B------:R-:W-:Y:S01]  /*ab40*/  IMAD.U32 R0, RZ, RZ, UR16 ;  /* 0x00000010ff007e24 */ /* 0x000fe2000f8e00ff */
[----:B------:R1:W2:Y:S01]  /*ab50*/  LDS.128 R16, [R59+0x7000] ;  /* 0x007000003b107984 */ /* 0x0002a20000000c00 */
[----:B------:R-:W-:Y:S01]  /*ab60*/  ISETP.GE.OR P1, PT, R3, UR9, P2 ;  /* 0x0000000903007c0c */ /* 0x000fe20009726670 */
[----:B------:R-:W-:Y:S01]  /*ab70*/  UIMAD UR17, UR57, UR17, UR15 ;  /* 0x00000011391172a4 */ /* 0x000fe2000f8e020f */
[----:B------:R-:W-:Y:S01]  /*ab80*/  ISETP.GE.OR P2, PT, R65, UR9, P2 ;  /* 0x0000000941007c0c */ /* 0x000fe20009746670 */
[----:B------:R1:W3:Y:S01]  /*ab90*/  LDS.128 R20, [R59+0x9000] ;  /* 0x009000003b147984 */ /* 0x0002e20000000c00 */
[----:B------:R-:W-:-:S05]  /*aba0*/  IMAD.WIDE.U32 R6, R0, UR57, R6 ;  /* 0x0000003900067c25 */ /* 0x000fca000f8e0006 */
[----:B------:R-:W-:-:S06]  /*abb0*/  IADD3 R3, R7, UR17, RZ ;  /* 0x0000001107037c10 */ /* 0x000fcc000fffe0ff */
[----:B------:R-:W-:Y:S05]  /*abc0*/  @P2 BRA `(.L_x_349) ;  /* 0x00000000002c2947 */ /* 0x000fea0003800000 */
        /* <DEDUP_REMOVED lines=11> */
.L_x_349:
[----:B------:R-:W-:Y:S05]  /*ac80*/  BSYNC B0 ;  /* 0x0000000000007941 */ /* 0x000fea0003800000 */
.L_x_348:
        /* <DEDUP_REMOVED lines=13> */
.L_x_351:
[----:B------:R-:W-:Y:S05]  /*ad60*/  BSYNC B0 ;  /* 0x0000000000007941 */ /* 0x000fea0003800000 */
.L_x_350:
[----:B----4-:R4:W1:Y:S01]  /*ad70*/  LDS.128 R12, [R59+0x8000] ;  /* 0x008000003b0c7984 */ /* 0x0108620000000c00 */
        /* <DEDUP_REMOVED lines=15> */
[----:B----4-:R-:W-:Y:S06]  /*ae70*/  @P2 BRA `(.L_x_353) ;  /* 0x0000000000282947 */ /* 0x010fec0003800000 */
        /* <DEDUP_REMOVED lines=10> */
.L_x_353:
[----:B------:R-:W-:Y:S05]  /*af20*/  BSYNC B0 ;  /* 0x0000000000007941 */ /* 0x000fea0003800000 */
.L_x_352:
        /* <DEDUP_REMOVED lines=13> */
.L_x_326:
[----:B------:R-:W-:Y:S05]  /*b000*/  BSYNC B1 ;  /* 0x0000000000017941 */ /* 0x000fea0003800000 */
.L_x_312:
        /* <DEDUP_REMOVED lines=11> */
.L_x_354:
[----:B------:R-:W-:Y:S05]  /*b0c0*/  EXIT ;  /* 0x000000000000794d */ /* 0x000fea0003800000 */
.L_x_356:
        /* <DEDUP_REMOVED lines=11> */
.L_x_699:


//--------------------- .text._ZN5flash44flash_bwd_dq_dk_dv_loop_seqk_parallel_kernelI23Flash_bwd_kernel_traitsILi32ELi128ELi128ELi8ELi4ELi4ELi4ELb1ELb0EN7cutlass6half_tE19Flash_kernel_traitsILi32ELi128ELi128ELi8ES3_EELb0ELb1ELb0ELb1ELb0ELb0ELb1EEEvNS_16Flash_bwd_paramsE --------------------------
	.section	.text._ZN5flash44flash_bwd_dq_dk_dv_loop_seqk_parallel_kernelI23Flash_bwd_kernel_traitsILi32ELi128ELi128ELi8ELi4ELi4ELi4ELb1ELb0EN7cutlass6half_tE19Flash_kernel_traitsILi32ELi128ELi128ELi8ES3_EELb0ELb1ELb0ELb1ELb0ELb0ELb1EEEvNS_16Flash_bwd_paramsE,"ax",@progbits
	.align	128
        .global         _ZN5flash44flash_bwd_dq_dk_dv_loop_seqk_parallel_kernelI23Flash_bwd_kernel_traitsILi32ELi128ELi128ELi8ELi4ELi4ELi4ELb1ELb0EN7cutlass6half_tE19Flash_kernel_traitsILi32ELi128ELi128ELi8ES3_EELb0ELb1ELb0ELb1ELb0ELb0ELb1EEEvNS_16Flash_bwd_paramsE
        .type           _ZN5flash44flash_bwd_dq_dk_dv_loop_seqk_parallel_kernelI23Flash_bwd_kernel_traitsILi32ELi128ELi128ELi8ELi4ELi4ELi4ELb1ELb0EN7cutlass6half_tE19Flash_kernel_traitsILi32ELi128ELi128ELi8ES3_EELb0ELb1ELb0ELb1ELb0ELb0ELb1EEEvNS_16Flash_bwd_paramsE,@function
        .size           _ZN5flash44flash_bwd_dq_dk_dv_loop_seqk_parallel_kernelI23Flash_bwd_kernel_traitsILi32ELi128ELi128ELi8ELi4ELi4ELi4ELb1ELb0EN7cutlass6half_tE19Flash_kernel_traitsILi32ELi128ELi128ELi8ES3_EELb0ELb1ELb0ELb1ELb0ELb0ELb1EEEvNS_16Flash_bwd_paramsE,(.L_x_700 - _ZN5flash44flash_bwd_dq_dk_dv_loop_seqk_parallel_kernelI23Flash_bwd_kernel_traitsILi32ELi128ELi128ELi8ELi4ELi4ELi4ELb1ELb0EN7cutlass6half_tE19Flash_kernel_traitsILi32ELi128ELi128ELi8ES3_EELb0ELb1ELb0ELb1ELb0ELb0ELb1EEEvNS_16Flash_bwd_paramsE)
        .other          _ZN5flash44flash_bwd_dq_dk_dv_loop_seqk_parallel_kernelI23Flash_bwd_kernel_traitsILi32ELi128ELi128ELi8ELi4ELi4ELi4ELb1ELb0EN7cutlass6half_tE19Flash_kernel_traitsILi32ELi128ELi128ELi8ES3_EELb0ELb1ELb0ELb1ELb0ELb0ELb1EEEvNS_16Flash_bwd_paramsE,@"STO_CUDA_ENTRY STV_DEFAULT"
_ZN5flash44flash_bwd_dq_dk_dv_loop_seqk_parallel_kernelI23Flash_bwd_kernel_traitsILi32ELi128ELi128ELi8ELi4ELi4ELi4ELb1ELb0EN7cutlass6half_tE19Flash_kernel_traitsILi32ELi128ELi128ELi8ES3_EELb0ELb1ELb0ELb1ELb0ELb0ELb1EEEvNS_16Flash_bwd_paramsE:
.text._ZN5flash44flash_bwd_dq_dk_dv_loop_seqk_parallel_kernelI23Flash_bwd_kernel_traitsILi32ELi128ELi128ELi8ELi4ELi4ELi4ELb1ELb0EN7cutlass6half_tE19Flash_kernel_traitsILi32ELi128ELi128ELi8ES3_EELb0ELb1ELb0ELb1ELb0ELb0ELb1EEEvNS_16Flash_bwd_paramsE:
        /* <DEDUP_REMOVED lines=25> */
[----:B------:R-:W-:Y:S01]  /*0190*/  SHF.R.S32.HI R0, RZ, 0x3, R17 ;  /* 0x00000003ff007819 */ /* 0x000fe20000011411 */
[----:B---3--:R-:W-:Y:S01]  /*01a0*/  ULEA UR4, UR4, UR5, 0x18 ;  /* 0x0000000504047291 */ /* 0x008fe2000f8ec03f */
[----:B------:R-:W-:Y:S01]  /*01b0*/  LOP3.LUT R3, R2, 0xfffffffc, RZ, 0xc0, !PT ;  /* 0xfffffffc02037812 */ /* 0x000fe200078ec0ff */
[----:B------:R-:W-:Y:S01]  /*01c0*/  USHF.R.S32.HI UR5, URZ, 0x1f, UR56 ;  /* 0x0000001f3f057899 */ /* 0x000fe20008011438 */
[-C--:B------:R-:W-:Y:S01]  /*01d0*/  LEA.HI R4, R8, R11.reuse, RZ, 0x5 ;  /* 0x0000000b08047211 */ /* 0x080fe200078f28ff */
[----:B------:R-:W-:Y:S01]  /*01e0*/  IMAD.SHL.U32 R0, R0, 0x40, RZ ;  /* 0x0000004000007824 */ /* 0x000fe200078e00ff */
[CC--:B------:R-:W-:Y:S01]  /*01f0*/  LEA.HI R14, R8.reuse, R11.reuse, RZ, 0x7 ;  /* 0x0000000b080e7211 */ /* 0x0c0fe200078f38ff */
[----:B------:R-:W-:Y:S01]  /*0200*/  IMAD.IADD R13, R11, 0x1, -R3 ;  /* 0x000000010b0d7824 */ /* 0x000fe200078e0a03 */
[----:B------:R-:W-:-:S02]  /*0210*/  LEA.HI R8, R8, R11, RZ, 0x4 ;  /* 0x0000000b08087211 */ /* 0x000fc400078f20ff */
[----:B------:R-:W-:Y:S01]  /*0220*/  LOP3.LUT R0, R0, 0xc0, RZ, 0xc0, !PT ;  /* 0x000000c000007812 */ /* 0x000fe200078ec0ff */
[----:B------:R-:W-:Y:S01]  /*0230*/  IMAD.SHL.U32 R18, R13, 0x8, RZ ;  /* 0x000000080d127824 */ /* 0x000fe200078e00ff */
[----:B------:R-:W-:Y:S02]  /*0240*/  SHF.R.S32.HI R3, RZ, 0x2, R2 ;  /* 0x00000002ff037819 */ /* 0x000fe40000011402 */
[----:B------:R-:W-:Y:S02]  /*0250*/  SHF.R.U32.HI R6, RZ, 0x3, R0 ;  /* 0x00000003ff067819 */ /* 0x000fe40000011600 */
[----:B------:R-:W-:Y:S01]  /*0260*/  LOP3.LUT R5, R0, 0x18, R18, 0xf8, !PT ;  /* 0x0000001800057812 */ /* 0x000fe200078ef812 */
[----:B------:R-:W-:Y:S01]  /*0270*/  STL [R1+0x30], R18 ;  /* 0x0000301201007387 */ /* 0x000fe20000100800 */
[----:B------:R-:W-:Y:S02]  /*0280*/  LOP3.LUT R9, R4, 0xffffffe0, RZ, 0xc0, !PT ;  /* 0xffffffe004097812 */ /* 0x000fe400078ec0ff */
[----:B------:R-:W-:-:S02]  /*0290*/  LOP3.LUT R7, R8, 0xfffffff0, RZ, 0xc0, !PT ;  /* 0xfffffff008077812 */ /* 0x000fc400078ec0ff */
[----:B------:R-:W-:Y:S01]  /*02a0*/  LOP3.LUT R12, R5, R6, RZ, 0x3c, !PT ;  /* 0x00000006050c7212 */ /* 0x000fe200078e3cff */
[C---:B------:R-:W-:Y:S01]  /*02b0*/  IMAD.IADD R20, R11.reuse, 0x1, -R9 ;  /* 0x000000010b147824 */ /* 0x040fe200078e0a09 */
[----:B------:R-:W-:Y:S01]  /*02c0*/  LEA.HI R5, R2, R3, RZ, 0x1 ;  /* 0x0000000302057211 */ /* 0x000fe200078f08ff */
[----:B------:R-:W-:Y:S01]  /*02d0*/  IMAD.IADD R0, R11, 0x1, -R7 ;  /* 0x000000010b007824 */ /* 0x000fe200078e0a07 */
[----:B------:R-:W-:Y:S02]  /*02e0*/  SHF.R.S32.HI R6, RZ, 0x1f, R2 ;  /* 0x0000001fff067819 */ /* 0x000fe40000011402 */
[--C-:B------:R-:W-:Y:S01]  /*02f0*/  SHF.R.S32.HI R2, RZ, 0x5, R4.reuse ;  /* 0x00000005ff027819 */ /* 0x100fe20000011404 */
[----:B------:R-:W-:Y:S01]  /*0300*/  STL [R1+0x70], R20 ;  /* 0x0000701401007387 */ /* 0x000fe20000100800 */
[----:B------:R-:W-:Y:S02]  /*0310*/  SHF.R.S32.HI R4, RZ, 0x1f, R4 ;  /* 0x0000001fff047819 */ /* 0x000fe40000011404 */
[----:B------:R-:W-:-:S02]  /*0320*/  SHF.R.S32.HI R9, RZ, 0x4, R8 ;  /* 0x00000004ff097819 */ /* 0x000fc40000011408 */
[----:B------:R-:W-:Y:S02]  /*0330*/  LOP3.LUT R7, R5, 0x7fffffe, RZ, 0xc0, !PT ;  /* 0x07fffffe05077812 */ /* 0x000fe400078ec0ff */
[----:B------:R-:W-:Y:S02]  /*0340*/  LEA.HI R5, R4, R2, RZ, 0x2 ;  /* 0x0000000204057211 */ /* 0x000fe400078f10ff */
[----:B------:R-:W-:Y:S01]  /*0350*/  LEA.HI R4, R8, R9, RZ, 0x1 ;  /* 0x0000000908047211 */ /* 0x000fe200078f08ff */
[----:B------:R-:W-:Y:S01]  /*0360*/  IMAD.IADD R8, R3, 0x1, -R7 ;  /* 0x0000000103087824 */ /* 0x000fe200078e0a07 */
[----:B------:R-:W-:Y:S02]  /*0370*/  LOP3.LUT R7, R5, 0xfffffffc, RZ, 0xc0, !PT ;  /* 0xfffffffc05077812 */ /* 0x000fe400078ec0ff */
[----:B------:R-:W-:Y:S01]  /*0380*/  LOP3.LUT R5, R4, 0xfffffffe, RZ, 0xc0, !PT ;  /* 0xfffffffe04057812 */ /* 0x000fe200078ec0ff */
        /* <DEDUP_REMOVED lines=8> */
[----:B------:R-:W-:Y:S01]  /*0410*/  IMAD.IADD R11, R9, 0x1, -R5 ;  /* 0x00000001090b7824 */ /* 0x000fe200078e0a05 */
[----:B------:R-:W-:Y:S01]  /*0420*/  SHF.R.S32.HI R12, RZ, 0x7, R14 ;  /* 0x00000007ff0c7819 */ /* 0x000fe2000001140e */
[----:B------:R1:W-:Y:S01]  /*0430*/  STL [R1+0x60], R4 ;  /* 0x0000600401007387 */ /* 0x0003e20000100800 */
[----:B------:R-:W-:Y:S01]  /*0440*/  SHF.R.S32.HI R14, RZ, 0x1f, R0 ;  /* 0x0000001fff0e7819 */ /* 0x000fe20000011400 */
[----:B------:R-:W-:Y:S01]  /*0450*/  IMAD.IADD R3, R3, 0x1, -R6 ;  /* 0x0000000103037824 */ /* 0x000fe200078e0a06 */
[----:B------:R-:W-:-:S02]  /*0460*/  LOP3.LUT R6, R2, 0x7fffffe, RZ, 0xc0, !PT ;  /* 0x07fffffe02067812 */ /* 0x000fc400078ec0ff */
[--C-:B------:R-:W-:Y:S02]  /*0470*/  SHF.R.S32.HI R5, RZ, 0x1, R2.reuse ;  /* 0x00000001ff057819 */ /* 0x100fe40000011402 */
[----:B------:R-:W-:Y:S01]  /*0480*/  SHF.R.S32.HI R7, RZ, 0x1f, R2 ;  /* 0x0000001fff077819 */ /* 0x000fe20000011402 */
[----:B------:R-:W-:Y:S01]  /*0490*/  IMAD.IADD R19, R0, 0x1, -R6 ;  /* 0x0000000100137824 */ /* 0x000fe200078e0a06 */
[----:B------:R-:W-:Y:S02]  /*04a0*/  LEA.HI R14, R14, R0, RZ, 0x3 ;  /* 0x000000000e0e7211 */ /* 0x000fe400078f18ff */
[----:B------:R-:W-:Y:S02]  /*04b0*/  LEA.HI R9, R7, R5, RZ, 0x2 ;  /* 0x0000000507097211 */ /* 0x000fe400078f10ff */
[----:B------:R-:W-:Y:S02]  /*04c0*/  LOP3.LUT R6, R14, 0xfffffff8, RZ, 0xc0, !PT ;  /* 0xfffffff80e067812 */ /* 0x000fe400078ec0ff */
[----:B------:R-:W-:-:S02]  /*04d0*/  LOP3.LUT R9, R9, 0xfffffffc, RZ, 0xc0, !PT ;  /* 0xfffffffc09097812 */ /* 0x000fc400078ec0ff */
[C---:B------:R-:W-:Y:S01]  /*04e0*/  LOP3.LUT R7, R3.reuse, 0x1, RZ, 0xc0, !PT ;  /* 0x0000000103077812 */ /* 0x040fe200078ec0ff */
[----:B------:R-:W-:Y:S01]  /*04f0*/  IMAD.IADD R16, R0, 0x1, -R6 ;  /* 0x0000000100107824 */ /* 0x000fe200078e0a06 */
[----:B------:R-:W-:Y:S01]  /*0500*/  LOP3.LUT P5, RZ, R3, 0x2, RZ, 0xc0, !PT ;  /* 0x0000000203ff7812 */ /* 0x000fe200078ac0ff */
[C---:B------:R-:W-:Y:S01]  /*0510*/  IMAD.SHL.U32 R0, R10.reuse, 0x40, RZ ;  /* 0x000000400a007824 */ /* 0x040fe200078e00ff */
[----:B------:R-:W-:Y:S01]  /*0520*/  ISETP.NE.U32.AND P6, PT, R7, 0x1, PT ;  /* 0x000000010700780c */ /* 0x000fe20003fc5070 */
[----:B------:R-:W-:Y:S01]  /*0530*/  IMAD.IADD R15, R5, 0x1, -R9 ;  /* 0x00000001050f7824 */ /* 0x000fe200078e0a09 */
[----:B------:R-:W-:Y:S02]  /*0540*/  SHF.R.S32.HI R5, RZ, 0x1f, R20 ;  /* 0x0000001fff057819 */ /* 0x000fe40000011414 */
[----:B-1----:R-:W-:Y:S02]  /*0550*/  LEA.HI R4, R10, R10, RZ, 0x1 ;  /* 0x0000000a0a047211 */ /* 0x002fe400078f08ff */
[----:B------:R-:W-:Y:S01]  /*0560*/  LOP3.LUT R7, R0, 0x1c0, RZ, 0xc0, !PT ;  /* 0x000001c000077812 */ /* 0x000fe200078ec0ff */
[----:B------:R-:W-:Y:S01]  /*0570*/  IMAD.SHL.U32 R0, R161, 0x10, RZ ;  /* 0x00000010a1007824 */ /* 0x000fe200078e00ff */
[----:B------:R-:W-:-:S02]  /*0580*/  LOP3.LUT R2, R4, 0x3fffffe, RZ, 0xc0, !PT ;  /* 0x03fffffe04027812 */ /* 0x000fc400078ec0ff */
[C---:B------:R-:W-:Y:S02]  /*0590*/  LOP3.LUT P4, RZ, R3.reuse, 0x4, RZ, 0xc0, !PT ;  /* 0x0000000403ff7812 */ /* 0x040fe4000788c0ff */
[----:B------:R-:W-:Y:S01]  /*05a0*/  SEL R216, R216, 0x10, !P6 ;  /* 0x00000010d8d87807 */ /* 0x000fe20007000000 */
[----:B------:R-:W-:Y:S01]  /*05b0*/  IMAD.IADD R8, R10, 0x1, -R2 ;  /* 0x000000010a087824 */ /* 0x000fe200078e0a02 */
[----:B------:R-:W-:Y:S01]  /*05c0*/  LEA.HI R10, R3, R3, RZ, 0x1 ;  /* 0x00000003030a7211 */ /* 0x000fe200078f08ff */
[----:B------:R-:W-:Y:S01]  /*05d0*/  IMAD R2, R12, 0x8, R11 ;  /* 0x000000080c027824 */ /* 0x000fe200078e020b */
[----:B------:R-:W-:-:S03]  /*05e0*/  SEL R217, R155, 0xffffffe0, !P5 ;  /* 0xffffffe09bd97807 */ /* 0x000fc60006800000 */
[----:B------:R-:W-:Y:S01]  /*05f0*/  IMAD R18, R2, 0x8, R8 ;  /* 0x0000000802127824 */ /* 0x000fe200078e0208 */
[----:B------:R-:W-:Y:S01]  /*0600*/  SHF.R.S32.HI R2, RZ, 0x1, R4 ;  /* 0x00000001ff027819 */ /* 0x000fe20000011404 */
[----:B------:R-:W-:Y:S01]  /*0610*/  IMAD.SHL.U32 R8, R13, 0x2, RZ ;  /* 0x000000020d087824 */ /* 0x000fe200078e00ff */
[----:B------:R-:W-:Y:S02]  /*0620*/  LEA.HI R4, R5, R20, RZ, 0x2 ;  /* 0x0000001405047211 */ /* 0x000fe400078f10ff */
[C---:B------:R-:W-:Y:S01]  /*0630*/  LOP3.LUT P0, RZ, R2.reuse, 0x2, RZ, 0xc0, !PT ;  /* 0x0000000202ff7812 */ /* 0x040fe2000780c0ff */
[----:B------:R-:W-:Y:S01]  /*0640*/  IMAD.SHL.U32 R5, R2, 0x40, RZ ;  /* 0x0000004002057824 */ /* 0x000fe200078e00ff */
[----:B------:R-:W-:Y:S01]  /*0650*/  LEA.HI.SX32 R4, R4, R0, 0x1e ;  /* 0x0000000004047211 */ /* 0x000fe200078ff2ff */
[----:B------:R-:W-:Y:S01]  /*0660*/  IMAD R6, R12, 0x2000, R8 ;  /* 0x000020000c067824 */ /* 0x000fe200078e0208 */
[----:B------:R-:W-:Y:S02]  /*0670*/  LOP3.LUT R2, R7, 0x30, R0, 0xf8, !PT ;  /* 0x0000003007027812 */ /* 0x000fe400078ef800 */
[----:B------:R-:W-:Y:S01]  /*0680*/  LOP3.LUT R0, R5, 0xc0, RZ, 0xc0, !PT ;  /* 0x000000c005007812 */ /* 0x000fe200078ec0ff */
[----:B------:R1:W-:Y:S01]  /*0690*/  STL [R1+0x64], R4 ;  /* 0x0000640401007387 */ /* 0x0003e20000100800 */
[----:B------:R-:W-:-:S02]  /*06a0*/  LOP3.LUT R13, R2, 0x8, R17, 0xf8, !PT ;  /* 0x00000008020d7812 */ /* 0x000fc400078ef811 */
[----:B------:R-:W-:Y:S02]  /*06b0*/  LOP3.LUT R5, R10, 0x3fffffe, RZ, 0xc0, !PT ;  /* 0x03fffffe0a057812 */ /* 0x000fe400078ec0ff */
[----:B------:R-:W-:Y:S02]  /*06c0*/  SHF.R.U32.HI R2, RZ, 0x3, R0 ;  /* 0x00000003ff027819 */ /* 0x000fe40000011600 */
[----:B------:R-:W-:Y:S01]  /*06d0*/  R2P PR, R16, 0x6 ;  /* 0x0000000610007804 */ /* 0x000fe20000000000 */
[----:B------:R-:W-:Y:S01]  /*06e0*/  IMAD.IADD R9, R3, 0x1, -R5 ;  /* 0x0000000103097824 */ /* 0x000fe200078e0a05 */
[----:B------:R-:W-:Y:S02]  /*06f0*/  SHF.R.U32.HI R5, RZ, 0x3, R7 ;  /* 0x00000003ff057819 */ /* 0x000fe40000011607 */
[----:B------:R-:W-:Y:S02]  /*0700*/  SEL R150, R155, 0xffffffe0, !P0 ;  /* 0xffffffe09b967807 */ /* 0x000fe40004000000 */
[----:B------:R-:W-:-:S02]  /*0710*/  LOP3.LUT R5, R13, R5, RZ, 0x3c, !PT ;  /* 0x000000050d057212 */ /* 0x000fc400078e3cff */
[----:B------:R-:W-:Y:S02]  /*0720*/  SEL R152, R152, 0xffffffc0, !P2 ;  /* 0xffffffc098987807 */ /* 0x000fe40005000000 */
[----:B------:R-:W-:-:S04]  /*0730*/  LOP3.LUT P0, RZ, R15, 0x2, RZ, 0xc0, !PT ;  /* 0x000000020fff7812 */ /* 0x000fc8000780c0ff */
[----:B------:R-:W-:Y:S02]  /*0740*/  SEL R155, R155, 0xffffffe0, !P0 ;  /* 0xffffffe09b9b7807 */ /* 0x000fe40004000000 */
[----:B-1----:R-:W-:Y:S01]  /*0750*/  LOP3.LUT R4, R0, 0x8, R17, 0xf8, !PT ;  /* 0x0000000800047812 */ /* 0x002fe200078ef811 */
[----:B------:R-:W-:-:S03]  /*0760*/  IMAD.SHL.U32 R0, R3, 0x40, RZ ;  /* 0x0000004003007824 */ /* 0x000fc600078e00ff */
[----:B------:R-:W-:Y:S02]  /*0770*/  LOP3.LUT R149, R4, R2, RZ, 0x3c, !PT ;  /* 0x0000000204957212 */ /* 0x000fe400078e3cff */
[----:B------:R-:W-:Y:S01]  /*0780*/  LOP3.LUT R3, R0, 0x1c0, RZ, 0xc0, !PT ;  /* 0x000001c000037812 */ /* 0x000fe200078ec0ff */
[----:B------:R-:W-:Y:S01]  /*0790*/  IMAD.SHL.U32 R0, R161, 0x400, RZ ;  /* 0x00000400a1007824 */ /* 0x000fe200078e00ff */
[----:B------:R-:W-:Y:S01]  /*07a0*/  SHF.R.S32.HI R2, RZ, 0x3, R14 ;  /* 0x00000003ff027819 */ /* 0x000fe2000001140e */
[----:B------:R-:W-:Y:S01]  /*07b0*/  IMAD.U32 R149, R18, 0x20, R149 ;  /* 0x0000002012957824 */ /* 0x000fe200078e0095 */
[----:B------:R-:W-:Y:S01]  /*07c0*/  LEA.HI R4, R3, R3, RZ, 0x1d ;  /* 0x0000000303047211 */ /* 0x000fe200078fe8ff */
[----:B------:R-:W-:Y:S02]  /*07d0*/  IMAD R3, R161, 0x200, R8 ;  /* 0x00000200a1037824 */ /* 0x000fe400078e0208 */
[--C-:B------:R-:W-:Y:S01]  /*07e0*/  IMAD R17, R2, 0x200, R0.reuse ;  /* 0x0000020002117824 */ /* 0x100fe200078e0200 */
[----:B------:R-:W-:Y:S01]  /*07f0*/  IADD3 R220, R4, R6, R0 ;  /* 0x0000000604dc7210 */ /* 0x000fe20007ffe000 */
[----:B------:R-:W-:Y:S01]  /*0800*/  IMAD.SHL.U32 R0, R12, 0x8, RZ ;  /* 0x000000080c007824 */ /* 0x000fe200078e00ff */
[----:B------:R-:W-:Y:S01]  /*0810*/  LEA R149, R149, UR4, 0x1 ;  /* 0x0000000495957c11 */ /* 0x000fe2000f8e08ff */
[----:B------:R-:W-:Y:S01]  /*0820*/  IMAD R14, R2, 0x8, R19 ;  /* 0x00000008020e7824 */ /* 0x000fe200078e0213 */
[----:B------:R-:W-:Y:S01]  /*0830*/  LEA R220, R220, UR4, 0x1 ;  /* 0x00000004dcdc7c11 */ /* 0x000fe2000f8e08ff */
[----:B------:R-:W-:Y:S01]  /*0840*/  IMAD.SHL.U32 R4, R16, 0x40, RZ ;  /* 0x0000004010047824 */ /* 0x000fe200078e00ff */
[----:B------:R-:W-:Y:S01]  /*0850*/  LOP3.LUT R7, R0, 0x8, RZ, 0xc0, !PT ;  /* 0x0000000800077812 */ /* 0x000fe200078ec0ff */
[----:B------:R-:W-:Y:S01]  /*0860*/  IMAD.SHL.U32 R2, R15, 0x40, RZ ;  /* 0x000000400f027824 */ /* 0x000fe200078e00ff */
[----:B------:R-:W-:Y:S01]  /*0870*/  SHF.R.S32.HI R0, RZ, 0x1, R10 ;  /* 0x00000001ff007819 */ /* 0x000fe2000001140a */
[----:B------:R-:W-:Y:S01]  /*0880*/  IMAD.SHL.U32 R6, R11, 0x8, RZ ;  /* 0x000000080b067824 */ /* 0x000fe200078e00ff */
[----:B------:R-:W-:Y:S01]  /*0890*/  LOP3.LUT R4, R4, 0x1c0, RZ, 0xc0, !PT ;  /* 0x000001c004047812 */ /* 0x000fe200078ec0ff */
[----:B------:R-:W-:Y:S01]  /*08a0*/  IMAD R13, R9, 0x20, R3 ;  /* 0x00000020090d7824 */ /* 0x000fe200078e0203 */
[C---:B------:R-:W-:Y:S01]  /*08b0*/  LOP3.LUT P3, RZ, R0.reuse, 0x2, RZ, 0xc0, !PT ;  /* 0x0000000200ff7812 */ /* 0x040fe2000786c0ff */
[----:B------:R-:W-:Y:S01]  /*08c0*/  IMAD.SHL.U32 R0, R0, 0x40, RZ ;  /* 0x0000004000007824 */ /* 0x000fe200078e00ff */
[----:B------:R-:W-:Y:S01]  /*08d0*/  LOP3.LUT R2, R2, 0xc0, RZ, 0xc0, !PT ;  /* 0x000000c002027812 */ /* 0x000fe200078ec0ff */
[C---:B------:R-:W-:Y:S01]  /*08e0*/  IMAD.SHL.U32 R9, R11.reuse, 0x10, RZ ;  /* 0x000000100b097824 */ /* 0x040fe200078e00ff */
[----:B------:R-:W-:Y:S01]  /*08f0*/  LOP3.LUT R6, R6, 0x8, RZ, 0xc0, !PT ;  /* 0x0000000806067812 */ /* 0x000fe200078ec0ff */
[----:B------:R-:W-:Y:S01]  /*0900*/  IMAD R3, R11, 0x200, R5 ;  /* 0x000002000b037824 */ /* 0x000fe200078e0205 */
[----:B------:R-:W-:Y:S01]  /*0910*/  LOP3.LUT R0, R0, 0xc0, RZ, 0xc0, !PT ;  /* 0x000000c000007812 */ /* 0x000fe200078ec0ff */
[C---:B------:R-:W-:Y:S01]  /*0920*/  VIADD R215, R220.reuse, 0x40 ;  /* 0x00000040dcd77836 */ /* 0x040fe20000000000 */
[----:B------:R-:W-:Y:S01]  /*0930*/  SHF.R.U32.HI R151, RZ, 0x3, R4 ;  /* 0x00000003ff977819 */ /* 0x000fe20000011604 */
[C---:B------:R-:W-:Y:S01]  /*0940*/  @P4 VIADD R215, R220.reuse, 0xffffffc0 ;  /* 0xffffffc0dcd74836 */ /* 0x040fe20000000000 */
[----:B------:R-:W-:Y:S01]  /*0950*/  SHF.R.U32.HI R5, RZ, 0x3, R2 ;  /* 0x00000003ff057819 */ /* 0x000fe20000011602 */
[----:B------:R-:W-:Y:S01]  /*0960*/  IMAD.IADD R221, R220, 0x1, R216 ;  /* 0x00000001dcdd7824 */ /* 0x000fe200078e02d8 */
[----:B------:R-:W-:Y:S01]  /*0970*/  SHF.R.U32.HI R8, RZ, 0x3, R0 ;  /* 0x00000003ff087819 */ /* 0x000fe20000011600 */
[----:B------:R-:W-:Y:S01]  /*0980*/  IMAD.IADD R216, R216, 0x1, R215 ;  /* 0x00000001d8d87824 */ /* 0x000fe200078e02d7 */
[----:B------:R-:W-:Y:S01]  /*0990*/  LOP3.LUT R9, R7, 0x10, R9, 0xf8, !PT ;  /* 0x0000001007097812 */ /* 0x000fe200078ef809 */
[----:B------:R-:W-:Y:S01]  /*09a0*/  IMAD.IADD R222, R220, 0x1, R217 ;  /* 0x00000001dcde7824 */ /* 0x000fe200078e02d9 */
[--C-:B------:R-:W-:Y:S01]  /*09b0*/  LOP3.LUT R151, R151, R4, R6.reuse, 0x1e, !PT ;  /* 0x0000000497977212 */ /* 0x100fe200078e1e06 */
[----:B------:R-:W-:Y:S01]  /*09c0*/  IMAD.U32 R4, RZ, RZ, UR5 ;  /* 0x00000005ff047e24 */ /* 0x000fe2000f8e00ff */
[C---:B------:R-:W-:Y:S01]  /*09d0*/  LOP3.LUT R6, R5.reuse, R2, R6, 0x1e, !PT ;  /* 0x0000000205067212 */ /* 0x040fe200078e1e06 */
[----:B------:R-:W-:Y:S01]  /*09e0*/  USHF.R.S32.HI UR5, URZ, 0x1f, UR47 ;  /* 0x0000001f3f057899 */ /* 0x000fe2000801142f */
[----:B------:R-:W-:Y:S01]  /*09f0*/  LOP3.LUT R8, R8, R0, R7, 0x1e, !PT ;  /* 0x0000000008087212 */ /* 0x000fe200078e1e07 */
[----:B------:R-:W-:Y:S01]  /*0a00*/  IMAD.SHL.U32 R0, R14, 0x20, RZ ;  /* 0x000000200e007824 */ /* 0x000fe200078e00ff */
[----:B------:R-:W-:Y:S01]  /*0a10*/  LOP3.LUT R2, R5, R9, R2, 0x1e, !PT ;  /* 0x0000000905027212 */ /* 0x000fe200078e1e02 */
[----:B------:R-:W-:-:S02]  /*0a20*/  IMAD.IADD R151, R17, 0x1, R151 ;  /* 0x0000000111977824 */ /* 0x000fc400078e0297 */
        /* <DEDUP_REMOVED lines=10> */
[----:B------:R-:W-:Y:S01]  /*0ad0*/  UIADD3 UR6, UR4, 0x6000, URZ ;  /* 0x0000600004067890 */ /* 0x000fe2000fffe03f */
[----:B------:R-:W-:Y:S01]  /*0ae0*/  IMAD.IADD R218, R217, 0x1, R215 ;  /* 0x00000001d9da7824 */ /* 0x000fe200078e02d7 */
[----:B------:R-:W-:Y:S01]  /*0af0*/  LEA R151, R151, UR5, 0x1 ;  /* 0x0000000597977c11 */ /* 0x000fe2000f8e08ff */
[----:B------:R-:W-:-:S02]  /*0b00*/  IMAD.IADD R161, R161, 0x1, R6 ;  /* 0x00000001a1a17824 */ /* 0x000fc400078e0206 */
[----:B------:R-:W-:Y:S01]  /*0b10*/  IMAD.IADD R150, R150, 0x1, R149 ;  /* 0x0000000196967824 */ /* 0x000fe200078e0295 */
[----:B------:R-:W-:Y:S01]  /*0b20*/  LEA R4, R8, UR6, 0x1 ;  /* 0x0000000608047c11 */ /* 0x000fe2000f8e08ff */
[C---:B------:R-:W-:Y:S02]  /*0b30*/  VIADD R157, R151.reuse, 0x20 ;  /* 0x00000020979d7836 */ /* 0x040fe40000000000 */
[C---:B------:R-:W-:Y:S02]  /*0b40*/  @P1 VIADD R157, R151.reuse, 0xffffffe0 ;  /* 0xffffffe0979d1836 */ /* 0x040fe40000000000 */
[C---:B------:R-:W-:Y:S01]  /*0b50*/  VIADD R0, R4.reuse, 0x20 ;  /* 0x0000002004007836 */ /* 0x040fe20000000000 */
[----:B------:R1:W-:Y:S01]  /*0b60*/  STL [R1+0x68], R4 ;  /* 0x0000680401007387 */ /* 0x0003e20000100800 */
[----:B------:R-:W-:Y:S02]  /*0b70*/  @P3 VIADD R0, R4, 0xffffffe0 ;  /* 0xffffffe004003836 */ /* 0x000fe40000000000 */
[----:B------:R-:W-:-:S02]  /*0b80*/  IMAD.IADD R153, R151, 0x1, R152 ;  /* 0x0000000197997824 */ /* 0x000fc400078e0298 */
[----:B------:R-:W-:Y:S01]  /*0b90*/  IMAD.IADD R217, R217, 0x1, R216 ;  /* 0x00000001d9d97824 */ /* 0x000fe200078e02d8 */
[----:B------:R1:W-:Y:S01]  /*0ba0*/  STL [R1+0x6c], R0 ;  /* 0x00006c0001007387 */ /* 0x0003e20000100800 */
[----:B------:R-:W-:Y:S02]  /*0bb0*/  IMAD.IADD R152, R152, 0x1, R157 ;  /* 0x0000000198987824 */ /* 0x000fe400078e029d */
[C---:B------:R-:W-:Y:S02]  /*0bc0*/  VIADD R160, R157.reuse, 0x2000 ;  /* 0x000020009da07836 */ /* 0x040fe40000000000 */
[C---:B------:R-:W-:Y:S02]  /*0bd0*/  VIADD R159, R157.reuse, 0x4000 ;  /* 0x000040009d9f7836 */ /* 0x040fe40000000000 */
[----:B------:R-:W-:-:S07]  /*0be0*/  VIADD R158, R157, 0x6000 ;  /* 0x000060009d9e7836 */ /* 0x000fce0000000000 */
.L_x_401:
        /* <DEDUP_REMOVED lines=16> */
[----:B-1-34-:R-:W-:Y:S01]  /*0cf0*/  IMAD.U32 R4, RZ, RZ, UR6 ;  /* 0x00000006ff047e24 */ /* 0x01afe2000f8e00ff */
        /* <DEDUP_REMOVED lines=13> */
[----:B--2---:R-:W2:Y:S01]  /*0dd0*/  @P1 LDG.E R8, desc[UR10][R6.64] ;  /* 0x0000000a06081981 */ /* 0x004ea2000c1e1900 */
        /* <DEDUP_REMOVED lines=36> */
.L_x_357:
        /* <DEDUP_REMOVED lines=18> */
[----:B------:R-:W-:Y:S02]  /*1140*/  USHF.R.S32.HI UR33, URZ, 0x1f, UR59 ;  /* 0x0000001f3f217899 */ /* 0x000fe4000801143b */
[----:B------:R-:W-:Y:S01]  /*1150*/  USHF.L.U32 UR14, UR47, 0x7, URZ ;  /* 0x000000072f0e7899 */ /* 0x000fe2000800063f */
[----:B------:R-:W-:Y:S01]  /*1160*/  ULDC.64 UR30, c[0x0][0x240] ;  /* 0x00009000001e7ab9 */ /* 0x000fe20000000a00 */
[----:B------:R-:W-:Y:S01]  /*1170*/  ULDC UR25, c[0x0][0x2dc] ;  /* 0x0000b70000197ab9 */ /* 0x000fe20000000800 */
[----:B------:R-:W-:Y:S01]  /*1180*/  ULDC UR61, c[0x0][0x270] ;  /* 0x00009c00003d7ab9 */ /* 0x000fe20000000800 */
[----:B------:R-:W-:Y:S01]  /*1190*/  ULDC.U8 UR24, c[0x0][0x480] ;  /* 0x0001200000187ab9 */ /* 0x000fe20000000000 */
[----:B------:R-:W-:Y:S01]  /*11a0*/  UIMAD.WIDE.U32 UR16, UR5, UR30, URZ ;  /* 0x0000001e051072a5 */ /* 0x000fe2000f8e003f */
[----:B-1----:R-:W-:Y:S01]  /*11b0*/  IABS R6, R7 ;  /* 0x0000000700067213 */ /* 0x002fe20000000000 */
[----:B------:R-:W-:Y:S01]  /*11c0*/  @!UP1 UIMAD.WIDE.U32 UR42, UR47, UR6, URZ ;  /* 0x000000062f2a92a5 */ /* 0x000fe2000f8e003f */
[----:B------:R-:W-:Y:S01]  /*11d0*/  ISETP.NE.AND P3, PT, R7, RZ, PT ;  /* 0x000000ff0700720c */ /* 0x000fe20003f65270 */
[----:B------:R-:W-:Y:S01]  /*11e0*/  USEL UR34, UR14, URZ, UP2 ;  /* 0x0000003f0e227287 */ /* 0x000fe20009000000 */
[----:B------:R-:W1:Y:S01]  /*11f0*/  I2F.RP R4, R6 ;  /* 0x0000000600047306 */ /* 0x000e620000209400 */
[----:B------:R-:W-:-:S02]  /*1200*/  @UP0 UIADD3 UR19, UR38, UR40, URZ ;  /* 0x0000002826130290 */ /* 0x000fc4000fffe03f */
[----:B------:R-:W-:Y:S02]  /*1210*/  UIMAD.WIDE.U32 UR14, UR47, UR59, URZ ;  /* 0x0000003b2f0e72a5 */ /* 0x000fe4000f8e003f */
[----:B--2---:R-:W-:Y:S02]  /*1220*/  UIMAD.WIDE.U32 UR26, UR8, UR12, URZ ;  /* 0x0000000c081a72a5 */ /* 0x004fe4000f8e003f */
[----:B------:R-:W-:Y:S02]  /*1230*/  UIMAD UR50, UR56, UR25, URZ ;  /* 0x00000019383272a4 */ /* 0x000fe4000f8e023f */
[----:B------:R-:W-:Y:S02]  /*1240*/  UIMAD UR49, UR8, UR13, UR27 ;  /* 0x0000000d083172a4 */ /* 0x000fe4000f8e021b */
[----:B------:R-:W-:Y:S02]  /*1250*/  @!UP1 UIMAD UR8, UR58, UR6, URZ ;  /* 0x000000063a0892a4 */ /* 0x000fe4000f8e023f */
[----:B------:R-:W-:Y:S01]  /*1260*/  UISETP.NE.AND UP4, UPT, UR24, URZ, UPT ;  /* 0x0000003f1800728c */ /* 0x000fe2000bf85270 */
[----:B-1----:R-:W1:Y:S01]  /*1270*/  MUFU.RCP R4, R4 ;  /* 0x0000000400047308 */ /* 0x002e620000001000 */
[----:B------:R-:W-:-:S02]  /*1280*/  @!UP1 UIMAD UR37, UR47, UR7, UR8 ;  /* 0x000000072f2592a4 */ /* 0x000fc4000f8e0208 */
[----:B------:R-:W-:Y:S02]  /*1290*/  UIADD3 UR8, UR20, 0x7f, URZ ;  /* 0x0000007f14087890 */ /* 0x000fe4000fffe03f */
[----:B------:R-:W-:Y:S02]  /*12a0*/  UIMAD.WIDE UR6, UR25, UR61, URZ ;  /* 0x0000003d190672a5 */ /* 0x000fe4000f8e023f */
[----:B------:R-:W-:Y:S01]  /*12b0*/  USHF.R.S32.HI UR21, URZ, 0x1f, UR8 ;  /* 0x0000001f3f157899 */ /* 0x000fe20008011408 */
[----:B------:R-:W-:Y:S01]  /*12c0*/  @UP0 ULDC.64 UR24, c[0x0][0x248] ;  /* 0x0000920000180ab9 */ /* 0x000fe20000000a00 */
[----:B------:R-:W-:Y:S02]  /*12d0*/  USEL UR57, UR22, UR16, !UP1 ;  /* 0x0000001016397287 */ /* 0x000fe4000c800000 */
[----:B------:R-:W-:Y:S02]  /*12e0*/  ULEA.HI UR21, UR21, UR8, URZ, 0x7 ;  /* 0x0000000815157291 */ /* 0x000fe4000f8f383f */
[----:B------:R-:W-:-:S02]  /*12f0*/  UIMAD UR8, UR33, UR47, URZ ;  /* 0x0000002f210872a4 */ /* 0x000fc4000f8e023f */
[----:B------:R-:W-:Y:S01]  /*1300*/  UIADD3 UR51, UR23, UR32, URZ ;  /* 0x0000002017337290 */ /* 0x000fe2000fffe03f */
[----:B-1----:R-:W-:Y:S01]  /*1310*/  VIADD R4, R4, 0xffffffe ;  /* 0x0ffffffe04047836 */ /* 0x002fe20000000000 */
[----:B------:R-:W-:Y:S02]  /*1320*/  UIMAD UR8, UR58, UR59, UR8 ;  /* 0x0000003b3a0872a4 */ /* 0x000fe4000f8e0208 */
[----:B------:R-:W-:Y:S01]  /*1330*/  UIMAD UR29, UR5, UR31, URZ ;  /* 0x0000001f051d72a4 */ /* 0x000fe2000f8e023f */
[----:B------:R-:W1:Y:S01]  /*1340*/  F2I.FTZ.U32.TRUNC.NTZ R5, R4 ;  /* 0x0000000400057305 */ /* 0x000e62000021f000 */
[----:B------:R-:W-:Y:S02]  /*1350*/  @UP0 UIMAD.WIDE.U32 UR22, UR19, UR24, URZ ;  /* 0x00000018131602a5 */ /* 0x000fe4000f8e003f */
[----:B------:R-:W-:Y:S02]  /*1360*/  @UP0 UIMAD UR32, UR19, UR25, URZ ;  /* 0x00000019132002a4 */ /* 0x000fe4000f8e023f */
[----:B------:R-:W-:-:S02]  /*1370*/  UIMAD UR19, UR7, UR14, URZ ;  /* 0x0000000e071372a4 */ /* 0x000fc4000f8e023f */
[----:B------:R-:W-:Y:S01]  /*1380*/  UIADD3 UR8, UR15, UR8, URZ ;  /* 0x000000080f087290 */ /* 0x000fe2000fffe03f */
[----:B------:R-:W-:Y:S01]  /*1390*/  @UP1 ULDC.64 UR12, c[0x0][0x420] ;  /* 0x00010800000c1ab9 */ /* 0x000fe20000000a00 */
[----:B------:R-:W-:Y:S02]  /*13a0*/  @UP1 UIADD3 UR51, UR17, UR29, URZ ;  /* 0x0000001d11331290 */ /* 0x000fe4000fffe03f */
[----:B------:R-:W-:Y:S02]  /*13b0*/  @UP1 UIMAD.WIDE.U32 UR44, UR5, UR12, URZ ;  /* 0x0000000c052c12a5 */ /* 0x000fe4000f8e003f */
[----:B------:R-:W-:Y:S01]  /*13c0*/  UIMAD.WIDE.U32 UR16, UR6, UR14, URZ ;  /* 0x0000000e061072a5 */ /* 0x000fe2000f8e003f */
[----:B-1----:R-:W-:Y:S01]  /*13d0*/  IMAD.MOV R0, RZ, RZ, -R5 ;  /* 0x000000ffff007224 */ /* 0x002fe200078e0a05 */
[----:B------:R-:W-:Y:S01]  /*13e0*/  UIMAD UR8, UR6, UR8, UR19 ;  /* 0x00000008060872a4 */ /* 0x000fe2000f8e0213 */
[----:B------:R-:W-:Y:S01]  /*13f0*/  IMAD.MOV.U32 R4, RZ, RZ, RZ ;  /* 0x000000ffff047224 */ /* 0x000fe200078e00ff */
[----:B------:R-:W-:Y:S01]  /*1400*/  ULOP3.LUT UR19, UR21, 0xffffff80, URZ, 0xc0, !UPT ;  /* 0xffffff8015137892 */ /* 0x000fe2000f8ec03f */
[----:B------:R-:W-:Y:S01]  /*1410*/  IMAD R0, R0, R6, RZ ;  /* 0x0000000600007224 */ /* 0x000fe200078e02ff */
[----:B------:R-:W-:-:S02]  /*1420*/  @UP1 UIMAD UR52, UR5, UR13, UR45 ;  /* 0x0000000d053412a4 */ /* 0x000fc4000f8e022d */
[----:B------:R-:W-:Y:S01]  /*1430*/  USHF.L.U64.HI UR12, UR47, 0x7, UR58 ;  /* 0x000000072f0c7899 */ /* 0x000fe2000801023a */
[----:B------:R-:W-:Y:S01]  /*1440*/  IMAD.HI.U32 R4, R5, R0, R4 ;  /* 0x0000000005047227 */ /* 0x000fe200078e0004 */
[----:B------:R-:W-:Y:S01]  /*1450*/  MOV R0, R3 ;  /* 0x0000000300007202 */ /* 0x000fe20000000f00 */
[----:B------:R-:W-:Y:S02]  /*1460*/  UIMAD.WIDE.U32 UR14, UR6, UR5, URZ ;  /* 0x00000005060e72a5 */ /* 0x000fe4000f8e003f */
[----:B------:R-:W-:Y:S02]  /*1470*/  UIADD3 UR48, UR17, UR8, URZ ;  /* 0x0000000811307290 */ /* 0x000fe4000fffe03f */
[----:B------:R-:W-:Y:S01]  /*1480*/  IMAD.HI.U32 R4, R4, R0, RZ ;  /* 0x0000000004047227 */ /* 0x000fe200078e00ff */
[----:B------:R-:W-:Y:S01]  /*1490*/  ULDC.U8 UR13, c[0x0][0x3d8] ;  /* 0x0000f600000d7ab9 */ /* 0x000fe20000000000 */
[----:B------:R-:W-:Y:S02]  /*14a0*/  UIADD3 UR8, UR19, -0x80, URZ ;  /* 0xffffff8013087890 */ /* 0x000fe4000fffe03f */
[----:B------:R-:W-:Y:S01]  /*14b0*/  IMAD.MOV R3, RZ, RZ, -R4 ;  /* 0x000000ffff037224 */ /* 0x000fe200078e0a04 */
[----:B------:R-:W-:-:S02]  /*14c0*/  UISETP.NE.AND UP3, UPT, UR13, URZ, UPT ;  /* 0x0000003f0d00728c */ /* 0x000fc4000bf65270 */
[----:B------:R-:W-:Y:S01]  /*14d0*/  USEL UR35, UR12, URZ, UP2 ;  /* 0x0000003f0c237287 */ /* 0x000fe20009000000 */
[C---:B------:R-:W-:Y:S01]  /*14e0*/  IMAD R0, R6.reuse, R3, R0 ;  /* 0x0000000306007224 */ /* 0x040fe200078e0200 */
[----:B------:R-:W-:Y:S02]  /*14f0*/  USEL UR55, UR16, UR14, !UP1 ;  /* 0x0000000e10377287 */ /* 0x000fe4000c800000 */
[----:B------:R-:W-:Y:S02]  /*1500*/  USHF.R.S32.HI UR33, URZ, 0x1f, UR8 ;  /* 0x0000001f3f217899 */ /* 0x000fe40008011408 */
[----:B------:R-:W-:Y:S01]  /*1510*/  ISETP.GT.U32.AND P1, PT, R6, R0, PT ;  /* 0x000000000600720c */ /* 0x000fe20003f24070 */
[----:B------:R-:W-:Y:S02]  /*1520*/  UIADD3 UR16, UP2, UR8, UR34, URZ ;  /* 0x0000002208107290 */ /* 0x000fe4000ff5e03f */
[----:B------:R-:W-:Y:S02]  /*1530*/  UIMAD UR14, UR7, UR5, URZ ;  /* 0x00000005070e72a4 */ /* 0x000fe4000f8e023f */
[----:B------:R-:W-:-:S02]  /*1540*/  UIADD3.X UR17, UR33, UR35, URZ, UP2, !UPT ;  /* 0x0000002321117290 */ /* 0x000fc400097fe43f */
[----:B------:R-:W-:Y:S01]  /*1550*/  UIMAD UR7, UR7, UR16, URZ ;  /* 0x00000010070772a4 */ /* 0x000fe2000f8e023f */
[----:B------:R-:W-:Y:S01]  /*1560*/  ULDC UR29, c[0x0][0x2c4] ;  /* 0x0000b100001d7ab9 */ /* 0x000fe20000000800 */
[----:B------:R-:W-:Y:S02]  /*1570*/  @UP0 UIADD3 UR27, UR38, UR40, URZ ;  /* 0x00000028261b0290 */ /* 0x000fe4000fffe03f */
[----:B------:R-:W-:Y:S02]  /*1580*/  UIMAD UR19, UR6, UR17, UR7 ;  /* 0x00000011061372a4 */ /* 0x000fe4000f8e0207 */
[----:B------:R-:W-:Y:S01]  /*1590*/  @!P1 IMAD.IADD R0, R0, 0x1, -R6 ;  /* 0x0000000100009824 */ /* 0x000fe200078e0a06 */
[----:B------:R-:W-:Y:S01]  /*15a0*/  @!P1 IADD3 R4, R4, 0x1, RZ ;  /* 0x0000000104049810 */ /* 0x000fe20007ffe0ff */
[----:B------:R-:W-:Y:S01]  /*15b0*/  @UP3 UIMAD UR17, UR47, UR29, URZ ;  /* 0x0000001d2f1132a4 */ /* 0x000fe2000f8e023f */
[----:B------:R-:W-:Y:S01]  /*15c0*/  PLOP3.LUT P1, PT, PT, PT, UP0, 0x80, 0x0 ;  /* 0x000000000000781c */ /* 0x000fe20003f2f008 */
[----:B------:R-:W-:Y:S01]  /*15d0*/  @UP0 ULDC.64 UR12, c[0x0][0x250] ;  /* 0x00009400000c0ab9 */ /* 0x000fe20000000a00 */
[----:B------:R-:W-:Y:S01]  /*15e0*/  ISETP.GE.U32.AND P0, PT, R0, R6, PT ;  /* 0x000000060000720c */ /* 0x000fe20003f06070 */
[----:B------:R-:W-:Y:S01]  /*15f0*/  @UP1 UIADD3 UR48, UR15, UR14, URZ ;  /* 0x0000000e0f301290 */ /* 0x000fe2000fffe03f */
[----:B------:R-:W-:Y:S01]  /*1600*/  LOP3.LUT R0, R7, UR56, RZ, 0x3c, !PT ;  /* 0x0000003807007c12 */ /* 0x000fe2000f8e3cff */
[----:B------:R-:W-:-:S02]  /*1610*/  @UP0 UIMAD.WIDE.U32 UR14, UR27, UR12, URZ ;  /* 0x0000000c1b0e02a5 */ /* 0x000fc4000f8e003f */
[----:B------:R-:W-:Y:S01]  /*1620*/  UIMAD.WIDE.U32 UR34, UR6, UR16, URZ ;  /* 0x00000010062272a5 */ /* 0x000fe2000f8e003f */
[----:B------:R-:W-:Y:S01]  /*1630*/  ISETP.GE.AND P2, PT, R0, RZ, PT ;  /* 0x000000ff0000720c */ /* 0x000fe20003f46270 */
[----:B------:R-:W-:Y:S02]  /*1640*/  @UP3 USEL UR16, UR17, UR5, !UP1 ;  /* 0x0000000511103287 */ /* 0x000fe4000c800000 */
[----:B------:R-:W-:Y:S02]  /*1650*/  @!UP3 UIMAD UR7, UR47, UR61, UR56 ;  /* 0x0000003d2f07b2a4 */ /* 0x000fe4000f8e0238 */
[----:B------:R-:W-:Y:S01]  /*1660*/  @UP0 UIMAD UR27, UR27, UR13, URZ ;  /* 0x0000000d1b1b02a4 */ /* 0x000fe2000f8e023f */
[----:B------:R-:W-:Y:S01]  /*1670*/  @UP3 ULDC UR6, c[0x0][0x2e4] ;  /* 0x0000b90000063ab9 */ /* 0x000fe20000000800 */
[----:B------:R-:W-:Y:S01]  /*1680*/  @P0 VIADD R4, R4, 0x1 ;  /* 0x0000000104040836 */ /* 0x000fe20000000000 */
[----:B------:R-:W-:Y:S01]  /*1690*/  @UP3 UIMAD UR39, UR56, UR6, UR16 ;  /* 0x00000006382732a4 */ /* 0x000fe2000f8e0210 */
[----:B------:R-:W-:Y:S01]  /*16a0*/  PLOP3.LUT P0, PT, PT, PT, UP3, 0x80, 0x0 ;  /* 0x000000000000781c */ /* 0x000fe20003f0f038 */
[----:B------:R-:W-:-:S02]  /*16b0*/  @!UP1 UIADD3 UR52, UR43, UR37, URZ ;  /* 0x000000252b349290 */ /* 0x000fc4000fffe03f */
[----:B------:R-:W-:Y:S01]  /*16c0*/  USHF.R.S32.HI UR41, URZ, 0x7, UR21 ;  /* 0x000000073f297899 */ /* 0x000fe20008011415 */
[----:B------:R-:W-:Y:S01]  /*16d0*/  @!P2 IADD3 R4, -R4, RZ, RZ ;  /* 0x000000ff0404a210 */ /* 0x000fe20007ffe1ff */
[----:B------:R-:W-:Y:S01]  /*16e0*/  @!UP3 UIMAD UR39, UR7, UR29, URZ ;  /* 0x0000001d0727b2a4 */ /* 0x000fe2000f8e023f */
[----:B------:R-:W-:Y:S01]  /*16f0*/  @!P3 LOP3.LUT R4, RZ, R7, RZ, 0x33, !PT ;  /* 0x00000007ff04b212 */ /* 0x000fe200078e33ff */
[----:B------:R-:W-:Y:S02]  /*1700*/  USHF.R.S32.HI UR36, URZ, 0x1f, UR28 ;  /* 0x0000001f3f247899 */ /* 0x000fe4000801141c */
[----:B------:R-:W-:Y:S02]  /*1710*/  USEL UR54, UR26, URZ, UP4 ;  /* 0x0000003f1a367287 */ /* 0x000fe4000a000000 */
[----:B------:R-:W-:Y:S02]  /*1720*/  USHF.R.S32.HI UR53, URZ, 0x1f, UR50 ;  /* 0x0000001f3f357899 */ /* 0x000fe40008011432 */
[----:B------:R-:W-:-:S02]  /*1730*/  @UP0 UIADD3 UR46, UR15, UR27, URZ ;  /* 0x0000001b0f2e0290 */ /* 0x000fc4000fffe03f */
[----:B------:R-:W-:Y:S02]  /*1740*/  USEL UR49, UR49, URZ, UP4 ;  /* 0x0000003f31317287 */ /* 0x000fe4000a000000 */
        /* <DEDUP_REMOVED lines=17> */
.L_x_359:
        /* <DEDUP_REMOVED lines=13> */
.L_x_360:
        /* <DEDUP_REMOVED lines=11> */
.L_x_361:
[----:B------:R-:W-:-:S04]  /*19e0*/  UIMAD UR5, UR47, UR61, UR56 ;  /* 0x0000003d2f0572a4 */ /* 0x000fc8000f8e0238 */
[----:B------:R-:W-:-:S12]  /*19f0*/  UIMAD UR5, UR5, UR59, URZ ;  /* 0x0000003b050572a4 */ /* 0x000fd8000f8e023f */
.L_x_362:
[----:B------:R-:W2:Y:S01]  /*1a00*/  LDL.64 R6, [R1+0x30] ;  /* 0x0000300001067983 */ /* 0x000ea20000100a00 */
[----:B------:R-:W1:Y:S01]  /*1a10*/  LDC.64 R14, c[0x0][0x420] ;  /* 0x00010800ff0e7b82 */ /* 0x000e620000000a00 */
[----:B------:R-:W-:Y:S02]  /*1a20*/  ULDC UR7, c[0x0][0x2dc] ;  /* 0x0000b70000077ab9 */ /* 0x000fe40000000800 */
[----:B------:R3:W2:Y:S04]  /*1a30*/  LDL.64 R20, [R1+0x30] ;  /* 0x0000300001147983 */ /* 0x0006a80000100a00 */
[----:B------:R-:W4:Y:S01]  /*1a40*/  LDL R10, [R1+0x70] ;  /* 0x00007000010a7983 */ /* 0x000f220000100800 */
[----:B------:R-:W5:Y:S01]  /*1a50*/  S2R R18, SR_TID.X ;  /* 0x0000000000127919 */ /* 0x000f620000002100 */
[----:B------:R-:W-:-:S02]  /*1a60*/  UIMAD UR23, UR7, UR61, URZ ;  /* 0x0000003d071772a4 */ /* 0x000fc4000f8e023f */
[----:B------:R-:W-:Y:S02]  /*1a70*/  UIADD3 UR35, UR8, UR5, URZ ;  /* 0x0000000508237290 */ /* 0x000fe4000fffe03f */
[----:B------:R-:W-:Y:S02]  /*1a80*/  UIADD3 UR5, -UR9, UR20, UR28 ;  /* 0x0000001409057290 */ /* 0x000fe4000fffe11c */
[----:B------:R-:W-:Y:S01]  /*1a90*/  USHF.L.U32 UR22, UR23, 0x7, URZ ;  /* 0x0000000717167899 */ /* 0x000fe2000800063f */
[----:B------:R-:W-:Y:S01]  /*1aa0*/  ULDC UR7, c[0x0][0x398] ;  /* 0x0000e60000077ab9 */ /* 0x000fe20000000800 */
[----:B------:R-:W-:Y:S01]  /*1ab0*/  ULDC.64 UR26, c[0x0][0x400] ;  /* 0x00010000001a7ab9 */ /* 0x000fe20000000a00 */
[----:B------:R-:W-:Y:S02]  /*1ac0*/  UIADD3 UR5, UR5, -UR7, URZ ;  /* 0x8000000705057290 */ /* 0x000fe4000fffe03f */
[----:B------:R-:W-:Y:S01]  /*1ad0*/  UIADD3 UR7, UP2, UP1, UR34, UR22, UR50 ;  /* 0x0000001622077290 */ /* 0x000fe2000f95e032 */
[----:B------:R-:W-:Y:S01]  /*1ae0*/  ULDC.64 UR14, c[0x0][0x428] ;  /* 0x00010a00000e7ab9 */ /* 0x000fe20000000a00 */
[----:B------:R-:W-:Y:S01]  /*1af0*/  ULDC.64 UR16, c[0x0][0x258] ;  /* 0x0000960000107ab9 */ /* 0x000fe20000000a00 */
[----:B-----5:R-:W-:-:S04]  /*1b00*/  SHF.R.S32.HI R17, RZ, 0x1f, R18 ;  /* 0x0000001fff117819 */ /* 0x020fc80000011412 */
[CC--:B------:R-:W-:Y:S02]  /*1b10*/  LEA.HI R3, R17.reuse, R18.reuse, RZ, 0x2 ;  /* 0x0000001211037211 */ /* 0x0c0fe400078f10ff */
[----:B------:R-:W-:Y:S02]  /*1b20*/  LEA.HI R5, R17, R18, RZ, 0x5 ;  /* 0x0000001211057211 */ /* 0x000fe400078f28ff */
[----:B------:R-:W-:Y:S02]  /*1b30*/  SHF.R.S32.HI R3, RZ, 0x2, R3 ;  /* 0x00000002ff037819 */ /* 0x000fe40000011403 */
[----:B------:R-:W-:Y:S02]  /*1b40*/  SHF.R.S32.HI R5, RZ, 0x5, R5 ;  /* 0x00000005ff057819 */ /* 0x000fe40000011405 */
[----:B------:R-:W-:Y:S01]  /*1b50*/  SHF.R.S32.HI R16, RZ, 0x1f, R3 ;  /* 0x0000001fff107819 */ /* 0x000fe20000011403 */
[----:B-1----:R-:W-:-:S04]  /*1b60*/  IMAD R8, R14, UR33, RZ ;  /* 0x000000210e087c24 */ /* 0x002fc8000f8e02ff */
[----:B------:R-:W-:Y:S01]  /*1b70*/  IMAD R11, R15, UR8, R8 ;  /* 0x000000080f0b7c24 */ /* 0x000fe2000f8e0208 */
[----:B------:R-:W-:-:S04]  /*1b80*/  USHF.R.S32.HI UR42, URZ, 0x1f, UR56 ;  /* 0x0000001f3f2a7899 */ /* 0x000fc80008011438 */
[----:B------:R-:W-:-:S04]  /*1b90*/  UIMAD UR19, UR42, UR14, URZ ;  /* 0x0000000e2a1372a4 */ /* 0x000fc8000f8e023f */
[----:B------:R-:W-:Y:S01]  /*1ba0*/  UIMAD UR15, UR56, UR15, UR19 ;  /* 0x0000000f380f72a4 */ /* 0x000fe2000f8e0213 */
[----:B------:R-:W-:Y:S01]  /*1bb0*/  BSSY B1, `(.L_x_358) ;  /* 0x00008af000017945 */ /* 0x000fe20003800000 */
[----:B--2---:R-:W-:-:S05]  /*1bc0*/  IMAD.MOV.U32 R20, RZ, RZ, R6 ;  /* 0x000000ffff147224 */ /* 0x004fca00078e0006 */
[----:B------:R-:W-:Y:S02]  /*1bd0*/  SHF.R.S32.HI R21, RZ, 0x1f, R20 ;  /* 0x0000001fff157819 */ /* 0x000fe40000011414 */
[----:B------:R-:W-:Y:S01]  /*1be0*/  IADD3 R6, P0, R20, UR6, RZ ;  /* 0x0000000614067c10 */ /* 0x000fe2000ff1e0ff */
[----:B------:R-:W-:-:S03]  /*1bf0*/  USHF.R.S32.HI UR6, URZ, 0x1f, UR22 ;  /* 0x0000001f3f067899 */ /* 0x000fc60008011416 */
[----:B------:R-:W-:Y:S02]  /*1c00*/  IADD3.X R7, R21, UR52, RZ, P0, !PT ;  /* 0x0000003415077c10 */ /* 0x000fe400087fe4ff */
[----:B------:R-:W-:Y:S01]  /*1c10*/  IADD3 R0, P0, R3, UR8, RZ ;  /* 0x0000000803007c10 */ /* 0x000fe2000ff1e0ff */
[----:B------:R-:W-:Y:S01]  /*1c20*/  UIADD3.X UR6, UR21, UR6, UR53, UP2, UP1 ;  /* 0x0000000615067290 */ /* 0x000fe200097e2435 */
[----:B----4-:R-:W-:Y:S01]  /*1c30*/  IMAD R5, R5, UR23, R10 ;  /* 0x0000001705057c24 */ /* 0x010fe2000f8e020a */
[----:B------:R-:W-:Y:S01]  /*1c40*/  UIADD3 UR7, UP2, UP1, UR54, UR7, UR55 ;  /* 0x0000000736077290 */ /* 0x000fe2000f95e037 */
[----:B------:R-:W-:-:S03]  /*1c50*/  IADD3.X R9, R16, UR33, RZ, P0, !PT ;  /* 0x0000002110097c10 */ /* 0x000fc600087fe4ff */
[----:B------:R-:W-:Y:S02]  /*1c60*/  UIADD3.X UR6, UR49, UR6, UR48, UP2, UP1 ;  /* 0x0000000631067290 */ /* 0x000fe400097e2430 */
[----:B------:R-:W-:Y:S01]  /*1c70*/  IMAD R9, R9, UR30, RZ ;  /* 0x0000001e09097c24 */ /* 0x000fe2000f8e02ff */
[----:B------:R-:W-:-:S03]  /*1c80*/  IADD3 R10, P0, R5, UR7, RZ ;  /* 0x00000007050a7c10 */ /* 0x000fc6000ff1e0ff */
[C---:B------:R-:W-:Y:S01]  /*1c90*/  IMAD R12, R0.reuse, UR31, R9 ;  /* 0x0000001f000c7c24 */ /* 0x040fe2000f8e0209 */
[----:B------:R-:W-:Y:S01]  /*1ca0*/  LEA.HI.X.SX32 R5, R5, UR6, 0x1, P0 ;  /* 0x0000000605057c11 */ /* 0x000fe200080f0eff */
[----:B------:R-:W-:Y:S01]  /*1cb0*/  IMAD.WIDE.U32 R8, R0, UR30, R20 ;  /* 0x0000001e00087c25 */ /* 0x000fe2000f8e0014 */
[----:B------:R-:W-:Y:S01]  /*1cc0*/  LEA R0, P0, R10, UR26, 0x2 ;  /* 0x0000001a0a007c11 */ /* 0x000fe2000f8010ff */
[----:B------:R-:W-:Y:S01]  /*1cd0*/  USHF.R.S32.HI UR21, URZ, 0x1f, UR5 ;  /* 0x0000001f3f157899 */ /* 0x000fe20008011405 */
[----:B------:R-:W-:Y:S01]  /*1ce0*/  STL [R1+0x34], R21 ;  /* 0x0000341501007387 */ /* 0x000fe20000100800 */
[----:B------:R-:W-:Y:S02]  /*1cf0*/  IMAD.WIDE.U32 R6, R14, UR8, R6 ;  /* 0x000000080e067c25 */ /* 0x000fe4000f8e0006 */
[----:B------:R-:W-:Y:S01]  /*1d00*/  ULEA.HI UR21, UR21, UR5, URZ, 0x7 ;  /* 0x0000000515157291 */ /* 0x000fe2000f8f383f */
[----:B------:R1:W-:Y:S01]  /*1d10*/  STL [R1+0x24], R0 ;  /* 0x0000240001007387 */ /* 0x0003e20000100800 */
[----:B------:R-:W-:-:S02]  /*1d20*/  IADD3 R8, P2, R8, UR57, RZ ;  /* 0x0000003908087c10 */ /* 0x000fc4000ff5e0ff */
[----:B------:R-:W-:Y:S01]  /*1d30*/  USHF.R.S32.HI UR21, URZ, 0x7, UR21 ;  /* 0x000000073f157899 */ /* 0x000fe20008011415 */
[----:B------:R-:W-:Y:S01]  /*1d40*/  IMAD.IADD R7, R7, 0x1, R11 ;  /* 0x0000000107077824 */ /* 0x000fe200078e020b */
[----:B------:R-:W-:Y:S01]  /*1d50*/  UIMAD UR6, UR42, UR16, URZ ;  /* 0x000000102a0672a4 */ /* 0x000fe2000f8e023f */
[----:B------:R-:W-:Y:S01]  /*1d60*/  IADD3.X R9, R9, UR51, R12, P2, !PT ;  /* 0x0000003309097c10 */ /* 0x000fe200097fe40c */
[----:B------:R-:W-:Y:S02]  /*1d70*/  UISETP.LT.AND UP1, UPT, URZ, UR21, UPT ;  /* 0x000000153f00728c */ /* 0x000fe4000bf21270 */
[----:B------:R-:W-:Y:S02]  /*1d80*/  UIMAD UR19, UR56, UR17, UR6 ;  /* 0x00000011381372a4 */ /* 0x000fe4000f8e0206 */
[----:B------:R-:W-:Y:S01]  /*1d90*/  USEL UR21, URZ, UR21, !UP1 ;  /* 0x000000153f157287 */ /* 0x000fe2000c800000 */
[----:B------:R-:W-:Y:S01]  /*1da0*/  ULDC.64 UR42, c[0x0][0x2b0] ;  /* 0x0000ac00002a7ab9 */ /* 0x000fe20000000a00 */
[----:B-1----:R-:W-:Y:S01]  /*1db0*/  LEA.HI.X R0, R10, UR27, R5, 0x2, P0 ;  /* 0x0000001b0a007c11 */ /* 0x002fe200080f1405 */
[----:B------:R-:W-:Y:S01]  /*1dc0*/  IMAD.U32 R5, RZ, RZ, UR16 ;  /* 0x00000010ff057e24 */ /* 0x000fe2000f8e00ff */
[----:B------:R-:W-:-:S02]  /*1dd0*/  UISETP.GT.AND UP1, UPT, UR41, UR21, UPT ;  /* 0x000000152900728c */ /* 0x000fc4000bf24270 */
[----:B------:R-:W-:Y:S01]  /*1de0*/  UIADD3 UR6, UR8, UR39, URZ ;  /* 0x0000002708067290 */ /* 0x000fe2000fffe03f */
[----:B------:R1:W-:Y:S01]  /*1df0*/  STL [R1+0x20], R0 ;  /* 0x0000200001007387 */ /* 0x0003e20000100800 */
[----:B------:R-:W-:Y:S01]  /*1e00*/  IMAD.WIDE.U32 R8, R5, UR56, R8 ;  /* 0x0000003805087c25 */ /* 0x000fe2000f8e0008 */
[----:B------:R-:W-:Y:S01]  /*1e10*/  ULDC.64 UR26, c[0x0][0x478] ;  /* 0x00011e00001a7ab9 */ /* 0x000fe20000000a00 */
[----:B------:R-:W-:Y:S02]  /*1e20*/  ULDC.64 UR16, c[0x0][0x3e0] ;  /* 0x0000f80000107ab9 */ /* 0x000fe40000000a00 */
[----:B------:R-:W-:Y:S02]  /*1e30*/  VIADD R5, R9, UR19 ;  /* 0x0000001309057c36 */ /* 0x000fe40008000000 */
[----:B-1----:R-:W-:-:S04]  /*1e40*/  IMAD.U32 R0, RZ, RZ, UR14 ;  /* 0x0000000eff007e24 */ /* 0x002fc8000f8e00ff */
[----:B------:R-:W-:-:S04]  /*1e50*/  IMAD.WIDE.U32 R6, R0, UR56, R6 ;  /* 0x0000003800067c25 */ /* 0x000fc8000f8e0006 */
[----:B------:R-:W-:Y:S01]  /*1e60*/  VIADD R7, R7, UR15 ;  /* 0x0000000f07077c36 */ /* 0x000fe20008000000 */
[----:B------:R-:W-:Y:S02]  /*1e70*/  ULDC.64 UR14, c[0x0][0x210] ;  /* 0x00008400000e7ab9 */ /* 0x000fe40000000a00 */
[----:B------:R-:W-:Y:S01]  /*1e80*/  LEA R244, P0, R8, UR14, 0x1 ;  /* 0x0000000e08f47c11 */ /* 0x000fe2000f8008ff */
[----:B------:R-:W-:-:S03]  /*1e90*/  IMAD R0, R16, R14, RZ ;  /* 0x0000000e10007224 */ /* 0x000fc600078e02ff */
[----:B------:R-:W-:Y:S02]  /*1ea0*/  LEA.HI.X R245, R8, UR15, R5, 0x1, P0 ;  /* 0x0000000f08f57c11 */ /* 0x000fe400080f0c05 */
        /* <DEDUP_REMOVED lines=13> */
[----:B---3--:R-:W-:Y:S05]  /*1f80*/  @P0 BRA `(.L_x_363) ;  /* 0x0000000400fc0947 */ /* 0x008fea0003800000 */
        /* <DEDUP_REMOVED lines=19> */
.L_x_364:
        /* <DEDUP_REMOVED lines=19> */
.L_x_365:
        /* <DEDUP_REMOVED lines=32> */
.L_x_367:
[----:B------:R-:W-:Y:S05]  /*23f0*/  BSYNC B0 ;  /* 0x0000000000007941 */ /* 0x000fea0003800000 */
.L_x_366:
        /* <DEDUP_REMOVED lines=14> */
.L_x_369:
[----:B------:R-:W-:Y:S05]  /*24e0*/  BSYNC B0 ;  /* 0x0000000000007941 */ /* 0x000fea0003800000 */
.L_x_368:
        /* <DEDUP_REMOVED lines=26> */
.L_x_371:
[----:B------:R-:W-:Y:S05]  /*2690*/  BSYNC B0 ;  /* 0x0000000000007941 */ /* 0x000fea0003800000 */
.L_x_370:
        /* <DEDUP_REMOVED lines=14> */
.L_x_363:
        /* <DEDUP_REMOVED lines=54> */
.L_x_374:
[----:B------:R-:W-:Y:S05]  /*2ae0*/  BSYNC B0 ;  /* 0x0000000000007941 */ /* 0x000fea0003800000 */
.L_x_373:
        /* <DEDUP_REMOVED lines=22> */
.L_x_376:
[----:B------:R-:W-:Y:S05]  /*2c50*/  BSYNC B0 ;  /* 0x0000000000007941 */ /* 0x000fea0003800000 */
.L_x_375:
        /* <DEDUP_REMOVED lines=18> */
.L_x_378:
[----:B------:R-:W-:Y:S05]  /*2d80*/  BSYNC B0 ;  /* 0x0000000000007941 */ /* 0x000fea0003800000 */
.L_x_377:
        /* <DEDUP_REMOVED lines=13> */
.L_x_380:
[----:B------:R-:W-:Y:S05]  /*2e60*/  BSYNC B0 ;  /* 0x0000000000007941 */ /* 0x000fea0003800000 */
.L_x_379:
        /* <DEDUP_REMOVED lines=17> */
.L_x_382:
[----:B------:R-:W-:Y:S05]  /*2f80*/  BSYNC B0 ;  /* 0x0000000000007941 */ /* 0x000fea0003800000 */
.L_x_381:
        /* <DEDUP_REMOVED lines=21> */
.L_x_384:
[----:B------:R-:W-:Y:S05]  /*30e0*/  BSYNC B0 ;  /* 0x0000000000007941 */ /* 0x000fea0003800000 */
.L_x_383:
[----:B------:R-:W5:Y:S01]  /*30f0*/  LDL R12, [R1+0x64] ;  /* 0x00006400010c7983 */ /* 0x000f620000100800 */
[----:B------:R-:W-:Y:S01]  /*3100*/  UIMAD UR6, UR36, UR24, URZ ;  /* 0x00000018240672a4 */ /* 0x000fe2000f8e023f */
[----:B-1----:R-:W-:Y:S01]  /*3110*/  IMAD.WIDE.U32 R6, R5, UR28, R20 ;  /* 0x0000001c05067c25 */ /* 0x002fe2000f8e0014 */
[----:B------:R-:W-:Y:S01]  /*3120*/  BSSY B0, `(.L_x_385) ;  /* 0x0000028000007945 */ /* 0x000fe20003800000 */
[----:B------:R1:W-:Y:S01]  /*3130*/  @P1 STS [R0+0x6000], RZ ;  /* 0x006000ff00001388 */ /* 0x0003e20000000800 */
[----:B------:R-:W-:Y:S01]  /*3140*/  UIMAD UR6, UR28, UR25, UR6 ;  /* 0x000000191c0672a4 */ /* 0x000fe2000f8e0206 */
[----:B------:R-:W-:Y:S02]  /*3150*/  IADD3 R6, P3, R6, UR29, RZ ;  /* 0x0000001d06067c10 */ /* 0x000fe4000ff7e0ff */
[----:B------:R1:W-:Y:S03]  /*3160*/  @P1 STS [R0+0x6004], RZ ;  /* 0x006004ff00001388 */ /* 0x0003e60000000800 */
[----:B------:R-:W-:Y:S01]  /*3170*/  IMAD.U32 R5, RZ, RZ, UR6 ;  /* 0x00000006ff057e24 */ /* 0x000fe2000f8e00ff */
[----:B------:R1:W-:Y:S01]  /*3180*/  @P1 STS.64 [R0+0x6008], RZ ;  /* 0x006008ff00001388 */ /* 0x0003e20000000a00 */
[----:B------:R-:W-:-:S03]  /*3190*/  ULDC.64 UR6, c[0x0][0x260] ;  /* 0x0000980000067ab9 */ /* 0x000fc60000000a00 */
[----:B------:R-:W-:Y:S01]  /*31a0*/  IADD3.X R7, R7, UR32, R5, P3, !PT ;  /* 0x0000002007077c10 */ /* 0x000fe20009ffe405 */
[----:B------:R-:W-:-:S04]  /*31b0*/  IMAD R5, R13, UR6, RZ ;  /* 0x000000060d057c24 */ /* 0x000fc8000f8e02ff */
[C---:B---3--:R-:W-:Y:S02]  /*31c0*/  IMAD R11, R4.reuse, UR7, R5 ;  /* 0x00000007040b7c24 */ /* 0x048fe4000f8e0205 */
        /* <DEDUP_REMOVED lines=29> */
.L_x_386:
[----:B------:R-:W-:Y:S05]  /*33a0*/  BSYNC B0 ;  /* 0x0000000000007941 */ /* 0x000fea0003800000 */
.L_x_385:
        /* <DEDUP_REMOVED lines=22> */
.L_x_388:
[----:B------:R-:W-:Y:S05]  /*3510*/  BSYNC B0 ;  /* 0x0000000000007941 */ /* 0x000fea0003800000 */
.L_x_387:
[----:B------:R-:W0:Y:S01]  /*3520*/  LDGDEPBAR ;  /* 0x00000000000079af */ /* 0x000e220000000000 */
[----:B------:R-:W-:Y:S01]  /*3530*/  ULDC.64 UR12, c[0x0][0x3c8] ;  /* 0x0000f200000c7ab9 */ /* 0x000fe20000000a00 */
[----:B-1----:R-:W-:Y:S01]  /*3540*/  IMAD.SHL.U32 R4, R12, 0x4, RZ ;  /* 0x000000040c047824 */ /* 0x002fe200078e00ff */
[----:B------:R-:W-:Y:S01]  /*3550*/  UISETP.NE.U32.AND UP1, UPT, UR12, URZ, UPT ;  /* 0x0000003f0c00728c */ /* 0x000fe2000bf25070 */
[----:B---3--:R-:W-:Y:S01]  /*3560*/  SHF.R.S32.HI R8, RZ, 0x1f, R12 ;  /* 0x0000001fff087819 */ /* 0x008fe2000001140c */
[----:B------:R-:W-:Y:S01]  /*3570*/  IMAD.MOV.U32 R9, RZ, RZ, 0x7f800000 ;  /* 0x7f800000ff097424 */ /* 0x000fe200078e00ff */
[----:B--2-4-:R-:W-:Y:S01]  /*3580*/  SHF.R.S32.HI R0, RZ, 0x1f, R10 ;  /* 0x0000001fff007819 */ /* 0x014fe2000001140a */
        /* <DEDUP_REMOVED lines=9> */
[----:B------:R-:W-:Y:S01]  /*3620*/  IADD3.X R5, R3, UR14, RZ, P2, !PT ;  /* 0x0000000e03057c10 */ /* 0x000fe200097fe4ff */
[----:B------:R-:W-:Y:S01]  /*3630*/  ULDC UR39, c[0x0][0x2d0] ;  /* 0x0000b40000277ab9 */ /* 0x000fe20000000800 */
        /* <DEDUP_REMOVED lines=14> */
[----:B------:R-:W-:Y:S01]  /*3720*/  @UP1 UIADD3 UR5, UR7, UR5, URZ ;  /* 0x0000000507051290 */ /* 0x000fe2000fffe03f */
[----:B------:R-:W-:Y:S01]  /*3730*/  LEA.HI R3, R17, R18, RZ, 0x7 ;  /* 0x0000001211037211 */ /* 0x000fe200078f38ff */
[C---:B------:R-:W-:Y:S01]  /*3740*/  VIADD R148, R161.reuse, 0x1000 ;  /* 0x00001000a1947836 */ /* 0x040fe20000000000 */
[----:B------:R-:W-:Y:S01]  /*3750*/  CS2R R94, SRZ ;  /* 0x00000000005e7805 */ /* 0x000fe2000001ff00 */
[----:B------:R-:W-:Y:S01]  /*3760*/  @UP1 ULEA.HI.X UR13, UR6, UR13, UR5, 0x2, UP0 ;  /* 0x0000000d060d1291 */ /* 0x000fe200080f1405 */
[----:B------:R-:W-:Y:S01]  /*3770*/  IMAD.SHL.U32 R154, R161, 0x2, RZ ;  /* 0x00000002a19a7824 */ /* 0x000fe200078e00ff */
[----:B------:R-:W-:Y:S01]  /*3780*/  CS2R R92, SRZ ;  /* 0x00000000005c7805 */ /* 0x000fe2000001ff00 */
[----:B------:R-:W-:Y:S01]  /*3790*/  @UP1 ULDC UR5, c[0x0][0x2e8] ;  /* 0x0000ba0000051ab9 */ /* 0x000fe20000000800 */
        /* <DEDUP_REMOVED lines=9> */
[----:B------:R-:W-:Y:S01]  /*3830*/  CS2R R80, SRZ ;  /* 0x0000000000507805 */ /* 0x000fe2000001ff00 */
[----:B-1----:R-:W-:Y:S01]  /*3840*/  IMAD.U32 R4, RZ, RZ, UR12 ;  /* 0x0000000cff047e24 */ /* 0x002fe2000f8e00ff */
[----:B------:R-:W-:Y:S01]  /*3850*/  CS2R R74, SRZ ;  /* 0x00000000004a7805 */ /* 0x000fe2000001ff00 */
[----:B------:R-:W-:Y:S01]  /*3860*/  IMAD.U32 R5, RZ, RZ, UR13 ;  /* 0x0000000dff057e24 */ /* 0x000fe2000f8e00ff */
[----:B------:R-:W1:Y:S01]  /*3870*/  LDSM.16.M88.4 R116, [R149+0x8000] ;  /* 0x008000009574783b */ /* 0x000e620000000200 */
[----:B------:R-:W-:Y:S02]  /*3880*/  CS2R R72, SRZ ;  /* 0x0000000000487805 */ /* 0x000fe4000001ff00 */
[----:B------:R-:W-:-:S02]  /*3890*/  CS2R R70, SRZ ;  /* 0x0000000000467805 */ /* 0x000fc4000001ff00 */
[----:B------:R-:W-:Y:S01]  /*38a0*/  CS2R R68, SRZ ;  /* 0x0000000000447805 */ /* 0x000fe2000001ff00 */
[----:B------:R1:W2:Y:S01]  /*38b0*/  @P1 LDG.E R4, desc[UR10][R4.64] ;  /* 0x0000000a04041981 */ /* 0x0002a2000c1e1900 */
[----:B------:R-:W2:Y:S01]  /*38c0*/  @P1 MUFU.RCP R0, UR5 ;  /* 0x0000000500001d08 */ /* 0x000ea20008001000 */
[----:B------:R-:W-:Y:S01]  /*38d0*/  SHF.R.S32.HI R3, RZ, 0x7, R3 ;  /* 0x00000007ff037819 */ /* 0x000fe20000011403 */
[----:B------:R-:W-:Y:S01]  /*38e0*/  USHF.L.U32 UR37, UR23, 0x3, URZ ;  /* 0x0000000317257899 */ /* 0x000fe2000800063f */
[----:B------:R-:W2:Y:S01]  /*38f0*/  LDSM.16.M88.4 R120, [R149+0x8400] ;  /* 0x008400009578783b */ /* 0x000ea20000000200 */
[----:B------:R-:W-:Y:S02]  /*3900*/  USHF.L.U32 UR36, UR23, 0x4, URZ ;  /* 0x0000000417247899 */ /* 0x000fe4000800063f */
[----:B------:R-:W-:Y:S01]  /*3910*/  UIMAD UR35, UR23, 0x18, URZ ;  /* 0x00000018172378a4 */ /* 0x000fe2000f8e023f */
[----:B------:R-:W2:Y:S01]  /*3920*/  LDSM.16.M88.4 R124, [R149+0x8800] ;  /* 0x00880000957c783b */ /* 0x000ea20000000200 */
[----:B------:R-:W-:-:S02]  /*3930*/  USHF.L.U32 UR34, UR23, 0x5, URZ ;  /* 0x0000000517227899 */ /* 0x000fc4000800063f */
[----:B------:R-:W-:Y:S01]  /*3940*/  UIMAD UR33, UR23, 0x28, URZ ;  /* 0x00000028172178a4 */ /* 0x000fe2000f8e023f */
[----:B------:R-:W2:Y:S01]  /*3950*/  LDSM.16.M88.4 R128, [R149+0x8c00] ;  /* 0x008c00009580783b */ /* 0x000ea20000000200 */
[----:B------:R-:W-:Y:S02]  /*3960*/  UIMAD UR32, UR23, 0x30, URZ ;  /* 0x00000030172078a4 */ /* 0x000fe4000f8e023f */
[----:B------:R-:W-:Y:S01]  /*3970*/  UIMAD UR31, UR23, 0x38, URZ ;  /* 0x00000038171f78a4 */ /* 0x000fe2000f8e023f */
[----:B------:R-:W2:Y:S01]  /*3980*/  LDSM.16.M88.4 R132, [R150+0x8000] ;  /* 0x008000009684783b */ /* 0x000ea20000000200 */
[----:B------:R-:W-:Y:S02]  /*3990*/  USHF.L.U32 UR30, UR23, 0x6, URZ ;  /* 0x00000006171e7899 */ /* 0x000fe4000800063f */
[----:B------:R-:W-:Y:S01]  /*39a0*/  UIMAD UR29, UR23, 0x48, URZ ;  /* 0x00000048171d78a4 */ /* 0x000fe2000f8e023f */
[----:B------:R-:W2:Y:S01]  /*39b0*/  LDSM.16.M88.4 R136, [R150+0x8400] ;  /* 0x008400009688783b */ /* 0x000ea20000000200 */
[----:B------:R-:W-:-:S02]  /*39c0*/  UIMAD UR28, UR23, 0x50, URZ ;  /* 0x00000050171c78a4 */ /* 0x000fc4000f8e023f */
[----:B------:R-:W-:Y:S01]  /*39d0*/  UIMAD UR27, UR23, 0x58, URZ ;  /* 0x00000058171b78a4 */ /* 0x000fe2000f8e023f */
[----:B------:R-:W2:Y:S01]  /*39e0*/  LDSM.16.M88.4 R140, [R150+0x8800] ;  /* 0x00880000968c783b */ /* 0x000ea20000000200 */
[----:B-1----:R-:W-:Y:S01]  /*39f0*/  IMAD.SHL.U32 R5, R18, 0x2, RZ ;  /* 0x0000000212057824 */ /* 0x002fe200078e00ff */
[----:B------:R-:W-:Y:S02]  /*3a00*/  UIMAD UR26, UR23, 0x60, URZ ;  /* 0x00000060171a78a4 */ /* 0x000fe4000f8e023f */
[----:B------:R-:W1:Y:S01]  /*3a10*/  LDSM.16.M88.4 R144, [R150+0x8c00] ;  /* 0x008c00009690783b */ /* 0x000e620000000200 */
[----:B------:R-:W-:Y:S01]  /*3a20*/  UIMAD UR25, UR23, 0x68, URZ ;  /* 0x00000068171978a4 */ /* 0x000fe2000f8e023f */
[----:B------:R-:W-:Y:S01]  /*3a30*/  LOP3.LUT R5, R5, 0x6, RZ, 0xc0, !PT ;  /* 0x0000000605057812 */ /* 0x000fe200078ec0ff */
[----:B------:R-:W-:Y:S02]  /*3a40*/  UIMAD UR24, UR23, 0x70, URZ ;  /* 0x00000070171878a4 */ /* 0x000fe4000f8e023f */
[----:B------:R-:W-:-:S02]  /*3a50*/  UIADD3 UR22, -UR22, URZ, URZ ;  /* 0x0000003f16167290 */ /* 0x000fc4000fffe13f */
[----:B------:R-:W-:Y:S01]  /*3a60*/  IMAD R3, R3, 0x40, R5 ;  /* 0x0000004003037824 */ /* 0x000fe200078e0205 */
[----:B------:R-:W-:Y:S01]  /*3a70*/  ULDC UR7, c[0x0][0x2ec] ;  /* 0x0000bb0000077ab9 */ /* 0x000fe20000000800 */
[----:B------:R-:W-:-:S03]  /*3a80*/  VIADD R5, R12, 0x1 ;  /* 0x000000010c057836 */ /* 0x000fc60000000000 */
[----:B------:R1:W-:Y:S04]  /*3a90*/  STL [R1+0x5c], R3 ;  /* 0x00005c0301007387 */ /* 0x0003e80000100800 */
[----:B------:R1:W-:Y:S02]  /*3aa0*/  STL [R1+0x58], R5 ;  /* 0x0000580501007387 */ /* 0x0003e40000100800 */
[----:B-1----:R-:W-:-:S05]  /*3ab0*/  IMAD.SHL.U32 R3, R12, 0x4, RZ ;  /* 0x000000040c037824 */ /* 0x002fca00078e00ff */
[----:B------:R1:W-:Y:S01]  /*3ac0*/  STL [R1+0x54], R3 ;  /* 0x0000540301007387 */ /* 0x0003e20000100800 */
[----:B------:R-:W-:Y:S02]  /*3ad0*/  SHF.L.U64.HI R5, R12, 0x2, R8 ;  /* 0x000000020c057819 */ /* 0x000fe40000010208 */
[----:B------:R-:W-:Y:S01]  /*3ae0*/  SEL R148, R148, R161, !P0 ;  /* 0x000000a194947207 */ /* 0x000fe20004000000 */
[----:B------:R-:W-:-:S03]  /*3af0*/  UMOV UR5, URZ ;  /* 0x0000003f00057c82 */ /* 0x000fc60008000000 */
[----:B------:R-:W-:Y:S01]  /*3b00*/  LEA R148, R148, UR4, 0x1 ;  /* 0x0000000494947c11 */ /* 0x000fe2000f8e08ff */
[----:B------:R-:W-:Y:S01]  /*3b10*/  UIMAD UR23, UR23, 0x78, URZ ;  /* 0x00000078171778a4 */ /* 0x000fe2000f8e023f */
[----:B---3--:R-:W-:Y:S04]  /*3b20*/  STL [R1+0x40], R14 ;  /* 0x0000400e01007387 */ /* 0x008fe80000100800 */
[----:B----4-:R-:W-:Y:S04]  /*3b30*/  STL [R1+0x44], R13 ;  /* 0x0000440d01007387 */ /* 0x010fe80000100800 */
[----:B-----5:R-:W-:Y:S04]  /*3b40*/  STL [R1+0x38], R11 ;  /* 0x0000380b01007387 */ /* 0x020fe80000100800 */
[----:B--2---:R-:W-:Y:S04]  /*3b50*/  STL [R1+0x3c], R9 ;  /* 0x00003c0901007387 */ /* 0x004fe80000100800 */
[----:B------:R-:W-:Y:S01]  /*3b60*/  STL [R1+0x50], R5 ;  /* 0x0000500501007387 */ /* 0x000fe20000100800 */
[----:B------:R-:W-:-:S05]  /*3b70*/  @P1 FMUL.FTZ R0, R4, R0 ;  /* 0x0000000004001220 */ /* 0x000fca0000410000 */
[----:B------:R-:W-:Y:S01]  /*3b80*/  @P1 R2UR UR6, R0 ;  /* 0x00000000000612ca */ /* 0x000fe200000e0000 */
[----:B------:R-:W-:-:S05]  /*3b90*/  VIADD R0, R12, 0xffffff80 ;  /* 0xffffff800c007836 */ /* 0x000fca0000000000 */
[----:B-1----:R-:W-:-:S04]  /*3ba0*/  SHF.R.S32.HI R3, RZ, 0x1f, R0 ;  /* 0x0000001fff037819 */ /* 0x002fc80000011400 */
[C---:B------:R-:W-:Y:S01]  /*3bb0*/  SHF.L.U64.HI R3, R0.reuse, 0x2, R3 ;  /* 0x0000000200037819 */ /* 0x040fe20000010203 */
[----:B------:R-:W-:-:S04]  /*3bc0*/  IMAD.SHL.U32 R0, R0, 0x4, RZ ;  /* 0x0000000400007824 */ /* 0x000fc800078e00ff */
[----:B------:R1:W-:Y:S04]  /*3bd0*/  STL [R1+0x4c], R3 ;  /* 0x00004c0301007387 */ /* 0x0003e80000100800 */
[----:B------:R2:W-:Y:S04]  /*3be0*/  STL [R1+0x48], R0 ;  /* 0x0000480001007387 */ /* 0x0005e80000100800 */
[----:B------:R2:W-:Y:S01]  /*3bf0*/  STL [R1+0x28], R162 ;  /* 0x000028a201007387 */ /* 0x0005e20000100800 */
[----:B------:R-:W-:Y:S01]  /*3c00*/  VIADD R4, R156, 0x1000 ;  /* 0x000010009c047836 */ /* 0x000fe20000000000 */
[----:B------:R-:W-:Y:S01]  /*3c10*/  @UP1 UMOV UR5, UR6 ;  /* 0x0000000600051c82 */ /* 0x000fe20008000000 */
[----:B------:R-:W-:-:S03]  /*3c20*/  ULDC UR6, c[0x0][0x39c] ;  /* 0x0000e70000067ab9 */ /* 0x000fc60000000800 */
[----:B-1----:R-:W-:-:S04]  /*3c30*/  SEL R3, R4, R156, !P0 ;  /* 0x0000009c04037207 */ /* 0x002fc80004000000 */
[----:B------:R-:W-:-:S07]  /*3c40*/  LEA R3, R3, UR4, 0x1 ;  /* 0x0000000403037c11 */ /* 0x000fce000f8e08ff */
.L_x_391:
[----:B------:R-:W0:Y:S01]  /*3c50*/  LDGDEPBAR ;  /* 0x00000000000079af */ /* 0x000e220000000000 */
[----:B------:R-:W-:Y:S01]  /*3c60*/  IADD3 R112, R155, R148, RZ ;  /* 0x000000949b707210 */ /* 0x000fe20007ffe0ff */
[----:B------:R-:W-:Y:S01]  /*3c70*/  USHF.L.U32 UR12, UR18, 0x7, URZ ;  /* 0x00000007120c7899 */ /* 0x000fe2000800063f */
[----:B--2---:R-:W-:Y:S05]  /*3c80*/  MOV R0, UR18 ;  /* 0x0000001200007c02 */ /* 0x004fea0008000f00 */
[----:B------:R-:W2:Y:S01]  /*3c90*/  LDL R170, [R1+0x58] ;  /* 0x0000580001aa7983 */ /* 0x000ea20000100800 */
[----:B------:R-:W-:Y:S02]  /*3ca0*/  USHF.L.U32 UR13, UR8, 0x7, URZ ;  /* 0x00000007080d7899 */ /* 0x000fe4000800063f */
[----:B------:R-:W-:Y:S01]  /*3cb0*/  UIADD3 UR19, UR20, 0x80, UR12 ;  /* 0x0000008014137890 */ /* 0x000fe2000fffe00c */
[----:B------:R-:W3:Y:S01]  /*3cc0*/  LDL R169, [R1+0x5c] ;  /* 0x00005c0001a97983 */ /* 0x000ee20000100800 */
[----:B------:R-:W-:Y:S02]  /*3cd0*/  UIADD3 UR12, UR12, 0x80, URZ ;  /* 0x000000800c0c7890 */ /* 0x000fe4000fffe03f */
[----:B------:R-:W-:Y:S01]  /*3ce0*/  UIADD3 UR19, UR19, -UR9, URZ ;  /* 0x8000000913137290 */ /* 0x000fe2000fffe03f */
[----:B------:R-:W4:Y:S03]  /*3cf0*/  LDL R168, [R1+0x40] ;  /* 0x0000400001a87983 */ /* 0x000f260000100800 */
[----:B------:R-:W-:Y:S01]  /*3d00*/  UISETP.GE.AND UP0, UPT, UR13, UR19, UPT ;  /* 0x000000130d00728c */ /* 0x000fe2000bf06270 */
[----:B------:R-:W2:Y:S03]  /*3d10*/  LDL R167, [R1+0x44] ;  /* 0x0000440001a77983 */ /* 0x000ea60000100800 */
[----:B------:R-:W-:Y:S01]  /*3d20*/  UISETP.LT.AND UP0, UPT, UR12, UR9, UP0 ;  /* 0x000000090c00728c */ /* 0x000fe20008701270 */
[----:B------:R-:W-:Y:S04]  /*3d30*/  STL [R1+0x100], R152 ;  /* 0x0001009801007387 */ /* 0x000fe80000100800 */
[----:B------:R-:W-:Y:S01]  /*3d40*/  STL [R1+0xfc], R151 ;  /* 0x0000fc9701007387 */ /* 0x000fe20000100800 */
[----:B------:R-:W-:Y:S01]  /*3d50*/  PLOP3.LUT P0, PT, PT, PT, UP0, 0x80, 0x0 ;  /* 0x000000000000781c */ /* 0x000fe20003f0f008 */
[----:B------:R-:W-:Y:S02]  /*3d60*/  UISETP.GT.AND UP0, UPT, UR8, UR21, UPT ;  /* 0x000000150800728c */ /* 0x000fe4000bf04270 */
        /* <DEDUP_REMOVED lines=33> */
[----:B------:R-:W-:Y:S01]  /*3f80*/  STL [R1+0x74], R2 ;  /* 0x0000740201007387 */ /* 0x000fe20000100800 */
[----:B--2---:R-:W-:Y:S01]  /*3f90*/  FSETP.NEU.FTZ.AND P1, PT, R167, -INF , PT ;  /* 0xff800000a700780b */ /* 0x004fe20003f3d000 */
[----:B------:R-:W-:Y:S04]  /*3fa0*/  DEPBAR.LE SB0, 0x0 ;  /* 0x000080000000791a */ /* 0x000fe80000000000 */
[----:B------:R-:W-:Y:S01]  /*3fb0*/  BAR.SYNC.DEFER_BLOCKING 0x0 ;  /* 0x0000000000007b1d */ /* 0x000fe20000010000 */
[----:B---3--:R-:W-:Y:S02]  /*3fc0*/  LEA R0, R0, R169, 0x7 ;  /* 0x000000a900007211 */ /* 0x008fe400078e38ff */
[----:B----4-:R-:W-:Y:S03]  /*3fd0*/  FSETP.NEU.FTZ.AND P2, PT, R168, -INF , PT ;  /* 0xff800000a800780b */ /* 0x010fe60003f5d000 */
[----:B------:R-:W-:Y:S08]  /*3fe0*/  LDSM.16.M88.4 R64, [R148] ;  /* 0x000000009440783b */ /* 0x000ff00000000200 */
[----:B------:R-:W1:Y:S08]  /*3ff0*/  LDSM.16.M88.4 R16, [R149+0x6000] ;  /* 0x006000009510783b */ /* 0x000e700000000200 */
[----:B------:R-:W2:Y:S08]  /*4000*/  LDSM.16.M88.4 R60, [R148+0x1000] ;  /* 0x00100000943c783b */ /* 0x000eb00000000200 */
[----:B------:R-:W3:Y:S08]  /*4010*/  LDSM.16.M88.4 R32, [R149+0x6400] ;  /* 0x006400009520783b */ /* 0x000ef00000000200 */
[----:B------:R-:W4:Y:S08]  /*4020*/  LDSM.16.M88.4 R48, [R149+0x6800] ;  /* 0x006800009530783b */ /* 0x000f300000000200 */
[----:B------:R-:W4:Y:S01]  /*4030*/  LDSM.16.M88.4 R100, [R149+0x6c00] ;  /* 0x006c00009564783b */ /* 0x000f220000000200 */
[-C--:B-1----:R-:W-:Y:S07]  /*4040*/  HMMA.16816.F32 R4, R64, R16.reuse, RZ ;  /* 0x000000104004723c */ /* 0x082fee00000018ff */
[----:B------:R-:W-:Y:S01]  /*4050*/  LDSM.16.M88.4 R104, [R112] ;  /* 0x000000007068783b */ /* 0x000fe20000000200 */
[C---:B--2---:R-:W-:Y:S07]  /*4060*/  HMMA.16816.F32 R8, R60.reuse, R16, RZ ;  /* 0x000000103c08723c */ /* 0x044fee00000018ff */
[----:B------:R-:W1:Y:S01]  /*4070*/  LDSM.16.M88.4 R108, [R150+0x6000] ;  /* 0x00600000966c783b */ /* 0x000e620000000200 */
[-C--:B------:R-:W-:Y:S07]  /*4080*/  HMMA.16816.F32 R12, R60, R18.reuse, RZ ;  /* 0x000000123c0c723c */ /* 0x080fee00000018ff */
[----:B------:R-:W2:Y:S01]  /*4090*/  LDSM.16.M88.4 R112, [R112+0x1000] ;  /* 0x001000007070783b */ /* 0x000ea20000000200 */
[C---:B------:R-:W-:Y:S06]  /*40a0*/  HMMA.16816.F32 R16, R64.reuse, R18, RZ ;  /* 0x000000124010723c */ /* 0x040fec00000018ff */
[-C--:B---3--:R-:W-:Y:S06]  /*40b0*/  HMMA.16816.F32 R20, R64, R32.reuse, RZ ;  /* 0x000000204014723c */ /* 0x088fec00000018ff */
[C---:B------:R-:W-:Y:S06]  /*40c0*/  HMMA.16816.F32 R24, R60.reuse, R32, RZ ;  /* 0x000000203c18723c */ /* 0x040fec00000018ff */
[-C--:B------:R-:W-:Y:S06]  /*40d0*/  HMMA.16816.F32 R28, R60, R34.reuse, RZ ;  /* 0x000000223c1c723c */ /* 0x080fec00000018ff */
[C---:B------:R-:W-:Y:S06]  /*40e0*/  HMMA.16816.F32 R32, R64.reuse, R34, RZ ;  /* 0x000000224020723c */ /* 0x040fec00000018ff */
[-C--:B----4-:R-:W-:Y:S06]  /*40f0*/  HMMA.16816.F32 R36, R64, R48.reuse, RZ ;  /* 0x000000304024723c */ /* 0x090fec00000018ff */
        /* <DEDUP_REMOVED lines=8> */
[C---:B--2---:R-:W-:Y:S06]  /*4180*/  HMMA.16816.F32 R8, R112.reuse, R108, R8 ;  /* 0x0000006c7008723c */ /* 0x044fec0000001808 */
        /* <DEDUP_REMOVED lines=11> */
[----:B------:R-:W1:Y:S01]  /*4240*/  MUFU.TANH R166, R10 ;  /* 0x0000000a00a67308 */ /* 0x000e620000002400 */
[----:B------:R-:W-:Y:S01]  /*4250*/  FMUL.FTZ R14, R14, UR6 ;  /* 0x000000060e0e7c20 */ /* 0x000fe20008410000 */
[----:B------:R-:W-:Y:S01]  /*4260*/  FMUL.FTZ R15, R15, UR6 ;  /* 0x000000060f0f7c20 */ /* 0x000fe20008410000 */
[----:B------:R-:W-:Y:S01]  /*4270*/  FMUL.FTZ R13, R13, UR6 ;  /* 0x000000060d0d7c20 */ /* 0x000fe20008410000 */
[----:B------:R-:W-:Y:S01]  /*4280*/  FMUL.FTZ R12, R12, UR6 ;  /* 0x000000060c0c7c20 */ /* 0x000fe20008410000 */
[----:B------:R-:W-:Y:S01]  /*4290*/  FMUL.FTZ R17, R17, UR6 ;  /* 0x0000000611117c20 */ /* 0x000fe20008410000 */
[----:B------:R-:W-:Y:S04]  /*42a0*/  FMUL.FTZ R18, R18, UR6 ;  /* 0x0000000612127c20 */ /* 0x000fe80008410000 */
[----:B------:R-:W-:Y:S01]  /*42b0*/  MUFU.TANH R164, R14 ;  /* 0x0000000e00a47308 */ /* 0x000fe20000002400 */
[----:B------:R-:W-:Y:S01]  /*42c0*/  FMUL.FTZ R16, R16, UR6 ;  /* 0x0000000610107c20 */ /* 0x000fe20008410000 */
[----:B------:R-:W-:Y:S08]  /*42d0*/  FMUL.FTZ R19, R19, UR6 ;  /* 0x0000000613137c20 */ /* 0x000ff00008410000 */
[----:B------:R-:W2:Y:S01]  /*42e0*/  MUFU.TANH R165, R11 ;  /* 0x0000000b00a57308 */ /* 0x000ea20000002400 */
[----:B-1----:R-:W-:Y:S01]  /*42f0*/  STL [R1+0x1c], R166 ;  /* 0x00001ca601007387 */ /* 0x002fe20000100800 */
[----:B------:R-:W-:Y:S04]  /*4300*/  MOV R10, UR9 ;  /* 0x00000009000a7c02 */ /* 0x000fe80008000f00 */
[----:B------:R-:W-:Y:S04]  /*4310*/  IADD3 R10, R10, -UR20, R170 ;  /* 0x800000140a0a7c10 */ /* 0x000fe8000fffe0aa */
[----:B------:R-:W1:Y:S01]  /*4320*/  MUFU.TANH R163, R15 ;  /* 0x0000000f00a37308 */ /* 0x000e620000002400 */
[----:B------:R-:W-:Y:S09]  /*4330*/  @!P0 IADD3 R10, R10, UR13, RZ ;  /* 0x0000000d0a0a8c10 */ /* 0x000ff2000fffe0ff */
[----:B------:R3:W-:Y:S01]  /*4340*/  MUFU.TANH R92, R17 ;  /* 0x00000011005c7308 */ /* 0x0007e20000002400 */
[----:B--2---:R-:W-:Y:S04]  /*4350*/  STL [R1+0x18], R165 ;  /* 0x000018a501007387 */ /* 0x004fe80000100800 */
[----:B------:R-:W-:Y:S05]  /*4360*/  STL [R1+0x14], R164 ;  /* 0x000014a401007387 */ /* 0x000fea0000100800 */
[----:B------:R-:W-:Y:S01]  /*4370*/  MUFU.TANH R151, R5 ;  /* 0x0000000500977308 */ /* 0x000fe20000002400 */
[----:B-1----:R-:W-:Y:S01]  /*4380*/  STL [R1+0x10], R163 ;  /* 0x000010a301007387 */ /* 0x002fe20000100800 */
[----:B------:R-:W-:Y:S04]  /*4390*/  @!P0 VIMNMX R15, R10, UR9, PT ;  /* 0x000000090a0f8c48 */ /* 0x000fe8000bfe0100 */
[----:B------:R-:W-:Y:S04]  /*43a0*/  @!P0 ISETP.GE.AND P3, PT, R0, R15, PT ;  /* 0x0000000f0000820c */ /* 0x000fe80003f66270 */
[----:B------:R1:W-:Y:S01]  /*43b0*/  MUFU.TANH R214, R18 ;  /* 0x0000001200d67308 */ /* 0x0003e20000002400 */
[----:B---3--:R-:W2:Y:S09]  /*43c0*/  LDL R17, [R1+0x38] ;  /* 0x0000380001117983 */ /* 0x008eb20000100800 */
[----:B------:R-:W3:Y:S10]  /*43d0*/  MUFU.TANH R69, R6 ;  /* 0x0000000600457308 */ /* 0x000ef40000002400 */
[----:B------:R-:W-:Y:S01]  /*43e0*/  MUFU.TANH R252, R8 ;  /* 0x0000000800fc7308 */ /* 0x000fe20000002400 */
[----:B-1----:R-:W4:Y:S09]  /*43f0*/  LDL R18, [R1+0x3c] ;  /* 0x00003c0001127983 */ /* 0x002f320000100800 */
[----:B------:R1:W3:Y:S10]  /*4400*/  MUFU.TANH R68, R7 ;  /* 0x0000000700447308 */ /* 0x0002f40000002400 */
[----:B------:R3:W-:Y:S10]  /*4410*/  MUFU.TANH R248, R12 ;  /* 0x0000000c00f87308 */ /* 0x0007f40000002400 */
[----:B------:R3:W-:Y:S01]  /*4420*/  MUFU.TANH R247, R13 ;  /* 0x0000000d00f77308 */ /* 0x0007e20000002400 */
[----:B-1----:R-:W1:Y:S09]  /*4430*/  LDSM.16.M88.4 R4, [R150+0x6400] ;  /* 0x006400009604783b */ /* 0x002e720000000200 */
[----:B------:R-:W-:Y:S01]  /*4440*/  MUFU.TANH R93, R16 ;  /* 0x00000010005d7308 */ /* 0x000fe20000002400 */
[----:B---3--:R-:W-:Y:S01]  /*4450*/  FMUL.FTZ R12, R167, 1.4426950216293334961 ;  /* 0x3fb8aa3ba70c7820 */ /* 0x008fe20000410000 */
[----:B------:R-:W-:Y:S04]  /*4460*/  MOV R167, 0x8 ;  /* 0x0000000800a77802 */ /* 0x000fe80000000f00 */
[----:B------:R-:W-:Y:S04]  /*4470*/  @!P0 VIADDMNMX R14, R10, R167, UR9, PT ;  /* 0x000000090a0e8e46 */ /* 0x000fe8000b8001a7 */
[----:B------:R-:W-:Y:S01]  /*4480*/  MUFU.TANH R251, R9 ;  /* 0x0000000900fb7308 */ /* 0x000fe20000002400 */
[----:B------:R-:W-:Y:S01]  /*4490*/  FMUL.FTZ R13, R168, 1.4426950216293334961 ;  /* 0x3fb8aa3ba80d7820 */ /* 0x000fe20000410000 */
[----:B------:R-:W-:Y:S04]  /*44a0*/  FSEL R12, R12, RZ, P1 ;  /* 0x000000ff0c0c7208 */ /* 0x000fe80000800000 */
[----:B------:R-:W-:Y:S04]  /*44b0*/  FSEL R13, R13, RZ, P2 ;  /* 0x000000ff0d0d7208 */ /* 0x000fe80001000000 */
[----:B------:R3:W-:Y:S01]  /*44c0*/  MUFU.TANH R213, R19 ;  /* 0x0000001300d57308 */ /* 0x0007e20000002400 */
[C---:B------:R-:W-:Y:S01]  /*44d0*/  @!P0 ISETP.GE.AND P2, PT, R0.reuse, R14, PT ;  /* 0x0000000e0000820c */ /* 0x040fe20003f46270 */
[-C--:B-1----:R-:W-:Y:S01]  /*44e0*/  HMMA.16816.F32 R20, R104, R4.reuse, R20 ;  /* 0x000000046814723c */ /* 0x082fe20000001814 */
[----:B---3--:R-:W-:Y:S05]  /*44f0*/  MOV R19, 0x40 ;  /* 0x0000004000137802 */ /* 0x008fea0000000f00 */
[C---:B------:R-:W-:Y:S06]  /*4500*/  HMMA.16816.F32 R24, R112.reuse, R4, R24 ;  /* 0x000000047018723c */ /* 0x040fec0000001818 */
[-C--:B------:R-:W-:Y:S05]  /*4510*/  HMMA.16816.F32 R28, R112, R6.reuse, R28 ;  /* 0x00000006701c723c */ /* 0x080fea000000181c */
[----:B------:R-:W-:Y:S01]  /*4520*/  I2FP.F32.S32 R5, R0 ;  /* 0x0000000000057245 */ /* 0x000fe20000201400 */
[C---:B------:R-:W-:Y:S05]  /*4530*/  HMMA.16816.F32 R32, R104.reuse, R6, R32 ;  /* 0x000000066820723c */ /* 0x040fea0000001820 */
[C---:B------:R-:W-:Y:S01]  /*4540*/  FFMA.FTZ R8, R5.reuse, UR5, R152 ;  /* 0x0000000505087c23 */ /* 0x040fe20008010098 */
[----:B------:R-:W-:Y:S01]  /*4550*/  IADD3 R4, R0, 0x1, RZ ;  /* 0x0000000100047810 */ /* 0x000fe20007ffe0ff */
[----:B------:R-:W-:Y:S01]  /*4560*/  FFMA.FTZ R9, R5, UR5, R69 ;  /* 0x0000000505097c23 */ /* 0x000fe20008010045 */
[----:B------:R-:W-:Y:S02]  /*4570*/  FMUL.FTZ R20, R20, UR6 ;  /* 0x0000000614147c20 */ /* 0x000fe40008410000 */
[----:B------:R-:W-:Y:S01]  /*4580*/  @!P0 ISETP.GE.AND P1, PT, R4, R15, PT ;  /* 0x0000000f0400820c */ /* 0x000fe20003f26270 */
[----:B------:R-:W-:Y:S01]  /*4590*/  FMUL.FTZ R23, R23, UR6 ;  /* 0x0000000617177c20 */ /* 0x000fe20008410000 */
[----:B------:R-:W-:Y:S01]  /*45a0*/  MUFU.TANH R91, R20 ;  /* 0x00000014005b7308 */ /* 0x000fe20000002400 */
[----:B------:R-:W-:Y:S01]  /*45b0*/  @!P0 FSEL R8, R8, -INF , !P3 ;  /* 0xff80000008088808 */ /* 0x000fe20005800000 */
[----:B------:R-:W-:Y:S01]  /*45c0*/  FMUL.FTZ R21, R21, UR6 ;  /* 0x0000000615157c20 */ /* 0x000fe20008410000 */
[----:B------:R-:W-:Y:S01]  /*45d0*/  I2FP.F32.S32 R16, R4 ;  /* 0x0000000400107245 */ /* 0x000fe20000201400 */
[----:B------:R-:W-:Y:S01]  /*45e0*/  FMUL.FTZ R22, R22, UR6 ;  /* 0x0000000616167c20 */ /* 0x000fe20008410000 */
[----:B------:R-:W-:Y:S01]  /*45f0*/  @!P0 FSEL R9, R9, -INF , !P2 ;  /* 0xff80000009098808 */ /* 0x000fe20005000000 */
[----:B------:R-:W-:Y:S01]  /*4600*/  FFMA.FTZ R8, R8, UR7, -R13 ;  /* 0x0000000708087c23 */ /* 0x000fe2000801080d */
[----:B------:R-:W-:Y:S03]  /*4610*/  FMUL.FTZ R24, R24, UR6 ;  /* 0x0000000618187c20 */ /* 0x000fe60008410000 */
[----:B------:R-:W-:Y:S01]  /*4620*/  MUFU.TANH R209, R23 ;  /* 0x0000001700d17308 */ /* 0x000fe20000002400 */
[----:B------:R-:W-:Y:S01]  /*4630*/  FFMA.FTZ R11, R16, UR5, R151 ;  /* 0x00000005100b7c23 */ /* 0x000fe20008010097 */
[----:B------:R-:W-:Y:S01]  /*4640*/  FFMA.FTZ R9, R9, UR7, -R12 ;  /* 0x0000000709097c23 */ /* 0x000fe2000801080c */
[----:B------:R-:W-:Y:S01]  /*4650*/  FMUL.FTZ R26, R26, UR6 ;  /* 0x000000061a1a7c20 */ /* 0x000fe20008410000 */
[----:B------:R-:W-:Y:S01]  /*4660*/  FMUL.FTZ R25, R25, UR6 ;  /* 0x0000000619197c20 */ /* 0x000fe20008410000 */
[----:B------:R-:W-:Y:S01]  /*4670*/  FMUL.FTZ R27, R27, UR6 ;  /* 0x000000061b1b7c20 */ /* 0x000fe20008410000 */
[----:B------:R-:W-:Y:S01]  /*4680*/  @!P0 FSEL R11, R11, -INF , !P1 ;  /* 0xff8000000b0b8808 */ /* 0x000fe20004800000 */
[----:B------:R-:W-:Y:S03]  /*4690*/  FMUL.FTZ R31, R31, UR6 ;  /* 0x000000061f1f7c20 */ /* 0x000fe60008410000 */
[----:B------:R1:W-:Y:S01]  /*46a0*/  MUFU.EX2 R99, R8 ;  /* 0x0000000800637308 */ /* 0x0003e20000000800 */
[----:B------:R-:W-:Y:S01]  /*46b0*/  @!P0 ISETP.GE.AND P1, PT, R4, R14, PT ;  /* 0x0000000e0400820c */ /* 0x000fe20003f26270 */
[----:B------:R-:W-:Y:S01]  /*46c0*/  FMUL.FTZ R30, R30, UR6 ;  /* 0x000000061e1e7c20 */ /* 0x000fe20008410000 */
[----:B------:R-:W-:Y:S01]  /*46d0*/  FFMA.FTZ R11, R11, UR7, -R13 ;  /* 0x000000070b0b7c23 */ /* 0x000fe2000801080d */
[----:B------:R-:W-:Y:S01]  /*46e0*/  FMUL.FTZ R32, R32, UR6 ;  /* 0x0000000620207c20 */ /* 0x000fe20008410000 */
[----:B------:R-:W-:Y:S01]  /*46f0*/  FMUL.FTZ R33, R33, UR6 ;  /* 0x0000000621217c20 */ /* 0x000fe20008410000 */
[----:B------:R-:W-:Y:S01]  /*4700*/  FMUL.FTZ R28, R28, UR6 ;  /* 0x000000061c1c7c20 */ /* 0x000fe20008410000 */
[----:B------:R-:W-:Y:S03]  /*4710*/  FMUL.FTZ R29, R29, UR6 ;  /* 0x000000061d1d7c20 */ /* 0x000fe60008410000 */
[----:B------:R3:W-:Y:S01]  /*4720*/  MUFU.EX2 R98, R11 ;  /* 0x0000000b00627308 */ /* 0x0007e20000000800 */
[----:B------:R-:W-:Y:S01]  /*4730*/  FMUL.FTZ R34, R34, UR6 ;  /* 0x0000000622227c20 */ /* 0x000fe20008410000 */
[----:B------:R-:W-:Y:S08]  /*4740*/  FMUL.FTZ R35, R35, UR6 ;  /* 0x0000000623237c20 */ /* 0x000ff00008410000 */
[----:B------:R-:W-:Y:S01]  /*4750*/  MUFU.EX2 R3, R9 ;  /* 0x0000000900037308 */ /* 0x000fe20000000800 */
[----:B-1----:R-:W-:Y:S05]  /*4760*/  FFMA.FTZ R8, R16, UR5, R68 ;  /* 0x0000000510087c23 */ /* 0x002fea0008010044 */
[----:B------:R-:W-:Y:S04]  /*4770*/  @!P0 FSEL R8, R8, -INF , !P1 ;  /* 0xff80000008088808 */ /* 0x000fe80004800000 */
[----:B------:R-:W-:Y:S01]  /*4780*/  MUFU.TANH R238, R24 ;  /* 0x0000001800ee7308 */ /* 0x000fe20000002400 */
[----:B---3--:R-:W-:Y:S01]  /*4790*/  @!P0 VIADDMNMX R11, R10, R19, UR9, PT ;  /* 0x000000090a0b8e46 */ /* 0x008fe2000b800113 */
[----:B------:R-:W-:Y:S03]  /*47a0*/  FFMA.FTZ R8, R8, UR7, -R12 ;  /* 0x0000000708087c23 */ /* 0x000fe6000801080c */
[-C--:B------:R-:W-:Y:S02]  /*47b0*/  @!P0 ISETP.GE.AND P1, PT, R0, R11.reuse, PT ;  /* 0x0000000b0000820c */ /* 0x080fe40003f26270 */
[----:B------:R-:W-:Y:S03]  /*47c0*/  @!P0 ISETP.GE.AND P3, PT, R4, R11, PT ;  /* 0x0000000b0400820c */ /* 0x000fe60003f66270 */
[----:B------:R1:W-:Y:S10]  /*47d0*/  MUFU.EX2 R2, R8 ;  /* 0x0000000800027308 */ /* 0x0003f40000000800 */
[----:B------:R-:W-:Y:S10]  /*47e0*/  MUFU.TANH R237, R25 ;  /* 0x0000001900ed7308 */ /* 0x000ff40000002400 */
[----:B------:R-:W-:Y:S01]  /*47f0*/  MUFU.TANH R90, R21 ;  /* 0x00000015005a7308 */ /* 0x000fe20000002400 */
[C---:B-1----:R-:W-:Y:S01]  /*4800*/  FFMA.FTZ R8, R5.reuse, UR5, R252 ;  /* 0x0000000505087c23 */ /* 0x042fe200080100fc */
[----:B------:R-:W-:Y:S04]  /*4810*/  FFMA.FTZ R5, R5, UR5, R166 ;  /* 0x0000000505057c23 */ /* 0x000fe800080100a6 */
[----:B------:R-:W-:Y:S04]  /*4820*/  @!P0 FSEL R8, R8, -INF , !P1 ;  /* 0xff80000008088808 */ /* 0x000fe80004800000 */
[----:B------:R-:W1:Y:S10]  /*4830*/  MUFU.TANH R26, R26 ;  /* 0x0000001a001a7308 */ /* 0x000e740000002400 */
[----:B------:R-:W-:Y:S10]  /*4840*/  MUFU.TANH R210, R22 ;  /* 0x0000001600d27308 */ /* 0x000ff40000002400 */
[----:B------:R-:W3:Y:S01]  /*4850*/  MUFU.TANH R25, R27 ;  /* 0x0000001b00197308 */ /* 0x000ee20000002400 */
[----:B-1----:R-:W-:Y:S09]  /*4860*/  STL [R1+0xc], R26 ;  /* 0x00000c1a01007387 */ /* 0x002ff20000100800 */
[----:B------:R-:W-:Y:S10]  /*4870*/  MUFU.TANH R234, R28 ;  /* 0x0000001c00ea7308 */ /* 0x000ff40000002400 */
[----:B------:R-:W-:Y:S01]  /*4880*/  MUFU.TANH R233, R29 ;  /* 0x0000001d00e97308 */ /* 0x000fe20000002400 */
[----:B---3--:R-:W-:Y:S09]  /*4890*/  STL [R1+0x8], R25 ;  /* 0x0000081901007387 */ /* 0x008ff20000100800 */
[----:B------:R-:W-:Y:S10]  /*48a0*/  MUFU.TANH R23, R31 ;  /* 0x0000001f00177308 */ /* 0x000ff40000002400 */
[----:B------:R-:W1:Y:S10]  /*48b0*/  MUFU.TANH R24, R30 ;  /* 0x0000001e00187308 */ /* 0x000e740000002400 */
[----:B------:R-:W-:Y:S10]  /*48c0*/  MUFU.TANH R87, R32 ;  /* 0x0000002000577308 */ /* 0x000ff40000002400 */
[----:B------:R-:W-:Y:S01]  /*48d0*/  MUFU.TANH R198, R34 ;  /* 0x0000002200c67308 */ /* 0x000fe20000002400 */
[----:B-1----:R-:W-:Y:S04]  /*48e0*/  STL [R1+0x4], R24 ;  /* 0x0000041801007387 */ /* 0x002fe80000100800 */
[----:B------:R-:W-:Y:S05]  /*48f0*/  STL [R1], R23 ;  /* 0x0000001701007387 */ /* 0x000fea0000100800 */
[----:B------:R-:W1:Y:S01]  /*4900*/  MUFU.TANH R86, R33 ;  /* 0x0000002100567308 */ /* 0x000e620000002400 */
[----:B------:R-:W3:Y:S09]  /*4910*/  LDL R108, [R1+0x54] ;  /* 0x00005400016c7983 */ /* 0x000ef20000100800 */
[----:B------:R-:W1:Y:S01]  /*4920*/  MUFU.TANH R197, R35 ;  /* 0x0000002300c57308 */ /* 0x000e620000002400 */
[C---:B--2---:R-:W-:Y:S01]  /*4930*/  FMUL.FTZ R9, R17.reuse, 1.4426950216293334961 ;  /* 0x3fb8aa3b11097820 */ /* 0x044fe20000410000 */
[----:B------:R-:W-:Y:S02]  /*4940*/  FSETP.NEU.FTZ.AND P2, PT, R17, -INF , PT ;  /* 0xff8000001100780b */ /* 0x000fe40003f5d000 */
[----:B------:R-:W-:Y:S02]  /*4950*/  MOV R17, 0x48 ;  /* 0x0000004800117802 */ /* 0x000fe40000000f00 */
[----:B------:R-:W-:Y:S02]  /*4960*/  FSEL R9, R9, RZ, P2 ;  /* 0x000000ff09097208 */ /* 0x000fe40001000000 */
[----:B------:R-:W-:Y:S03]  /*4970*/  @!P0 VIADDMNMX R10, R10, R17, UR9, PT ;  /* 0x000000090a0a8e46 */ /* 0x000fe6000b800111 */
[----:B------:R-:W-:Y:S01]  /*4980*/  FFMA.FTZ R17, R8, UR7, -R9 ;  /* 0x0000000708117c23 */ /* 0x000fe20008010809 */
[-C--:B------:R-:W-:Y:S01]  /*4990*/  @!P0 ISETP.GE.AND P2, PT, R4, R10.reuse, PT ;  /* 0x0000000a0400820c */ /* 0x080fe20003f46270 */
[C---:B------:R-:W-:Y:S01]  /*49a0*/  FFMA.FTZ R4, R16.reuse, UR5, R251 ;  /* 0x0000000510047c23 */ /* 0x040fe200080100fb */
[----:B------:R-:W-:Y:S01]  /*49b0*/  FFMA.FTZ R16, R16, UR5, R165 ;  /* 0x0000000510107c23 */ /* 0x000fe200080100a5 */
[----:B------:R2:W-:Y:S01]  /*49c0*/  MUFU.EX2 R230, R17 ;  /* 0x0000001100e67308 */ /* 0x0005e20000000800 */
[C---:B----4-:R-:W-:Y:S01]  /*49d0*/  FMUL.FTZ R8, R18.reuse, 1.4426950216293334961 ;  /* 0x3fb8aa3b12087820 */ /* 0x050fe20000410000 */
[----:B------:R-:W-:Y:S02]  /*49e0*/  FSETP.NEU.FTZ.AND P1, PT, R18, -INF , PT ;  /* 0xff8000001200780b */ /* 0x000fe40003f3d000 */
[----:B------:R-:W-:Y:S02]  /*49f0*/  @!P0 FSEL R4, R4, -INF , !P3 ;  /* 0xff80000004048808 */ /* 0x000fe40005800000 */
[-C--:B------:R-:W-:Y:S02]  /*4a00*/  @!P0 ISETP.GE.AND P3, PT, R0, R10.reuse, PT ;  /* 0x0000000a0000820c */ /* 0x080fe40003f66270 */
[----:B------:R-:W-:Y:S01]  /*4a10*/  @!P0 FSEL R16, R16, -INF , !P2 ;  /* 0xff80000010108808 */ /* 0x000fe20005000000 */
[----:B------:R-:W-:Y:S01]  /*4a20*/  FFMA.FTZ R4, R4, UR7, -R9 ;  /* 0x0000000704047c23 */ /* 0x000fe20008010809 */
[----:B------:R-:W-:Y:S02]  /*4a30*/  FSEL R8, R8, RZ, P1 ;  /* 0x000000ff08087208 */ /* 0x000fe40000800000 */
[----:B------:R-:W-:Y:S01]  /*4a40*/  @!P0 FSEL R5, R5, -INF , !P3 ;  /* 0xff80000005058808 */ /* 0x000fe20005800000 */
[----:B------:R-:W-:Y:S02]  /*4a50*/  MUFU.EX2 R229, R4 ;  /* 0x0000000400e57308 */ /* 0x000fe40000000800 */
[--C-:B------:R-:W-:Y:S01]  /*4a60*/  FFMA.FTZ R16, R16, UR7, -R8.reuse ;  /* 0x0000000710107c23 */ /* 0x100fe20008010808 */
[C---:B--2---:R-:W-:Y:S01]  /*4a70*/  IADD3 R17, R0.reuse, 0x8, RZ ;  /* 0x0000000800117810 */ /* 0x044fe20007ffe0ff */
[----:B------:R-:W-:Y:S03]  /*4a80*/  FFMA.FTZ R5, R5, UR7, -R8 ;  /* 0x0000000705057c23 */ /* 0x000fe60008010808 */
[----:B------:R-:W-:Y:S03]  /*4a90*/  I2FP.F32.S32 R19, R17 ;  /* 0x0000001100137245 */ /* 0x000fe60000201400 */
[----:B------:R2:W-:Y:S01]  /*4aa0*/  MUFU.EX2 R249, R16 ;  /* 0x0000001000f97308 */ /* 0x0005e20000000800 */
[CC--:B------:R-:W-:Y:S02]  /*4ab0*/  @!P0 ISETP.GE.AND P1, PT, R17.reuse, R11.reuse, PT ;  /* 0x0000000b1100820c */ /* 0x0c0fe40003f26270 */
[----:B------:R-:W-:Y:S01]  /*4ac0*/  @!P0 ISETP.GE.AND P2, PT, R17, R10, PT ;  /* 0x0000000a1100820c */ /* 0x000fe20003f46270 */
[----:B------:R-:W-:Y:S06]  /*4ad0*/  FFMA.FTZ R21, R19, UR5, R164 ;  /* 0x0000000513157c23 */ /* 0x000fec00080100a4 */
[----:B------:R4:W-:Y:S01]  /*4ae0*/  MUFU.EX2 R250, R5 ;  /* 0x0000000500fa7308 */ /* 0x0009e20000000800 */
[----:B------:R-:W-:Y:S02]  /*4af0*/  @!P0 FSEL R21, R21, -INF , !P2 ;  /* 0xff80000015158808 */ /* 0x000fe40005000000 */
[----:B------:R-:W-:Y:S03]  /*4b00*/  @!P0 ISETP.GE.AND P2, PT, R17, R14, PT ;  /* 0x0000000e1100820c */ /* 0x000fe60003f46270 */
[----:B------:R-:W-:Y:S01]  /*4b10*/  FFMA.FTZ R21, R21, UR7, -R8 ;  /* 0x0000000715157c23 */ /* 0x000fe20008010808 */
[----:B--2---:R-:W-:Y:S03]  /*4b20*/  IADD3 R16, R0, 0x9, RZ ;  /* 0x0000000900107810 */ /* 0x004fe60007ffe0ff */
[----:B------:R2:W-:Y:S01]  /*4b30*/  MUFU.EX2 R246, R21 ;  /* 0x0000001500f67308 */ /* 0x0005e20000000800 */
[----:B------:R-:W-:Y:S01]  /*4b40*/  I2FP.F32.S32 R18, R16 ;  /* 0x0000001000127245 */ /* 0x000fe20000201400 */
[----:B----4-:R-:W-:Y:S04]  /*4b50*/  FFMA.FTZ R5, R19, UR5, R248 ;  /* 0x0000000513057c23 */ /* 0x010fe800080100f8 */
[C---:B------:R-:W-:Y:S01]  /*4b60*/  FFMA.FTZ R4, R18.reuse, UR5, R247 ;  /* 0x0000000512047c23 */ /* 0x040fe200080100f7 */
[----:B------:R-:W-:Y:S01]  /*4b70*/  FFMA.FTZ R20, R18, UR5, R163 ;  /* 0x0000000512147c23 */ /* 0x000fe200080100a3 */
[----:B------:R-:W-:Y:S02]  /*4b80*/  @!P0 FSEL R5, R5, -INF , !P1 ;  /* 0xff80000005058808 */ /* 0x000fe40004800000 */
[----:B------:R-:W-:Y:S03]  /*4b90*/  @!P0 ISETP.GE.AND P1, PT, R16, R11, PT ;  /* 0x0000000b1000820c */ /* 0x000fe60003f26270 */
[----:B------:R-:W-:Y:S01]  /*4ba0*/  FFMA.FTZ R5, R5, UR7, -R9 ;  /* 0x0000000705057c23 */ /* 0x000fe20008010809 */
[----:B------:R-:W-:Y:S01]  /*4bb0*/  @!P0 FSEL R4, R4, -INF , !P1 ;  /* 0xff80000004048808 */ /* 0x000fe20004800000 */
[----:B--2---:R-:W-:Y:S01]  /*4bc0*/  FFMA.FTZ R21, R18, UR5, R92 ;  /* 0x0000000512157c23 */ /* 0x004fe2000801005c */
[----:B------:R-:W-:Y:S01]  /*4bd0*/  @!P0 ISETP.GE.AND P1, PT, R16, R10, PT ;  /* 0x0000000a1000820c */ /* 0x000fe20003f26270 */
[----:B------:R2:W-:Y:S01]  /*4be0*/  MUFU.EX2 R224, R5 ;  /* 0x0000000500e07308 */ /* 0x0005e20000000800 */
[----:B------:R-:W-:Y:S01]  /*4bf0*/  FFMA.FTZ R18, R18, UR5, R213 ;  /* 0x0000000512127c23 */ /* 0x000fe200080100d5 */
[----:B------:R-:W-:Y:S01]  /*4c00*/  FFMA.FTZ R22, R4, UR7, -R9 ;  /* 0x0000000704167c23 */ /* 0x000fe20008010809 */
[----:B------:R-:W-:Y:S02]  /*4c10*/  @!P0 FSEL R20, R20, -INF , !P1 ;  /* 0xff80000014148808 */ /* 0x000fe40004800000 */
[-C--:B------:R-:W-:Y:S02]  /*4c20*/  @!P0 ISETP.GE.AND P1, PT, R17, R15.reuse, PT ;  /* 0x0000000f1100820c */ /* 0x080fe40003f26270 */
[----:B------:R-:W-:Y:S03]  /*4c30*/  IADD3 R17, R0, 0x10, RZ ;  /* 0x0000001000117810 */ /* 0x000fe60007ffe0ff */
[----:B------:R-:W-:Y:S01]  /*4c40*/  MUFU.EX2 R223, R22 ;  /* 0x0000001600df7308 */ /* 0x000fe20000000800 */
[----:B------:R-:W-:Y:S09]  /*4c50*/  FFMA.FTZ R20, R20, UR7, -R8 ;  /* 0x0000000714147c23 */ /* 0x000ff20008010808 */
[----:B------:R4:W-:Y:S01]  /*4c60*/  MUFU.EX2 R241, R20 ;  /* 0x0000001400f17308 */ /* 0x0009e20000000800 */
[----:B--2---:R-:W2:Y:S01]  /*4c70*/  LDSM.16.M88.4 R4, [R150+0x6800] ;  /* 0x006800009604783b */ /* 0x004ea20000000200 */
[C---:B----4-:R-:W-:Y:S01]  /*4c80*/  FFMA.FTZ R20, R19.reuse, UR5, R93 ;  /* 0x0000000513147c23 */ /* 0x050fe2000801005d */
[----:B------:R-:W-:Y:S04]  /*4c90*/  FFMA.FTZ R19, R19, UR5, R214 ;  /* 0x0000000513137c23 */ /* 0x000fe800080100d6 */
[----:B------:R-:W-:Y:S02]  /*4ca0*/  @!P0 FSEL R20, R20, -INF , !P1 ;  /* 0xff80000014148808 */ /* 0x000fe40004800000 */
[----:B------:R-:W-:Y:S02]  /*4cb0*/  @!P0 FSEL R19, R19, -INF , !P2 ;  /* 0xff80000013138808 */ /* 0x000fe40005000000 */
[-C--:B------:R-:W-:Y:S01]  /*4cc0*/  @!P0 ISETP.GE.AND P1, PT, R16, R15.reuse, PT ;  /* 0x0000000f1000820c */ /* 0x080fe20003f26270 */
[--C-:B------:R-:W-:Y:S01]  /*4cd0*/  FFMA.FTZ R20, R20, UR7, -R13.reuse ;  /* 0x0000000714147c23 */ /* 0x100fe2000801080d */
[-C--:B------:R-:W-:Y:S01]  /*4ce0*/  @!P0 ISETP.GE.AND P2, PT, R17, R14.reuse, PT ;  /* 0x0000000e1100820c */ /* 0x080fe20003f46270 */
[--C-:B------:R-:W-:Y:S01]  /*4cf0*/  FFMA.FTZ R19, R19, UR7, -R12.reuse ;  /* 0x0000000713137c23 */ /* 0x100fe2000801080c */
[----:B------:R-:W-:Y:S01]  /*4d00*/  @!P0 FSEL R21, R21, -INF , !P1 ;  /* 0xff80000015158808 */ /* 0x000fe20004800000 */
[----:B------:R-:W-:Y:S01]  /*4d10*/  MUFU.EX2 R97, R20 ;  /* 0x0000001400617308 */ /* 0x000fe20000000800 */
[----:B------:R-:W-:Y:S02]  /*4d20*/  @!P0 ISETP.GE.AND P1, PT, R16, R14, PT ;  /* 0x0000000e1000820c */ /* 0x000fe40003f26270 */
[----:B------:R-:W-:Y:S01]  /*4d30*/  IADD3 R16, R0, 0x11, RZ ;  /* 0x0000001100107810 */ /* 0x000fe20007ffe0ff */
[----:B------:R-:W-:Y:S01]  /*4d40*/  FFMA.FTZ R21, R21, UR7, -R13 ;  /* 0x0000000715157c23 */ /* 0x000fe2000801080d */
[----:B------:R-:W-:Y:S02]  /*4d50*/  @!P0 FSEL R18, R18, -INF , !P1 ;  /* 0xff80000012128808 */ /* 0x000fe40004800000 */
[----:B------:R-:W-:Y:S03]  /*4d60*/  @!P0 ISETP.GE.AND P1, PT, R17, R15, PT ;  /* 0x0000000f1100820c */ /* 0x000fe60003f26270 */
[----:B------:R4:W-:Y:S01]  /*4d70*/  MUFU.EX2 R186, R19 ;  /* 0x0000001300ba7308 */ /* 0x0009e20000000800 */
[-C--:B--2---:R-:W-:Y:S03]  /*4d80*/  HMMA.16816.F32 R36, R104, R4.reuse, R36 ;  /* 0x000000046824723c */ /* 0x084fe60000001824 */
[----:B------:R-:W-:Y:S06]  /*4d90*/  FFMA.FTZ R18, R18, UR7, -R12 ;  /* 0x0000000712127c23 */ /* 0x000fec000801080c */
[----:B------:R-:W-:Y:S01]  /*4da0*/  MUFU.EX2 R96, R21 ;  /* 0x0000001500607308 */ /* 0x000fe20000000800 */
[C---:B------:R-:W-:Y:S06]  /*4db0*/  HMMA.16816.F32 R40, R112.reuse, R4, R40 ;  /* 0x000000047028723c */ /* 0x040fec0000001828 */
[-C--:B------:R-:W-:Y:S03]  /*4dc0*/  HMMA.16816.F32 R44, R112, R6.reuse, R44 ;  /* 0x00000006702c723c */ /* 0x080fe6000000182c */
[----:B------:R2:W-:Y:S02]  /*4dd0*/  MUFU.EX2 R185, R18 ;  /* 0x0000001200b97308 */ /* 0x0005e40000000800 */
[----:B----4-:R-:W-:Y:S01]  /*4de0*/  I2FP.F32.S32 R19, R17 ;  /* 0x0000001100137245 */ /* 0x010fe20000201400 */
[C---:B------:R-:W-:Y:S05]  /*4df0*/  HMMA.16816.F32 R48, R104.reuse, R6, R48 ;  /* 0x000000066830723c */ /* 0x040fea0000001830 */
[----:B------:R-:W-:Y:S01]  /*4e00*/  FFMA.FTZ R20, R19, UR5, R91 ;  /* 0x0000000513147c23 */ /* 0x000fe2000801005b */
[----:B------:R-:W-:Y:S01]  /*4e10*/  FMUL.FTZ R36, R36, UR6 ;  /* 0x0000000624247c20 */ /* 0x000fe20008410000 */
[----:B------:R-:W-:Y:S01]  /*4e20*/  FMUL.FTZ R37, R37, UR6 ;  /* 0x0000000625257c20 */ /* 0x000fe20008410000 */
[----:B------:R-:W-:Y:S02]  /*4e30*/  FMUL.FTZ R39, R39, UR6 ;  /* 0x0000000627277c20 */ /* 0x000fe40008410000 */
[----:B------:R-:W4:Y:S01]  /*4e40*/  MUFU.TANH R83, R36 ;  /* 0x0000002400537308 */ /* 0x000f220000002400 */
[----:B------:R-:W-:Y:S01]  /*4e50*/  @!P0 FSEL R20, R20, -INF , !P1 ;  /* 0xff80000014148808 */ /* 0x000fe20004800000 */
[----:B------:R-:W-:Y:S01]  /*4e60*/  FMUL.FTZ R40, R40, UR6 ;  /* 0x0000000628287c20 */ /* 0x000fe20008410000 */
[----:B--2---:R-:W-:Y:S01]  /*4e70*/  I2FP.F32.S32 R18, R16 ;  /* 0x0000001000127245 */ /* 0x004fe20000201400 */
[----:B------:R-:W-:Y:S01]  /*4e80*/  FMUL.FTZ R41, R41, UR6 ;  /* 0x0000000629297c20 */ /* 0x000fe20008410000 */
[----:B------:R-:W-:Y:S01]  /*4e90*/  @!P0 ISETP.GE.AND P1, PT, R16, R15, PT ;  /* 0x0000000f1000820c */ /* 0x000fe20003f26270 */
[--C-:B------:R-:W-:Y:S01]  /*4ea0*/  FFMA.FTZ R4, R20, UR7, -R13.reuse ;  /* 0x0000000714047c23 */ /* 0x100fe2000801080d */
[----:B------:R-:W-:Y:S03]  /*4eb0*/  FFMA.FTZ R20, R19, UR5, R210 ;  /* 0x0000000513147c23 */ /* 0x000fe600080100d2 */
[----:B------:R-:W-:Y:S01]  /*4ec0*/  MUFU.TANH R82, R37 ;  /* 0x0000002500527308 */ /* 0x000fe20000002400 */
[----:B------:R-:W-:Y:S01]  /*4ed0*/  FFMA.FTZ R5, R18, UR5, R90 ;  /* 0x0000000512057c23 */ /* 0x000fe2000801005a */
[----:B------:R-:W-:Y:S01]  /*4ee0*/  FMUL.FTZ R43, R43, UR6 ;  /* 0x000000062b2b7c20 */ /* 0x000fe20008410000 */
[----:B------:R-:W-:Y:S01]  /*4ef0*/  FMUL.FTZ R44, R44, UR6 ;  /* 0x000000062c2c7c20 */ /* 0x000fe20008410000 */
[----:B------:R-:W-:Y:S01]  /*4f00*/  @!P0 FSEL R20, R20, -INF , !P2 ;  /* 0xff80000014148808 */ /* 0x000fe20005000000 */
[----:B------:R-:W-:Y:S01]  /*4f10*/  FMUL.FTZ R45, R45, UR6 ;  /* 0x000000062d2d7c20 */ /* 0x000fe20008410000 */
[----:B------:R-:W-:Y:S01]  /*4f20*/  @!P0 FSEL R5, R5, -INF , !P1 ;  /* 0xff80000005058808 */ /* 0x000fe20004800000 */
[----:B------:R-:W-:Y:S03]  /*4f30*/  FMUL.FTZ R48, R48, UR6 ;  /* 0x0000000630307c20 */ /* 0x000fe60008410000 */
[----:B------:R2:W-:Y:S01]  /*4f40*/  MUFU.EX2 R95, R4 ;  /* 0x00000004005f7308 */ /* 0x0005e20000000800 */
[----:B------:R-:W-:Y:S01]  /*4f50*/  @!P0 ISETP.GE.AND P1, PT, R16, R14, PT ;  /* 0x0000000e1000820c */ /* 0x000fe20003f26270 */
[--C-:B------:R-:W-:Y:S01]  /*4f60*/  FFMA.FTZ R20, R20, UR7, -R12.reuse ;  /* 0x0000000714147c23 */ /* 0x100fe2000801080c */
[----:B------:R-:W-:Y:S01]  /*4f70*/  FFMA.FTZ R5, R5, UR7, -R13 ;  /* 0x0000000705057c23 */ /* 0x000fe2000801080d */
[-C--:B------:R-:W-:Y:S01]  /*4f80*/  @!P0 ISETP.GE.AND P2, PT, R17, R10.reuse, PT ;  /* 0x0000000a1100820c */ /* 0x080fe20003f46270 */
[----:B------:R-:W-:Y:S01]  /*4f90*/  FMUL.FTZ R49, R49, UR6 ;  /* 0x0000000631317c20 */ /* 0x000fe20008410000 */
[----:B------:R-:W-:Y:S01]  /*4fa0*/  FMUL.FTZ R47, R47, UR6 ;  /* 0x000000062f2f7c20 */ /* 0x000fe20008410000 */
[----:B------:R-:W-:Y:S03]  /*4fb0*/  FMUL.FTZ R42, R42, UR6 ;  /* 0x000000062a2a7c20 */ /* 0x000fe60008410000 */
[----:B------:R-:W-:Y:S01]  /*4fc0*/  MUFU.TANH R191, R39 ;  /* 0x0000002700bf7308 */ /* 0x000fe20000002400 */
[----:B------:R-:W-:Y:S01]  /*4fd0*/  FMUL.FTZ R46, R46, UR6 ;  /* 0x000000062e2e7c20 */ /* 0x000fe20008410000 */
[----:B------:R-:W-:Y:S01]  /*4fe0*/  FMUL.FTZ R38, R38, UR6 ;  /* 0x0000000626267c20 */ /* 0x000fe20008410000 */
[----:B------:R-:W-:Y:S01]  /*4ff0*/  FMUL.FTZ R50, R50, UR6 ;  /* 0x0000000632327c20 */ /* 0x000fe20008410000 */
[----:B------:R-:W-:Y:S06]  /*5000*/  FMUL.FTZ R51, R51, UR6 ;  /* 0x0000000633337c20 */ /* 0x000fec0008410000 */
[----:B------:R1:W-:Y:S01]  /*5010*/  MUFU.EX2 R94, R5 ;  /* 0x00000005005e7308 */ /* 0x0003e20000000800 */
[----:B--2---:R-:W-:Y:S05]  /*5020*/  FFMA.FTZ R4, R18, UR5, R209 ;  /* 0x0000000512047c23 */ /* 0x004fea00080100d1 */
[----:B------:R-:W-:Y:S04]  /*5030*/  @!P0 FSEL R4, R4, -INF , !P1 ;  /* 0xff80000004048808 */ /* 0x000fe80004800000 */
[----:B------:R-:W-:Y:S01]  /*5040*/  MUFU.TANH R212, R40 ;  /* 0x0000002800d47308 */ /* 0x000fe20000002400 */
[-C--:B------:R-:W-:Y:S01]  /*5050*/  @!P0 ISETP.GE.AND P1, PT, R17, R11.reuse, PT ;  /* 0x0000000b1100820c */ /* 0x080fe20003f26270 */
[----:B------:R-:W-:Y:S01]  /*5060*/  FFMA.FTZ R4, R4, UR7, -R12 ;  /* 0x0000000704047c23 */ /* 0x000fe2000801080c */
[----:B------:R-:W-:Y:S07]  /*5070*/  IADD3 R17, R0, 0x18, RZ ;  /* 0x0000001800117810 */ /* 0x000fee0007ffe0ff */
[----:B------:R2:W-:Y:S01]  /*5080*/  MUFU.EX2 R180, R4 ;  /* 0x0000000400b47308 */ /* 0x0005e20000000800 */
[C---:B-1----:R-:W-:Y:S01]  /*5090*/  FFMA.FTZ R5, R18.reuse, UR5, R237 ;  /* 0x0000000512057c23 */ /* 0x042fe200080100ed */
[----:B------:R-:W-:Y:S08]  /*50a0*/  FFMA.FTZ R18, R18, UR5, R25 ;  /* 0x0000000512127c23 */ /* 0x000ff00008010019 */
[----:B------:R-:W-:Y:S10]  /*50b0*/  MUFU.TANH R211, R41 ;  /* 0x0000002900d37308 */ /* 0x000ff40000002400 */
[----:B------:R-:W-:Y:S01]  /*50c0*/  MUFU.EX2 R181, R20 ;  /* 0x0000001400b57308 */ /* 0x000fe20000000800 */
[C---:B--2---:R-:W-:Y:S01]  /*50d0*/  FFMA.FTZ R4, R19.reuse, UR5, R238 ;  /* 0x0000000513047c23 */ /* 0x044fe200080100ee */
[----:B------:R-:W-:Y:S04]  /*50e0*/  FFMA.FTZ R19, R19, UR5, R26 ;  /* 0x0000000513137c23 */ /* 0x000fe8000801001a */
[----:B------:R-:W-:Y:S04]  /*50f0*/  @!P0 FSEL R4, R4, -INF , !P1 ;  /* 0xff80000004048808 */ /* 0x000fe80004800000 */
[----:B------:R-:W-:Y:S01]  /*5100*/  MUFU.TANH R239, R43 ;  /* 0x0000002b00ef7308 */ /* 0x000fe20000002400 */
[-C--:B------:R-:W-:Y:S02]  /*5110*/  @!P0 ISETP.GE.AND P1, PT, R16, R11.reuse, PT ;  /* 0x0000000b1000820c */ /* 0x080fe40003f26270 */
[----:B------:R-:W-:Y:S01]  /*5120*/  @!P0 FSEL R19, R19, -INF , !P2 ;  /* 0xff80000013138808 */ /* 0x000fe20005000000 */
[--C-:B------:R-:W-:Y:S01]  /*5130*/  FFMA.FTZ R4, R4, UR7, -R9.reuse ;  /* 0x0000000704047c23 */ /* 0x100fe20008010809 */
[----:B------:R-:W-:Y:S02]  /*5140*/  @!P0 FSEL R5, R5, -INF , !P1 ;  /* 0xff80000005058808 */ /* 0x000fe40004800000 */
[-C--:B------:R-:W-:Y:S03]  /*5150*/  @!P0 ISETP.GE.AND P1, PT, R16, R10.reuse, PT ;  /* 0x0000000a1000820c */ /* 0x080fe60003f26270 */
[----:B------:R-:W-:Y:S01]  /*5160*/  MUFU.EX2 R202, R4 ;  /* 0x0000000400ca7308 */ /* 0x000fe20000000800 */
[--C-:B------:R-:W-:Y:S01]  /*5170*/  FFMA.FTZ R19, R19, UR7, -R8.reuse ;  /* 0x0000000713137c23 */ /* 0x100fe20008010808 */
[----:B------:R-:W-:Y:S01]  /*5180*/  @!P0 ISETP.GE.AND P2, PT, R17, R10, PT ;  /* 0x0000000a1100820c */ /* 0x000fe20003f46270 */
[--C-:B------:R-:W-:Y:S01]  /*5190*/  FFMA.FTZ R5, R5, UR7, -R9.reuse ;  /* 0x0000000705057c23 */ /* 0x100fe20008010809 */
[----:B------:R-:W-:Y:S02]  /*51a0*/  @!P0 FSEL R18, R18, -INF , !P1 ;  /* 0xff80000012128808 */ /* 0x000fe40004800000 */
[----:B------:R-:W-:Y:S04]  /*51b0*/  @!P0 ISETP.GE.AND P1, PT, R17, R11, PT ;  /* 0x0000000b1100820c */ /* 0x000fe80003f26270 */
[----:B------:R-:W-:Y:S01]  /*51c0*/  MUFU.TANH R206, R44 ;  /* 0x0000002c00ce7308 */ /* 0x000fe20000002400 */
[----:B------:R-:W-:Y:S01]  /*51d0*/  FFMA.FTZ R18, R18, UR7, -R8 ;  /* 0x0000000712127c23 */ /* 0x000fe20008010808 */
[----:B------:R-:W-:Y:S08]  /*51e0*/  IADD3 R16, R0, 0x19, RZ ;  /* 0x0000001900107810 */ /* 0x000ff00007ffe0ff */
[----:B------:R1:W-:Y:S10]  /*51f0*/  MUFU.EX2 R232, R19 ;  /* 0x0000001300e87308 */ /* 0x0003f40000000800 */
[----:B------:R-:W2:Y:S10]  /*5200*/  MUFU.TANH R192, R38 ;  /* 0x0000002600c07308 */ /* 0x000eb40000002400 */
[----:B------:R4:W-:Y:S01]  /*5210*/  MUFU.EX2 R201, R5 ;  /* 0x0000000500c97308 */ /* 0x0009e20000000800 */
[----:B-1----:R-:W-:Y:S05]  /*5220*/  I2FP.F32.S32 R19, R17 ;  /* 0x0000001100137245 */ /* 0x002fea0000201400 */
[----:B------:R-:W-:Y:S04]  /*5230*/  FFMA.FTZ R21, R19, UR5, R24 ;  /* 0x0000000513157c23 */ /* 0x000fe80008010018 */
[----:B------:R-:W-:Y:S01]  /*5240*/  MUFU.TANH R205, R45 ;  /* 0x0000002d00cd7308 */ /* 0x000fe20000002400 */
[----:B------:R-:W-:Y:S02]  /*5250*/  @!P0 FSEL R21, R21, -INF , !P2 ;  /* 0xff80000015158808 */ /* 0x000fe40005000000 */
[----:B------:R-:W-:Y:S07]  /*5260*/  @!P0 ISETP.GE.AND P2, PT, R17, R14, PT ;  /* 0x0000000e1100820c */ /* 0x000fee0003f46270 */
[----:B------:R1:W-:Y:S01]  /*5270*/  MUFU.EX2 R231, R18 ;  /* 0x0000001200e77308 */ /* 0x0003e20000000800 */
[----:B----4-:R-:W-:Y:S01]  /*5280*/  FFMA.FTZ R5, R19, UR5, R234 ;  /* 0x0000000513057c23 */ /* 0x010fe200080100ea */
[--C-:B------:R-:W-:Y:S04]  /*5290*/  FFMA.FTZ R21, R21, UR7, -R8.reuse ;  /* 0x0000000715157c23 */ /* 0x100fe80008010808 */
[----:B------:R-:W-:Y:S04]  /*52a0*/  @!P0 FSEL R5, R5, -INF , !P1 ;  /* 0xff80000005058808 */ /* 0x000fe80004800000 */
[----:B------:R-:W-:Y:S01]  /*52b0*/  MUFU.TANH R235, R47 ;  /* 0x0000002f00eb7308 */ /* 0x000fe20000002400 */
[----:B------:R-:W-:Y:S01]  /*52c0*/  @!P0 ISETP.GE.AND P1, PT, R16, R11, PT ;  /* 0x0000000b1000820c */ /* 0x000fe20003f26270 */
[----:B------:R-:W-:Y:S08]  /*52d0*/  FFMA.FTZ R5, R5, UR7, -R9 ;  /* 0x0000000705057c23 */ /* 0x000ff00008010809 */
[----:B------:R4:W-:Y:S01]  /*52e0*/  MUFU.EX2 R196, R5 ;  /* 0x0000000500c47308 */ /* 0x0009e20000000800 */
[----:B-1----:R-:W-:Y:S05]  /*52f0*/  I2FP.F32.S32 R18, R16 ;  /* 0x0000001000127245 */ /* 0x002fea0000201400 */
[C---:B------:R-:W-:Y:S01]  /*5300*/  FFMA.FTZ R4, R18.reuse, UR5, R233 ;  /* 0x0000000512047c23 */ /* 0x040fe200080100e9 */
[----:B------:R-:W-:Y:S03]  /*5310*/  FFMA.FTZ R20, R18, UR5, R23 ;  /* 0x0000000512147c23 */ /* 0x000fe60008010017 */
[----:B------:R-:W-:Y:S01]  /*5320*/  MUFU.TANH R79, R48 ;  /* 0x00000030004f7308 */ /* 0x000fe20000002400 */
[----:B------:R-:W-:Y:S02]  /*5330*/  @!P0 FSEL R4, R4, -INF , !P1 ;  /* 0xff80000004048808 */ /* 0x000fe40004800000 */
[----:B------:R-:W-:Y:S07]  /*5340*/  @!P0 ISETP.GE.AND P1, PT, R16, R10, PT ;  /* 0x0000000a1000820c */ /* 0x000fee0003f26270 */
[----:B------:R1:W-:Y:S01]  /*5350*/  MUFU.EX2 R228, R21 ;  /* 0x0000001500e47308 */ /* 0x0003e20000000800 */
[----:B------:R-:W-:Y:S01]  /*5360*/  @!P0 FSEL R20, R20, -INF , !P1 ;  /* 0xff80000014148808 */ /* 0x000fe20004800000 */
[----:B------:R-:W-:Y:S01]  /*5370*/  FFMA.FTZ R22, R4, UR7, -R9 ;  /* 0x0000000704167c23 */ /* 0x000fe20008010809 */
[-C--:B------:R-:W-:Y:S01]  /*5380*/  @!P0 ISETP.GE.AND P1, PT, R17, R15.reuse, PT ;  /* 0x0000000f1100820c */ /* 0x080fe20003f26270 */
[----:B----4-:R-:W4:Y:S01]  /*5390*/  LDSM.16.M88.4 R4, [R150+0x6c00] ;  /* 0x006c00009604783b */ /* 0x010f220000000200 */
[----:B------:R-:W-:Y:S01]  /*53a0*/  IADD3 R17, R0, 0x20, RZ ;  /* 0x0000002000117810 */ /* 0x000fe20007ffe0ff */
[----:B------:R-:W-:Y:S04]  /*53b0*/  FFMA.FTZ R20, R20, UR7, -R8 ;  /* 0x0000000714147c23 */ /* 0x000fe80008010808 */
[----:B------:R-:W3:Y:S10]  /*53c0*/  MUFU.TANH R240, R42 ;  /* 0x0000002a00f07308 */ /* 0x000ef40000002400 */
        /* <DEDUP_REMOVED lines=8> */
[----:B------:R-:W1:Y:S01]  /*5450*/  MUFU.TANH R236, R46 ;  /* 0x0000002e00ec7308 */ /* 0x000e620000002400 */
[----:B------:R-:W-:Y:S01]  /*5460*/  @!P0 FSEL R19, R19, -INF , !P2 ;  /* 0xff80000013138808 */ /* 0x000fe20005000000 */
[--C-:B------:R-:W-:Y:S01]  /*5470*/  FFMA.FTZ R20, R20, UR7, -R13.reuse ;  /* 0x0000000714147c23 */ /* 0x100fe2000801080d */
[-C--:B----4-:R-:W-:Y:S03]  /*5480*/  HMMA.16816.F32 R52, R104, R4.reuse, R52 ;  /* 0x000000046834723c */ /* 0x090fe60000001834 */
[--C-:B------:R-:W-:Y:S04]  /*5490*/  FFMA.FTZ R19, R19, UR7, -R12.reuse ;  /* 0x0000000713137c23 */ /* 0x100fe8000801080c */
[----:B------:R-:W-:Y:S01]  /*54a0*/  MUFU.EX2 R89, R20 ;  /* 0x0000001400597308 */ /* 0x000fe20000000800 */
[CC--:B------:R-:W-:Y:S01]  /*54b0*/  @!P0 ISETP.GE.AND P1, PT, R16.reuse, R15.reuse, PT ;  /* 0x0000000f1000820c */ /* 0x0c0fe20003f26270 */
[C---:B------:R-:W-:Y:S04]  /*54c0*/  HMMA.16816.F32 R56, R112.reuse, R4, R56 ;  /* 0x000000047038723c */ /* 0x040fe80000001838 */
[-C--:B------:R-:W-:Y:S04]  /*54d0*/  @!P0 ISETP.GE.AND P2, PT, R17, R14.reuse, PT ;  /* 0x0000000e1100820c */ /* 0x080fe80003f46270 */
[----:B------:R-:W2:Y:S03]  /*54e0*/  MUFU.TANH R178, R50 ;  /* 0x0000003200b27308 */ /* 0x000ea60000002400 */
[----:B------:R-:W-:Y:S01]  /*54f0*/  @!P0 FSEL R21, R21, -INF , !P1 ;  /* 0xff80000015158808 */ /* 0x000fe20004800000 */
[-C--:B------:R-:W-:Y:S03]  /*5500*/  HMMA.16816.F32 R60, R112, R6.reuse, R60 ;  /* 0x00000006703c723c */ /* 0x080fe6000000183c */
[----:B------:R-:W-:Y:S01]  /*5510*/  @!P0 ISETP.GE.AND P1, PT, R16, R14, PT ;  /* 0x0000000e1000820c */ /* 0x000fe20003f26270 */
[----:B------:R-:W-:Y:S01]  /*5520*/  FFMA.FTZ R21, R21, UR7, -R13 ;  /* 0x0000000715157c23 */ /* 0x000fe2000801080d */
[----:B------:R-:W-:Y:S01]  /*5530*/  IADD3 R16, R0, 0x21, RZ ;  /* 0x0000002100107810 */ /* 0x000fe20007ffe0ff */
[----:B------:R4:W-:Y:S01]  /*5540*/  MUFU.EX2 R170, R19 ;  /* 0x0000001300aa7308 */ /* 0x0009e20000000800 */
[----:B------:R-:W-:Y:S01]  /*5550*/  @!P0 FSEL R18, R18, -INF , !P1 ;  /* 0xff80000012128808 */ /* 0x000fe20004800000 */
[----:B------:R-:W-:Y:S04]  /*5560*/  HMMA.16816.F32 R64, R104, R6, R64 ;  /* 0x000000066840723c */ /* 0x000fe80000001840 */
[----:B------:R-:W-:Y:S01]  /*5570*/  FFMA.FTZ R18, R18, UR7, -R12 ;  /* 0x0000000712127c23 */ /* 0x000fe2000801080c */
[----:B------:R-:W-:Y:S03]  /*5580*/  @!P0 ISETP.GE.AND P1, PT, R17, R15, PT ;  /* 0x0000000f1100820c */ /* 0x000fe60003f26270 */
[----:B------:R-:W2:Y:S03]  /*5590*/  MUFU.TANH R177, R51 ;  /* 0x0000003300b17308 */ /* 0x000ea60000002400 */
[----:B------:R-:W-:Y:S01]  /*55a0*/  FMUL.FTZ R52, R52, UR6 ;  /* 0x0000000634347c20 */ /* 0x000fe20008410000 */
[----:B------:R-:W-:Y:S01]  /*55b0*/  FMUL.FTZ R53, R53, UR6 ;  /* 0x0000000635357c20 */ /* 0x000fe20008410000 */
[----:B------:R-:W-:Y:S01]  /*55c0*/  MOV R104, UR4 ;  /* 0x0000000400687c02 */ /* 0x000fe20008000f00 */
[----:B------:R-:W-:Y:S01]  /*55d0*/  FMUL.FTZ R56, R56, UR6 ;  /* 0x0000000638387c20 */ /* 0x000fe20008410000 */
[----:B------:R-:W-:Y:S03]  /*55e0*/  FMUL.FTZ R57, R57, UR6 ;  /* 0x0000000639397c20 */ /* 0x000fe60008410000 */
[----:B------:R3:W-:Y:S01]  /*55f0*/  MUFU.EX2 R169, R18 ;  /* 0x0000001200a97308 */ /* 0x0007e20000000800 */
[----:B----4-:R-:W-:Y:S01]  /*5600*/  I2FP.F32.S32 R19, R17 ;  /* 0x0000001100137245 */ /* 0x010fe20000201400 */
[----:B------:R-:W-:Y:S01]  /*5610*/  FMUL.FTZ R60, R60, UR6 ;  /* 0x000000063c3c7c20 */ /* 0x000fe20008410000 */
[----:B------:R-:W-:Y:S01]  /*5620*/  FMUL.FTZ R61, R61, UR6 ;  /* 0x000000063d3d7c20 */ /* 0x000fe20008410000 */
[----:B------:R-:W-:Y:S01]  /*5630*/  FMUL.FTZ R62, R62, UR6 ;  /* 0x000000063e3e7c20 */ /* 0x000fe20008410000 */
[----:B------:R-:W-:Y:S01]  /*5640*/  FMUL.FTZ R63, R63, UR6 ;  /* 0x000000063f3f7c20 */ /* 0x000fe20008410000 */
[----:B------:R-:W-:Y:S01]  /*5650*/  FFMA.FTZ R20, R19, UR5, R83 ;  /* 0x0000000513147c23 */ /* 0x000fe20008010053 */
[----:B------:R-:W-:Y:S03]  /*5660*/  IADD3 R104, R154, 0x4000, R104 ;  /* 0x000040009a687810 */ /* 0x000fe60007ffe068 */
[----:B------:R-:W-:Y:S01]  /*5670*/  MUFU.TANH R73, R52 ;  /* 0x0000003400497308 */ /* 0x000fe20000002400 */
[----:B------:R-:W-:Y:S01]  /*5680*/  FMUL.FTZ R58, R58, UR6 ;  /* 0x000000063a3a7c20 */ /* 0x000fe20008410000 */
[----:B------:R-:W-:Y:S01]  /*5690*/  FMUL.FTZ R64, R64, UR6 ;  /* 0x0000000640407c20 */ /* 0x000fe20008410000 */
[----:B------:R-:W-:Y:S01]  /*56a0*/  @!P0 FSEL R20, R20, -INF , !P1 ;  /* 0xff80000014148808 */ /* 0x000fe20004800000 */
[----:B------:R-:W-:Y:S01]  /*56b0*/  FMUL.FTZ R65, R65, UR6 ;  /* 0x0000000641417c20 */ /* 0x000fe20008410000 */
[----:B------:R-:W-:Y:S01]  /*56c0*/  @!P0 ISETP.GE.AND P1, PT, R16, R15, PT ;  /* 0x0000000f1000820c */ /* 0x000fe20003f26270 */
[----:B------:R-:W-:Y:S01]  /*56d0*/  FMUL.FTZ R66, R66, UR6 ;  /* 0x0000000642427c20 */ /* 0x000fe20008410000 */
[----:B------:R-:W-:Y:S03]  /*56e0*/  IADD3 R104, R104, R155, RZ ;  /* 0x0000009b68687210 */ /* 0x000fe60007ffe0ff */
[----:B------:R-:W-:Y:S01]  /*56f0*/  MUFU.TANH R188, R60 ;  /* 0x0000003c00bc7308 */ /* 0x000fe20000002400 */
[--C-:B------:R-:W-:Y:S01]  /*5700*/  FFMA.FTZ R4, R20, UR7, -R13.reuse ;  /* 0x0000000714047c23 */ /* 0x100fe2000801080d */
[----:B------:R-:W-:Y:S01]  /*5710*/  FMUL.FTZ R67, R67, UR6 ;  /* 0x0000000643437c20 */ /* 0x000fe20008410000 */
[----:B---3--:R-:W-:Y:S01]  /*5720*/  I2FP.F32.S32 R18, R16 ;  /* 0x0000001000127245 */ /* 0x008fe20000201400 */
[----:B------:R-:W-:Y:S01]  /*5730*/  FFMA.FTZ R20, R19, UR5, R192 ;  /* 0x0000000513147c23 */ /* 0x000fe200080100c0 */
[----:B------:R-:W-:Y:S01]  /*5740*/  FMUL.FTZ R59, R59, UR6 ;  /* 0x000000063b3b7c20 */ /* 0x000fe20008410000 */
[----:B------:R-:W-:Y:S01]  /*5750*/  FMUL.FTZ R54, R54, UR6 ;  /* 0x0000000636367c20 */ /* 0x000fe20008410000 */
[----:B------:R-:W-:Y:S03]  /*5760*/  FMUL.FTZ R55, R55, UR6 ;  /* 0x0000000637377c20 */ /* 0x000fe60008410000 */
[----:B------:R-:W3:Y:S01]  /*5770*/  MUFU.TANH R72, R53 ;  /* 0x0000003500487308 */ /* 0x000ee20000002400 */
[----:B------:R-:W-:Y:S01]  /*5780*/  FFMA.FTZ R5, R18, UR5, R82 ;  /* 0x0000000512057c23 */ /* 0x000fe20008010052 */
[----:B------:R-:W-:Y:S02]  /*5790*/  @!P0 FSEL R20, R20, -INF , !P2 ;  /* 0xff80000014148808 */ /* 0x000fe40005000000 */
[----:B------:R-:W-:Y:S02]  /*57a0*/  @!P0 ISETP.GE.AND P2, PT, R17, R10, PT ;  /* 0x0000000a1100820c */ /* 0x000fe40003f46270 */
[----:B------:R-:W-:Y:S01]  /*57b0*/  @!P0 FSEL R5, R5, -INF , !P1 ;  /* 0xff80000005058808 */ /* 0x000fe20004800000 */
[--C-:B------:R-:W-:Y:S03]  /*57c0*/  FFMA.FTZ R20, R20, UR7, -R12.reuse ;  /* 0x0000000714147c23 */ /* 0x100fe6000801080c */
[----:B------:R4:W-:Y:S01]  /*57d0*/  MUFU.EX2 R85, R4 ;  /* 0x0000000400557308 */ /* 0x0009e20000000800 */
[----:B------:R-:W-:Y:S01]  /*57e0*/  @!P0 ISETP.GE.AND P1, PT, R16, R14, PT ;  /* 0x0000000e1000820c */ /* 0x000fe20003f26270 */
[----:B------:R-:W-:Y:S08]  /*57f0*/  FFMA.FTZ R5, R5, UR7, -R13 ;  /* 0x0000000705057c23 */ /* 0x000ff0000801080d */
[----:B------:R-:W3:Y:S10]  /*5800*/  MUFU.TANH R174, R54 ;  /* 0x0000003600ae7308 */ /* 0x000ef40000002400 */
[----:B------:R1:W-:Y:S01]  /*5810*/  MUFU.EX2 R84, R5 ;  /* 0x0000000500547308 */ /* 0x0003e20000000800 */
[----:B----4-:R-:W-:Y:S05]  /*5820*/  FFMA.FTZ R4, R18, UR5, R191 ;  /* 0x0000000512047c23 */ /* 0x010fea00080100bf */
[----:B------:R-:W-:Y:S04]  /*5830*/  @!P0 FSEL R4, R4, -INF , !P1 ;  /* 0xff80000004048808 */ /* 0x000fe80004800000 */
[----:B------:R-:W-:Y:S01]  /*5840*/  MUFU.TANH R173, R55 ;  /* 0x0000003700ad7308 */ /* 0x000fe20000002400 */
[-C--:B------:R-:W-:Y:S01]  /*5850*/  @!P0 ISETP.GE.AND P1, PT, R17, R11.reuse, PT ;  /* 0x0000000b1100820c */ /* 0x080fe20003f26270 */
[----:B------:R-:W-:Y:S08]  /*5860*/  FFMA.FTZ R4, R4, UR7, -R12 ;  /* 0x0000000704047c23 */ /* 0x000ff0000801080c */
[----:B------:R4:W-:Y:S01]  /*5870*/  MUFU.EX2 R165, R4 ;  /* 0x0000000400a57308 */ /* 0x0009e20000000800 */
[C---:B-1----:R-:W-:Y:S01]  /*5880*/  FFMA.FTZ R5, R19.reuse, UR5, R212 ;  /* 0x0000000513057c23 */ /* 0x042fe200080100d4 */
[----:B------:R-:W-:Y:S04]  /*5890*/  FFMA.FTZ R19, R19, UR5, R240 ;  /* 0x0000000513137c23 */ /* 0x000fe800080100f0 */
[----:B------:R-:W-:Y:S02]  /*58a0*/  @!P0 FSEL R5, R5, -INF , !P1 ;  /* 0xff80000005058808 */ /* 0x000fe40004800000 */
[----:B------:R-:W-:Y:S02]  /*58b0*/  @!P0 ISETP.GE.AND P1, PT, R16, R11, PT ;  /* 0x0000000b1000820c */ /* 0x000fe40003f26270 */
[----:B------:R-:W1:Y:S01]  /*58c0*/  MUFU.TANH R193, R56 ;  /* 0x0000003800c17308 */ /* 0x000e620000002400 */
[----:B------:R-:W-:Y:S01]  /*58d0*/  @!P0 FSEL R19, R19, -INF , !P2 ;  /* 0xff80000013138808 */ /* 0x000fe20005000000 */
[----:B------:R-:W-:Y:S04]  /*58e0*/  FFMA.FTZ R5, R5, UR7, -R9 ;  /* 0x0000000705057c23 */ /* 0x000fe80008010809 */
[--C-:B------:R-:W-:Y:S01]  /*58f0*/  FFMA.FTZ R19, R19, UR7, -R8.reuse ;  /* 0x0000000713137c23 */ /* 0x100fe20008010808 */
[C---:B----4-:R-:W-:Y:S01]  /*5900*/  FFMA.FTZ R4, R18.reuse, UR5, R211 ;  /* 0x0000000512047c23 */ /* 0x050fe200080100d3 */
[----:B------:R-:W-:Y:S02]  /*5910*/  FFMA.FTZ R18, R18, UR5, R239 ;  /* 0x0000000512127c23 */ /* 0x000fe400080100ef */
[----:B------:R4:W-:Y:S02]  /*5920*/  MUFU.EX2 R183, R5 ;  /* 0x0000000500b77308 */ /* 0x0009e40000000800 */
[----:B------:R-:W-:Y:S02]  /*5930*/  @!P0 FSEL R4, R4, -INF , !P1 ;  /* 0xff80000004048808 */ /* 0x000fe40004800000 */
[-C--:B------:R-:W-:Y:S03]  /*5940*/  @!P0 ISETP.GE.AND P1, PT, R16, R10.reuse, PT ;  /* 0x0000000a1000820c */ /* 0x080fe60003f26270 */
[--C-:B------:R-:W-:Y:S01]  /*5950*/  FFMA.FTZ R4, R4, UR7, -R9.reuse ;  /* 0x0000000704047c23 */ /* 0x100fe20008010809 */
[----:B------:R-:W-:Y:S02]  /*5960*/  @!P0 FSEL R18, R18, -INF , !P1 ;  /* 0xff80000012128808 */ /* 0x000fe40004800000 */
[----:B------:R-:W1:Y:S03]  /*5970*/  MUFU.TANH R194, R57 ;  /* 0x0000003900c27308 */ /* 0x000e660000002400 */
[----:B------:R-:W-:Y:S01]  /*5980*/  FFMA.FTZ R18, R18, UR7, -R8 ;  /* 0x0000000712127c23 */ /* 0x000fe20008010808 */
[----:B----4-:R-:W-:Y:S06]  /*5990*/  IADD3 R5, R0, 0x28, RZ ;  /* 0x0000002800057810 */ /* 0x010fec0007ffe0ff */
[----:B------:R4:W-:Y:S01]  /*59a0*/  MUFU.EX2 R203, R18 ;  /* 0x0000001200cb7308 */ /* 0x0009e20000000800 */
[----:B------:R-:W-:Y:S02]  /*59b0*/  I2FP.F32.S32 R16, R5 ;  /* 0x0000000500107245 */ /* 0x000fe40000201400 */
[CC--:B------:R-:W-:Y:S02]  /*59c0*/  @!P0 ISETP.GE.AND P1, PT, R5.reuse, R11.reuse, PT ;  /* 0x0000000b0500820c */ /* 0x0c0fe40003f26270 */
[----:B------:R-:W-:Y:S05]  /*59d0*/  @!P0 ISETP.GE.AND P2, PT, R5, R10, PT ;  /* 0x0000000a0500820c */ /* 0x000fea0003f46270 */
[----:B------:R2:W-:Y:S10]  /*59e0*/  MUFU.EX2 R182, R4 ;  /* 0x0000000400b67308 */ /* 0x0005f40000000800 */
[----:B------:R-:W1:Y:S01]  /*59f0*/  MUFU.TANH R226, R58 ;  /* 0x0000003a00e27308 */ /* 0x000e620000002400 */
[----:B----4-:R-:W-:Y:S05]  /*5a00*/  FFMA.FTZ R18, R16, UR5, R206 ;  /* 0x0000000510127c23 */ /* 0x010fea00080100ce */
[----:B------:R-:W-:Y:S04]  /*5a10*/  @!P0 FSEL R18, R18, -INF , !P1 ;  /* 0xff80000012128808 */ /* 0x000fe80004800000 */
[----:B------:R-:W4:Y:S01]  /*5a20*/  MUFU.TANH R225, R59 ;  /* 0x0000003b00e17308 */ /* 0x000f220000002400 */
[----:B--2---:R-:W-:Y:S01]  /*5a30*/  IADD3 R4, R0, 0x29, RZ ;  /* 0x0000002900047810 */ /* 0x004fe20007ffe0ff */
[----:B------:R-:W-:Y:S01]  /*5a40*/  FFMA.FTZ R6, R18, UR7, -R9 ;  /* 0x0000000712067c23 */ /* 0x000fe20008010809 */
[----:B------:R-:W-:Y:S02]  /*5a50*/  FFMA.FTZ R18, R16, UR5, R236 ;  /* 0x0000000510127c23 */ /* 0x000fe400080100ec */
[----:B------:R-:W-:Y:S02]  /*5a60*/  I2FP.F32.S32 R17, R4 ;  /* 0x0000000400117245 */ /* 0x000fe40000201400 */
[----:B------:R-:W-:Y:S03]  /*5a70*/  @!P0 ISETP.GE.AND P1, PT, R4, R11, PT ;  /* 0x0000000b0400820c */ /* 0x000fe60003f26270 */
[----:B------:R2:W-:Y:S01]  /*5a80*/  MUFU.EX2 R176, R6 ;  /* 0x0000000600b07308 */ /* 0x0005e20000000800 */
[----:B------:R-:W-:Y:S01]  /*5a90*/  @!P0 FSEL R18, R18, -INF , !P2 ;  /* 0xff80000012128808 */ /* 0x000fe20005000000 */
[----:B------:R-:W-:Y:S01]  /*5aa0*/  FFMA.FTZ R7, R17, UR5, R205 ;  /* 0x0000000511077c23 */ /* 0x000fe200080100cd */
[----:B------:R-:W-:Y:S03]  /*5ab0*/  @!P0 ISETP.GE.AND P2, PT, R5, R14, PT ;  /* 0x0000000e0500820c */ /* 0x000fe60003f46270 */
[--C-:B------:R-:W-:Y:S01]  /*5ac0*/  FFMA.FTZ R18, R18, UR7, -R8.reuse ;  /* 0x0000000712127c23 */ /* 0x100fe20008010808 */
[----:B------:R-:W-:Y:S03]  /*5ad0*/  @!P0 FSEL R7, R7, -INF , !P1 ;  /* 0xff80000007078808 */ /* 0x000fe60004800000 */
[----:B------:R-:W4:Y:S01]  /*5ae0*/  MUFU.TANH R187, R61 ;  /* 0x0000003d00bb7308 */ /* 0x000f220000002400 */
[----:B------:R-:W-:Y:S01]  /*5af0*/  @!P0 ISETP.GE.AND P1, PT, R4, R10, PT ;  /* 0x0000000a0400820c */ /* 0x000fe20003f26270 */
[----:B------:R-:W-:Y:S08]  /*5b00*/  FFMA.FTZ R7, R7, UR7, -R9 ;  /* 0x0000000707077c23 */ /* 0x000ff00008010809 */
[----:B------:R3:W-:Y:S01]  /*5b10*/  MUFU.EX2 R175, R7 ;  /* 0x0000000700af7308 */ /* 0x0007e20000000800 */
[----:B--2---:R-:W-:Y:S05]  /*5b20*/  FFMA.FTZ R6, R17, UR5, R235 ;  /* 0x0000000511067c23 */ /* 0x004fea00080100eb */
[----:B------:R-:W-:Y:S02]  /*5b30*/  @!P0 FSEL R6, R6, -INF , !P1 ;  /* 0xff80000006068808 */ /* 0x000fe40004800000 */
[----:B------:R-:W-:Y:S02]  /*5b40*/  @!P0 ISETP.GE.AND P1, PT, R5, R15, PT ;  /* 0x0000000f0500820c */ /* 0x000fe40003f26270 */
[----:B------:R-:W-:Y:S01]  /*5b50*/  MUFU.EX2 R200, R18 ;  /* 0x0000001200c87308 */ /* 0x000fe20000000800 */
[----:B------:R-:W-:Y:S01]  /*5b60*/  IADD3 R5, R0, 0x31, RZ ;  /* 0x0000003100057810 */ /* 0x000fe20007ffe0ff */
[----:B------:R-:W-:Y:S03]  /*5b70*/  FFMA.FTZ R6, R6, UR7, -R8 ;  /* 0x0000000706067c23 */ /* 0x000fe60008010808 */
[C---:B------:R-:W-:Y:S02]  /*5b80*/  @!P0 ISETP.GE.AND P3, PT, R5.reuse, R14, PT ;  /* 0x0000000e0500820c */ /* 0x040fe40003f66270 */
[C---:B------:R-:W-:Y:S03]  /*5b90*/  @!P0 ISETP.GE.AND P5, PT, R5.reuse, R11, PT ;  /* 0x0000000b0500820c */ /* 0x040fe60003fa6270 */
[----:B------:R2:W-:Y:S01]  /*5ba0*/  MUFU.EX2 R199, R6 ;  /* 0x0000000600c77308 */ /* 0x0005e20000000800 */
[C---:B---3--:R-:W-:Y:S01]  /*5bb0*/  FFMA.FTZ R7, R16.reuse, UR5, R79 ;  /* 0x0000000510077c23 */ /* 0x048fe2000801004f */
[----:B------:R-:W-:Y:S01]  /*5bc0*/  FFMA.FTZ R16, R16, UR5, R178 ;  /* 0x0000000510107c23 */ /* 0x000fe200080100b2 */
[----:B------:R-:W-:Y:S03]  /*5bd0*/  @!P0 ISETP.GE.AND P4, PT, R5, R10, PT ;  /* 0x0000000a0500820c */ /* 0x000fe60003f86270 */
[----:B------:R-:W-:Y:S02]  /*5be0*/  @!P0 FSEL R7, R7, -INF , !P1 ;  /* 0xff80000007078808 */ /* 0x000fe40004800000 */
[----:B------:R-:W-:Y:S02]  /*5bf0*/  @!P0 ISETP.GE.AND P1, PT, R4, R15, PT ;  /* 0x0000000f0400820c */ /* 0x000fe40003f26270 */
[----:B------:R-:W3:Y:S01]  /*5c00*/  MUFU.TANH R208, R62 ;  /* 0x0000003e00d07308 */ /* 0x000ee20000002400 */
[----:B------:R-:W-:Y:S01]  /*5c10*/  @!P0 FSEL R16, R16, -INF , !P2 ;  /* 0xff80000010108808 */ /* 0x000fe20005000000 */
[----:B------:R-:W-:Y:S04]  /*5c20*/  FFMA.FTZ R7, R7, UR7, -R13 ;  /* 0x0000000707077c23 */ /* 0x000fe8000801080d */
[----:B------:R-:W-:Y:S01]  /*5c30*/  FFMA.FTZ R16, R16, UR7, -R12 ;  /* 0x0000000710107c23 */ /* 0x000fe2000801080c */
[C---:B--2---:R-:W-:Y:S03]  /*5c40*/  FFMA.FTZ R6, R17.reuse, UR5, R78 ;  /* 0x0000000511067c23 */ /* 0x044fe6000801004e */
[----:B------:R2:W-:Y:S01]  /*5c50*/  MUFU.EX2 R81, R7 ;  /* 0x0000000700517308 */ /* 0x0005e20000000800 */
[----:B------:R-:W-:Y:S01]  /*5c60*/  FFMA.FTZ R17, R17, UR5, R177 ;  /* 0x0000000511117c23 */ /* 0x000fe200080100b1 */
[----:B------:R-:W-:Y:S02]  /*5c70*/  @!P0 FSEL R6, R6, -INF , !P1 ;  /* 0xff80000006068808 */ /* 0x000fe40004800000 */
[-C--:B------:R-:W-:Y:S06]  /*5c80*/  @!P0 ISETP.GE.AND P1, PT, R4, R14.reuse, PT ;  /* 0x0000000e0400820c */ /* 0x080fec0003f26270 */
[----:B------:R1:W-:Y:S01]  /*5c90*/  MUFU.EX2 R115, R16 ;  /* 0x0000001000737308 */ /* 0x0003e20000000800 */
[----:B------:R-:W-:Y:S01]  /*5ca0*/  FFMA.FTZ R6, R6, UR7, -R13 ;  /* 0x0000000706067c23 */ /* 0x000fe2000801080d */
[----:B------:R-:W-:Y:S02]  /*5cb0*/  @!P0 FSEL R17, R17, -INF , !P1 ;  /* 0xff80000011118808 */ /* 0x000fe40004800000 */
[----:B------:R-:W-:Y:S03]  /*5cc0*/  IADD3 R4, R0, 0x30, RZ ;  /* 0x0000003000047810 */ /* 0x000fe60007ffe0ff */
[----:B------:R-:W-:Y:S03]  /*5cd0*/  FFMA.FTZ R17, R17, UR7, -R12 ;  /* 0x0000000711117c23 */ /* 0x000fe6000801080c */
[----:B------:R4:W-:Y:S01]  /*5ce0*/  MUFU.EX2 R80, R6 ;  /* 0x0000000600507308 */ /* 0x0009e20000000800 */
[----:B--2---:R-:W-:Y:S02]  /*5cf0*/  I2FP.F32.S32 R7, R5 ;  /* 0x0000000500077245 */ /* 0x004fe40000201400 */
[CC--:B------:R-:W-:Y:S02]  /*5d00*/  @!P0 ISETP.GE.AND P1, PT, R4.reuse, R15.reuse, PT ;  /* 0x0000000f0400820c */ /* 0x0c0fe40003f26270 */
[----:B------:R-:W-:Y:S05]  /*5d10*/  @!P0 ISETP.GE.AND P2, PT, R4, R14, PT ;  /* 0x0000000e0400820c */ /* 0x000fea0003f46270 */
[----:B------:R2:W-:Y:S01]  /*5d20*/  MUFU.EX2 R114, R17 ;  /* 0x0000001100727308 */ /* 0x0005e20000000800 */
[----:B-1----:R-:W-:Y:S09]  /*5d30*/  FFMA.FTZ R16, R7, UR5, R72 ;  /* 0x0000000507107c23 */ /* 0x002ff20008010048 */
[----:B------:R-:W-:Y:S01]  /*5d40*/  MUFU.TANH R71, R64 ;  /* 0x0000004000477308 */ /* 0x000fe20000002400 */
[----:B----4-:R-:W-:Y:S05]  /*5d50*/  I2FP.F32.S32 R6, R4 ;  /* 0x0000000400067245 */ /* 0x010fea0000201400 */
[C---:B------:R-:W-:Y:S04]  /*5d60*/  FFMA.FTZ R18, R6.reuse, UR5, R73 ;  /* 0x0000000506127c23 */ /* 0x040fe80008010049 */
[----:B------:R-:W1:Y:S01]  /*5d70*/  MUFU.EX2 R88, R21 ;  /* 0x0000001500587308 */ /* 0x000e620000000800 */
[----:B--2---:R-:W-:Y:S01]  /*5d80*/  FFMA.FTZ R17, R6, UR5, R174 ;  /* 0x0000000506117c23 */ /* 0x004fe200080100ae */
[----:B------:R-:W-:Y:S02]  /*5d90*/  @!P0 FSEL R18, R18, -INF , !P1 ;  /* 0xff80000012128808 */ /* 0x000fe40004800000 */
[----:B------:R-:W-:Y:S01]  /*5da0*/  @!P0 ISETP.GE.AND P1, PT, R5, R15, PT ;  /* 0x0000000f0500820c */ /* 0x000fe20003f26270 */
[----:B------:R-:W-:Y:S01]  /*5db0*/  FFMA.FTZ R5, R6, UR5, R193 ;  /* 0x0000000506057c23 */ /* 0x000fe200080100c1 */
[----:B------:R-:W-:Y:S04]  /*5dc0*/  @!P0 FSEL R17, R17, -INF , !P2 ;  /* 0xff80000011118808 */ /* 0x000fe80005000000 */
[----:B------:R-:W-:Y:S01]  /*5dd0*/  MUFU.TANH R70, R65 ;  /* 0x0000004100467308 */ /* 0x000fe20000002400 */
[----:B------:R-:W-:Y:S01]  /*5de0*/  @!P0 FSEL R16, R16, -INF , !P1 ;  /* 0xff80000010108808 */ /* 0x000fe20004800000 */
[--C-:B------:R-:W-:Y:S01]  /*5df0*/  FFMA.FTZ R18, R18, UR7, -R13.reuse ;  /* 0x0000000712127c23 */ /* 0x100fe2000801080d */
[CC--:B------:R-:W-:Y:S01]  /*5e00*/  @!P0 ISETP.GE.AND P1, PT, R4.reuse, R11.reuse, PT ;  /* 0x0000000b0400820c */ /* 0x0c0fe20003f26270 */
[--C-:B------:R-:W-:Y:S01]  /*5e10*/  FFMA.FTZ R17, R17, UR7, -R12.reuse ;  /* 0x0000000711117c23 */ /* 0x100fe2000801080c */
[----:B------:R-:W-:Y:S01]  /*5e20*/  @!P0 ISETP.GE.AND P2, PT, R4, R10, PT ;  /* 0x0000000a0400820c */ /* 0x000fe20003f46270 */
[----:B------:R-:W-:Y:S01]  /*5e30*/  FFMA.FTZ R16, R16, UR7, -R13 ;  /* 0x0000000710107c23 */ /* 0x000fe2000801080d */
[C---:B------:R-:W-:Y:S03]  /*5e40*/  IADD3 R4, R0.reuse, 0x38, RZ ;  /* 0x0000003800047810 */ /* 0x040fe60007ffe0ff */
[----:B------:R-:W-:Y:S01]  /*5e50*/  MUFU.EX2 R113, R17 ;  /* 0x0000001100717308 */ /* 0x000fe20000000800 */
[----:B------:R-:W-:Y:S02]  /*5e60*/  IADD3 R0, R0, 0x39, RZ ;  /* 0x0000003900007810 */ /* 0x000fe40007ffe0ff */
[----:B------:R-:W-:Y:S02]  /*5e70*/  @!P0 FSEL R5, R5, -INF , !P1 ;  /* 0xff80000005058808 */ /* 0x000fe40004800000 */
[----:B------:R-:W-:Y:S02]  /*5e80*/  @!P0 ISETP.GE.AND P1, PT, R0, R11, PT ;  /* 0x0000000b0000820c */ /* 0x000fe40003f26270 */
[----:B------:R-:W-:Y:S03]  /*5e90*/  @!P0 ISETP.GE.AND P6, PT, R4, R15, PT ;  /* 0x0000000f0400820c */ /* 0x000fe60003fc6270 */
[----:B------:R2:W-:Y:S10]  /*5ea0*/  MUFU.EX2 R76, R16 ;  /* 0x00000010004c7308 */ /* 0x0005f40000000800 */
[----:B------:R-:W4:Y:S10]  /*5eb0*/  MUFU.TANH R164, R66 ;  /* 0x0000004200a47308 */ /* 0x000f340000002400 */
[----:B------:R-:W-:Y:S01]  /*5ec0*/  MUFU.EX2 R166, R20 ;  /* 0x0000001400a67308 */ /* 0x000fe20000000800 */
[----:B--2---:R-:W-:Y:S05]  /*5ed0*/  FFMA.FTZ R16, R7, UR5, R173 ;  /* 0x0000000507107c23 */ /* 0x004fea00080100ad */
[----:B------:R-:W-:Y:S02]  /*5ee0*/  @!P0 FSEL R16, R16, -INF , !P3 ;  /* 0xff80000010108808 */ /* 0x000fe40005800000 */
[----:B------:R-:W-:Y:S01]  /*5ef0*/  @!P0 ISETP.GE.AND P3, PT, R4, R11, PT ;  /* 0x0000000b0400820c */ /* 0x000fe20003f66270 */
[--C-:B------:R-:W-:Y:S01]  /*5f00*/  FFMA.FTZ R11, R5, UR7, -R9.reuse ;  /* 0x00000007050b7c23 */ /* 0x100fe20008010809 */
[----:B------:R-:W-:Y:S01]  /*5f10*/  I2FP.F32.S32 R5, R4 ;  /* 0x0000000400057245 */ /* 0x000fe20000201400 */
[----:B------:R-:W-:Y:S01]  /*5f20*/  FFMA.FTZ R17, R16, UR7, -R12 ;  /* 0x0000000710117c23 */ /* 0x000fe2000801080c */
[----:B------:R-:W-:Y:S01]  /*5f30*/  FFMA.FTZ R16, R7, UR5, R194 ;  /* 0x0000000507107c23 */ /* 0x000fe200080100c2 */
[----:B------:R2:W-:Y:S04]  /*5f40*/  MUFU.EX2 R172, R11 ;  /* 0x0000000b00ac7308 */ /* 0x0005e80000000800 */
[----:B------:R-:W-:Y:S02]  /*5f50*/  @!P0 FSEL R16, R16, -INF , !P5 ;  /* 0xff80000010108808 */ /* 0x000fe40006800000 */
[----:B------:R-:W-:Y:S01]  /*5f60*/  @!P0 ISETP.GE.AND P5, PT, R0, R15, PT ;  /* 0x0000000f0000820c */ /* 0x000fe20003fa6270 */
[----:B------:R-:W-:Y:S01]  /*5f70*/  FFMA.FTZ R15, R6, UR5, R226 ;  /* 0x00000005060f7c23 */ /* 0x000fe200080100e2 */
[----:B------:R-:W-:Y:S01]  /*5f80*/  I2FP.F32.S32 R6, R0 ;  /* 0x0000000000067245 */ /* 0x000fe20000201400 */
[----:B------:R-:W-:Y:S01]  /*5f90*/  FFMA.FTZ R16, R16, UR7, -R9 ;  /* 0x0000000710107c23 */ /* 0x000fe20008010809 */
[----:B------:R-:W4:Y:S02]  /*5fa0*/  MUFU.TANH R163, R67 ;  /* 0x0000004300a37308 */ /* 0x000f240000002400 */
[----:B------:R-:W-:Y:S02]  /*5fb0*/  @!P0 FSEL R15, R15, -INF , !P2 ;  /* 0xff8000000f0f8808 */ /* 0x000fe40005000000 */
[C---:B------:R-:W-:Y:S01]  /*5fc0*/  @!P0 ISETP.GE.AND P2, PT, R4.reuse, R10, PT ;  /* 0x0000000a0400820c */ /* 0x040fe20003f46270 */
[----:B--2---:R-:W-:Y:S05]  /*5fd0*/  FFMA.FTZ R11, R7, UR5, R225 ;  /* 0x00000005070b7c23 */ /* 0x004fea00080100e1 */
[----:B------:R2:W-:Y:S01]  /*5fe0*/  MUFU.EX2 R171, R16 ;  /* 0x0000001000ab7308 */ /* 0x0005e20000000800 */
[----:B------:R-:W-:Y:S01]  /*5ff0*/  FFMA.FTZ R7, R5, UR5, R188 ;  /* 0x0000000505077c23 */ /* 0x000fe200080100bc */
[----:B------:R-:W-:Y:S02]  /*6000*/  @!P0 FSEL R11, R11, -INF , !P4 ;  /* 0xff8000000b0b8808 */ /* 0x000fe40006000000 */
[-C--:B------:R-:W-:Y:S01]  /*6010*/  @!P0 ISETP.GE.AND P4, PT, R4, R14.reuse, PT ;  /* 0x0000000e0400820c */ /* 0x080fe20003f86270 */
[----:B------:R-:W-:Y:S01]  /*6020*/  FFMA.FTZ R4, R6, UR5, R187 ;  /* 0x0000000506047c23 */ /* 0x000fe200080100bb */
[----:B------:R-:W-:Y:S01]  /*6030*/  @!P0 FSEL R7, R7, -INF , !P3 ;  /* 0xff80000007078808 */ /* 0x000fe20005800000 */
[--C-:B------:R-:W-:Y:S01]  /*6040*/  FFMA.FTZ R11, R11, UR7, -R8.reuse ;  /* 0x000000070b0b7c23 */ /* 0x100fe20008010808 */
[----:B------:R-:W-:Y:S02]  /*6050*/  @!P0 ISETP.GE.AND P3, PT, R0, R14, PT ;  /* 0x0000000e0000820c */ /* 0x000fe40003f66270 */
[----:B------:R-:W-:Y:S01]  /*6060*/  MUFU.EX2 R204, R19 ;  /* 0x0000001300cc7308 */ /* 0x000fe20000000800 */
[----:B------:R-:W-:Y:S02]  /*6070*/  F2FP.F16.F32.PACK_AB R14, R98, R99 ;  /* 0x00000063620e723e */ /* 0x000fe400000000ff */
[----:B------:R-:W-:Y:S02]  /*6080*/  @!P0 FSEL R4, R4, -INF , !P1 ;  /* 0xff80000004048808 */ /* 0x000fe40004800000 */
[----:B------:R-:W-:Y:S01]  /*6090*/  @!P0 ISETP.GE.AND P1, PT, R0, R10, PT ;  /* 0x0000000a0000820c */ /* 0x000fe20003f26270 */
[----:B------:R3:W-:Y:S01]  /*60a0*/  STS [R220+0x10000], R14 ;  /* 0x0100000edc007388 */ /* 0x0007e20000000800 */
[----:B--2---:R-:W-:Y:S01]  /*60b0*/  FFMA.FTZ R16, R15, UR7, -R8 ;  /* 0x000000070f107c23 */ /* 0x004fe20008010808 */
[----:B------:R-:W-:Y:S02]  /*60c0*/  F2FP.F16.F32.PACK_AB R15, R2, R3 ;  /* 0x00000003020f723e */ /* 0x000fe400000000ff */
[----:B------:R-:W2:Y:S01]  /*60d0*/  MUFU.TANH R207, R63 ;  /* 0x0000003f00cf7308 */ /* 0x000ea20000002400 */
[----:B------:R-:W-:Y:S02]  /*60e0*/  F2FP.F16.F32.PACK_AB R10, R96, R97 ;  /* 0x00000061600a723e */ /* 0x000fe400000000ff */
[----:B------:R-:W-:Y:S01]  /*60f0*/  F2FP.F16.F32.PACK_AB R0, R185, R186 ;  /* 0x000000bab900723e */ /* 0x000fe200000000ff */
[----:B------:R-:W-:Y:S04]  /*6100*/  STS [R220+0x10400], R15 ;  /* 0x0104000fdc007388 */ /* 0x000fe80000000800 */
[----:B------:R1:W-:Y:S02]  /*6110*/  STS [R221+0x10000], R10 ;  /* 0x0100000add007388 */ /* 0x0003e40000000800 */
[----:B------:R4:W-:Y:S02]  /*6120*/  MUFU.EX2 R189, R11 ;  /* 0x0000000b00bd7308 */ /* 0x0009e40000000800 */
[----:B------:R2:W-:Y:S08]  /*6130*/  STS [R221+0x10400], R0 ;  /* 0x01040000dd007388 */ /* 0x0005f00000000800 */
[----:B------:R-:W2:Y:S01]  /*6140*/  MUFU.EX2 R77, R18 ;  /* 0x00000012004d7308 */ /* 0x000ea20000000800 */
[--C-:B---3--:R-:W-:Y:S01]  /*6150*/  FFMA.FTZ R14, R7, UR7, -R9.reuse ;  /* 0x00000007070e7c23 */ /* 0x108fe20008010809 */
[----:B------:R-:W-:Y:S01]  /*6160*/  F2FP.F16.F32.PACK_AB R7, R223, R224 ;  /* 0x000000e0df07723e */ /* 0x000fe200000000ff */
[----:B------:R-:W-:Y:S01]  /*6170*/  FFMA.FTZ R9, R4, UR7, -R9 ;  /* 0x0000000704097c23 */ /* 0x000fe20008010809 */
[----:B------:R-:W-:Y:S06]  /*6180*/  F2FP.F16.F32.PACK_AB R4, R241, R246 ;  /* 0x000000f6f104723e */ /* 0x000fec00000000ff */
[----:B------:R-:W-:Y:S01]  /*6190*/  MUFU.EX2 R112, R17 ;  /* 0x0000001100707308 */ /* 0x000fe20000000800 */
[----:B----4-:R-:W-:Y:S05]  /*61a0*/  F2FP.F16.F32.PACK_AB R11, R229, R230 ;  /* 0x000000e6e50b723e */ /* 0x010fea00000000ff */
[----:B------:R-:W-:Y:S01]  /*61b0*/  STS [R220+0x12000], R11 ;  /* 0x0120000bdc007388 */ /* 0x000fe20000000800 */
[----:B-1----:R-:W-:Y:S03]  /*61c0*/  F2FP.F16.F32.PACK_AB R10, R249, R250 ;  /* 0x000000faf90a723e */ /* 0x002fe600000000ff */
[----:B------:R-:W-:Y:S01]  /*61d0*/  MUFU.EX2 R168, R14 ;  /* 0x0000000e00a87308 */ /* 0x000fe20000000800 */
[C---:B--2---:R-:W-:Y:S01]  /*61e0*/  FFMA.FTZ R0, R5.reuse, UR5, R208 ;  /* 0x0000000505007c23 */ /* 0x044fe200080100d0 */
[----:B------:R-:W-:Y:S04]  /*61f0*/  STS [R220+0x12400], R10 ;  /* 0x0124000adc007388 */ /* 0x000fe80000000800 */
[----:B------:R1:W-:Y:S04]  /*6200*/  STS [R221+0x12000], R7 ;  /* 0x01200007dd007388 */ /* 0x0003e80000000800 */
[----:B------:R2:W-:Y:S01]  /*6210*/  MUFU.EX2 R167, R9 ;  /* 0x0000000900a77308 */ /* 0x0005e20000000800 */
[----:B------:R-:W-:Y:S01]  /*6220*/  @!P0 FSEL R0, R0, -INF , !P2 ;  /* 0xff80000000008808 */ /* 0x000fe20005000000 */
[----:B------:R3:W-:Y:S04]  /*6230*/  STS [R221+0x12400], R4 ;  /* 0x01240004dd007388 */ /* 0x0007e80000000800 */
[----:B------:R-:W-:Y:S04]  /*6240*/  FFMA.FTZ R0, R0, UR7, -R8 ;  /* 0x0000000700007c23 */ /* 0x000fe80008010808 */
[----:B------:R-:W-:Y:S10]  /*6250*/  MUFU.EX2 R190, R16 ;  /* 0x0000001000be7308 */ /* 0x000ff40000000800 */
[----:B------:R4:W-:Y:S01]  /*6260*/  MUFU.EX2 R184, R0 ;  /* 0x0000000000b87308 */ /* 0x0009e20000000800 */
[----:B--2---:R-:W-:Y:S02]  /*6270*/  F2FP.F16.F32.PACK_AB R9, R88, R89 ;  /* 0x000000595809723e */ /* 0x004fe400000000ff */
[----:B-1----:R-:W-:Y:S01]  /*6280*/  F2FP.F16.F32.PACK_AB R7, R94, R95 ;  /* 0x0000005f5e07723e */ /* 0x002fe200000000ff */
[C---:B---3--:R-:W-:Y:S04]  /*6290*/  FFMA.FTZ R4, R5.reuse, UR5, R71 ;  /* 0x0000000505047c23 */ /* 0x048fe80008010047 */
[----:B------:R1:W-:Y:S01]  /*62a0*/  STS [R222+0x10000], R7 ;  /* 0x01000007de007388 */ /* 0x0003e20000000800 */
[----:B------:R-:W-:Y:S01]  /*62b0*/  FFMA.FTZ R5, R5, UR5, R164 ;  /* 0x0000000505057c23 */ /* 0x000fe200080100a4 */
[----:B------:R-:W-:Y:S01]  /*62c0*/  @!P0 FSEL R4, R4, -INF , !P6 ;  /* 0xff80000004048808 */ /* 0x000fe20007000000 */
[----:B----4-:R-:W-:Y:S03]  /*62d0*/  FFMA.FTZ R0, R6, UR5, R70 ;  /* 0x0000000506007c23 */ /* 0x010fe60008010046 */
[----:B------:R-:W-:Y:S01]  /*62e0*/  @!P0 FSEL R5, R5, -INF , !P4 ;  /* 0xff80000005058808 */ /* 0x000fe20006000000 */
[--C-:B------:R-:W-:Y:S01]  /*62f0*/  FFMA.FTZ R10, R4, UR7, -R13.reuse ;  /* 0x00000007040a7c23 */ /* 0x100fe2000801080d */
[----:B------:R-:W-:Y:S02]  /*6300*/  F2FP.F16.F32.PACK_AB R4, R201, R202 ;  /* 0x000000cac904723e */ /* 0x000fe400000000ff */
[----:B------:R-:W-:Y:S01]  /*6310*/  @!P0 FSEL R0, R0, -INF , !P5 ;  /* 0xff80000000008808 */ /* 0x000fe20006800000 */
[----:B------:R-:W-:Y:S04]  /*6320*/  MUFU.EX2 R75, R10 ;  /* 0x0000000a004b7308 */ /* 0x000fe80000000800 */
[----:B------:R-:W-:Y:S01]  /*6330*/  FFMA.FTZ R13, R0, UR7, -R13 ;  /* 0x00000007000d7c23 */ /* 0x000fe2000801080d */
[----:B------:R-:W-:Y:S05]  /*6340*/  F2FP.F16.F32.PACK_AB R0, R231, R232 ;  /* 0x000000e8e700723e */ /* 0x000fea00000000ff */
[----:B------:R-:W2:Y:S01]  /*6350*/  MUFU.EX2 R74, R13 ;  /* 0x0000000d004a7308 */ /* 0x000ea20000000800 */
[----:B-1----:R-:W-:Y:S05]  /*6360*/  F2FP.F16.F32.PACK_AB R7, R180, R181 ;  /* 0x000000b5b407723e */ /* 0x002fea00000000ff */
[----:B------:R1:W-:Y:S04]  /*6370*/  STS [R222+0x10400], R7 ;  /* 0x01040007de007388 */ /* 0x0003e80000000800 */
[----:B------:R-:W-:Y:S01]  /*6380*/  STS [R219+0x10000], R9 ;  /* 0x01000009db007388 */ /* 0x000fe20000000800 */
[----:B-1----:R-:W-:Y:S05]  /*6390*/  F2FP.F16.F32.PACK_AB R7, R169, R170 ;  /* 0x000000aaa907723e */ /* 0x002fea00000000ff */
[----:B------:R1:W-:Y:S04]  /*63a0*/  STS [R219+0x10400], R7 ;  /* 0x01040007db007388 */ /* 0x0003e80000000800 */
[----:B------:R3:W-:Y:S04]  /*63b0*/  STS [R222+0x12000], R4 ;  /* 0x01200004de007388 */ /* 0x0007e80000000800 */
[----:B------:R4:W-:Y:S01]  /*63c0*/  STS [R222+0x12400], R0 ;  /* 0x01240000de007388 */ /* 0x0009e20000000800 */
[----:B-1----:R-:W-:Y:S02]  /*63d0*/  F2FP.F16.F32.PACK_AB R7, R227, R228 ;  /* 0x000000e4e307723e */ /* 0x002fe400000000ff */
[----:B---3--:R-:W-:Y:S03]  /*63e0*/  F2FP.F16.F32.PACK_AB R4, R195, R196 ;  /* 0x000000c4c304723e */ /* 0x008fe600000000ff */
[----:B------:R1:W-:Y:S01]  /*63f0*/  STS [R219+0x12400], R7 ;  /* 0x01240007db007388 */ /* 0x0003e20000000800 */
[C---:B----4-:R-:W-:Y:S03]  /*6400*/  FFMA.FTZ R0, R6.reuse, UR5, R163 ;  /* 0x0000000506007c23 */ /* 0x050fe600080100a3 */
[----:B------:R3:W-:Y:S01]  /*6410*/  STS [R219+0x12000], R4 ;  /* 0x01200004db007388 */ /* 0x0007e20000000800 */
[----:B------:R-:W-:Y:S01]  /*6420*/  FFMA.FTZ R6, R6, UR5, R207 ;  /* 0x0000000506067c23 */ /* 0x000fe200080100cf */
[----:B------:R-:W-:Y:S04]  /*6430*/  @!P0 FSEL R0, R0, -INF , !P3 ;  /* 0xff80000000008808 */ /* 0x000fe80005800000 */
[----:B------:R-:W-:Y:S02]  /*6440*/  @!P0 FSEL R6, R6, -INF , !P1 ;  /* 0xff80000006068808 */ /* 0x000fe40004800000 */
[----:B------:R-:W-:Y:S02]  /*6450*/  IADD3 R108, P0, R108, UR17, RZ ;  /* 0x000000116c6c7c10 */ /* 0x000fe4000ff1e0ff */
[----:B------:R-:W-:Y:S01]  /*6460*/  PLOP3.LUT P1, PT, PT, PT, UP0, 0x80, 0x0 ;  /* 0x000000000000781c */ /* 0x000fe20003f2f008 */
[----:B------:R-:W-:Y:S01]  /*6470*/  FFMA.FTZ R8, R6, UR7, -R8 ;  /* 0x0000000706087c23 */ /* 0x000fe20008010808 */
[----:B------:R-:W-:Y:S03]  /*6480*/  F2FP.F16.F32.PACK_AB R6, R199, R200 ;  /* 0x000000c8c706723e */ /* 0x000fe600000000ff */
[----:B------:R-:W-:Y:S01]  /*6490*/  MUFU.EX2 R179, R8 ;  /* 0x0000000800b37308 */ /* 0x000fe20000000800 */
[----:B-1----:R-:W-:Y:S01]  /*64a0*/  F2FP.F16.F32.PACK_AB R7, R80, R81 ;  /* 0x000000515007723e */ /* 0x002fe200000000ff */
[--C-:B---3--:R-:W-:Y:S01]  /*64b0*/  FFMA.FTZ R4, R5, UR7, -R12.reuse ;  /* 0x0000000705047c23 */ /* 0x108fe2000801080c */
[----:B------:R-:W-:Y:S01]  /*64c0*/  F2FP.F16.F32.PACK_AB R5, R84, R85 ;  /* 0x000000555405723e */ /* 0x000fe200000000ff */
[----:B------:R-:W-:Y:S01]  /*64d0*/  FFMA.FTZ R12, R0, UR7, -R12 ;  /* 0x00000007000c7c23 */ /* 0x000fe2000801080c */
[----:B------:R-:W-:Y:S05]  /*64e0*/  F2FP.F16.F32.PACK_AB R0, R203, R204 ;  /* 0x000000cccb00723e */ /* 0x000fea00000000ff */
[----:B------:R1:W-:Y:S01]  /*64f0*/  MUFU.EX2 R111, R4 ;  /* 0x00000004006f7308 */ /* 0x0003e20000000800 */
[----:B------:R3:W-:Y:S09]  /*6500*/  STS [R215+0x10000], R5 ;  /* 0x01000005d7007388 */ /* 0x0007f20000000800 */
[----:B------:R-:W4:Y:S01]  /*6510*/  MUFU.EX2 R110, R12 ;  /* 0x0000000c006e7308 */ /* 0x000f220000000800 */
[----:B-1----:R-:W-:Y:S05]  /*6520*/  F2FP.F16.F32.PACK_AB R4, R165, R166 ;  /* 0x000000a6a504723e */ /* 0x002fea00000000ff */
[----:B------:R1:W-:Y:S04]  /*6530*/  STS [R215+0x10400], R4 ;  /* 0x01040004d7007388 */ /* 0x0003e80000000800 */
[----:B------:R2:W-:Y:S01]  /*6540*/  STS [R216+0x10000], R7 ;  /* 0x01000007d8007388 */ /* 0x0005e20000000800 */
[----:B---3--:R-:W-:Y:S05]  /*6550*/  F2FP.F16.F32.PACK_AB R5, R114, R115 ;  /* 0x000000737205723e */ /* 0x008fea00000000ff */
[----:B------:R3:W-:Y:S04]  /*6560*/  STS [R216+0x10400], R5 ;  /* 0x01040005d8007388 */ /* 0x0007e80000000800 */
[----:B------:R4:W-:Y:S01]  /*6570*/  STS [R215+0x12400], R0 ;  /* 0x01240000d7007388 */ /* 0x0009e20000000800 */
[----:B-1----:R-:W-:Y:S02]  /*6580*/  F2FP.F16.F32.PACK_AB R4, R182, R183 ;  /* 0x000000b7b604723e */ /* 0x002fe400000000ff */
[----:B--2---:R-:W-:Y:S03]  /*6590*/  F2FP.F16.F32.PACK_AB R7, R175, R176 ;  /* 0x000000b0af07723e */ /* 0x004fe600000000ff */
[----:B------:R1:W-:Y:S04]  /*65a0*/  STS [R215+0x12000], R4 ;  /* 0x01200004d7007388 */ /* 0x0003e80000000800 */
[----:B------:R2:W-:Y:S01]  /*65b0*/  STS [R216+0x12000], R7 ;  /* 0x01200007d8007388 */ /* 0x0005e20000000800 */
[----:B---3--:R-:W-:Y:S03]  /*65c0*/  F2FP.F16.F32.PACK_AB R5, R76, R77 ;  /* 0x0000004d4c05723e */ /* 0x008fe600000000ff */
[----:B------:R3:W-:Y:S01]  /*65d0*/  STS [R216+0x12400], R6 ;  /* 0x01240006d8007388 */ /* 0x0007e20000000800 */
[----:B----4-:R-:W-:Y:S03]  /*65e0*/  F2FP.F16.F32.PACK_AB R0, R74, R75 ;  /* 0x0000004b4a00723e */ /* 0x010fe600000000ff */
[----:B------:R4:W-:Y:S01]  /*65f0*/  STS [R218+0x10000], R5 ;  /* 0x01000005da007388 */ /* 0x0009e20000000800 */
[----:B-1----:R-:W-:Y:S02]  /*6600*/  F2FP.F16.F32.PACK_AB R4, R112, R113 ;  /* 0x000000717004723e */ /* 0x002fe400000000ff */
[----:B--2---:R-:W-:Y:S03]  /*6610*/  F2FP.F16.F32.PACK_AB R7, R171, R172 ;  /* 0x000000acab07723e */ /* 0x004fe600000000ff */
[----:B------:R1:W-:Y:S01]  /*6620*/  STS [R218+0x10400], R4 ;  /* 0x01040004da007388 */ /* 0x0003e20000000800 */
[----:B---3--:R-:W-:Y:S03]  /*6630*/  F2FP.F16.F32.PACK_AB R6, R189, R190 ;  /* 0x000000bebd06723e */ /* 0x008fe600000000ff */
[----:B------:R2:W-:Y:S01]  /*6640*/  STS [R217+0x10000], R0 ;  /* 0x01000000d9007388 */ /* 0x0005e20000000800 */
[----:B----4-:R-:W-:Y:S05]  /*6650*/  F2FP.F16.F32.PACK_AB R5, R110, R111 ;  /* 0x0000006f6e05723e */ /* 0x010fea00000000ff */
[----:B------:R-:W-:Y:S04]  /*6660*/  STS [R217+0x10400], R5 ;  /* 0x01040005d9007388 */ /* 0x000fe80000000800 */
[----:B------:R-:W-:Y:S04]  /*6670*/  STS [R218+0x12000], R7 ;  /* 0x01200007da007388 */ /* 0x000fe80000000800 */
[----:B------:R-:W-:Y:S01]  /*6680*/  STS [R218+0x12400], R6 ;  /* 0x01240006da007388 */ /* 0x000fe20000000800 */
[----:B-1----:R-:W-:Y:S02]  /*6690*/  F2FP.F16.F32.PACK_AB R4, R167, R168 ;  /* 0x000000a8a704723e */ /* 0x002fe400000000ff */
[----:B--2---:R-:W-:Y:S03]  /*66a0*/  F2FP.F16.F32.PACK_AB R0, R179, R184 ;  /* 0x000000b8b300723e */ /* 0x004fe600000000ff */
[----:B------:R-:W-:Y:S04]  /*66b0*/  STS [R217+0x12000], R4 ;  /* 0x01200004d9007388 */ /* 0x000fe80000000800 */
[----:B------:R1:W-:Y:S04]  /*66c0*/  STS [R217+0x12400], R0 ;  /* 0x01240000d9007388 */ /* 0x0003e80000000800 */
[----:B------:R-:W2:Y:S08]  /*66d0*/  LDSM.16.M88.4 R64, [R154+UR4+0x4000] ;  /* 0x004000049a40783b */ /* 0x000eb00008000200 */
[----:B------:R-:W3:Y:S08]  /*66e0*/  LDSM.16.M88.4 R60, [R154+UR4+0x5000] ;  /* 0x005000049a3c783b */ /* 0x000ef00008000200 */
[----:B------:R-:W4:Y:S08]  /*66f0*/  LDSM.16.M88.4 R100, [R104] ;  /* 0x000000006864783b */ /* 0x000f300000000200 */
[----:B-1----:R-:W4:Y:S04]  /*6700*/  LDL R0, [R1+0x50] ;  /* 0x0000500001007983 */ /* 0x002f280000100800 */
[----:B------:R-:W1:Y:S01]  /*6710*/  LDSM.16.M88.4 R104, [R104+0x1000] ;  /* 0x001000006868783b */ /* 0x000e620000000200 */
        /* <DEDUP_REMOVED lines=31> */
[----:B------:R-:W-:Y:S05]  /*6910*/  HMMA.16816.F32 R64, R100, R146, R64 ;  /* 0x000000926440723c */ /* 0x000fea0000001840 */
[----:B------:R-:W-:Y:S05]  /*6920*/  IADD3.X R109, R0, UR16, RZ, P0, !PT ;  /* 0x00000010006d7c10 */ /* 0x000fea00087fe4ff */
[----:B------:R-:W2:Y:S04]  /*6930*/  LDG.E R106, desc[UR10][R108.64] ;  /* 0x0000000a6c6a7981 */ /* 0x000ea8000c1e1900 */
[----:B------:R-:W3:Y:S04]  /*6940*/  LDG.E R105, desc[UR10][R108.64+0x20] ;  /* 0x0000200a6c697981 */ /* 0x000ee8000c1e1900 */
[----:B------:R-:W5:Y:S04]  /*6950*/  LDG.E R104, desc[UR10][R108.64+0x100] ;  /* 0x0001000a6c687981 */ /* 0x000f68000c1e1900 */
[----:B------:R1:W5:Y:S01]  /*6960*/  LDG.E R0, desc[UR10][R108.64+0x120] ;  /* 0x0001200a6c007981 */ /* 0x000362000c1e1900 */
[----:B--2---:R-:W-:Y:S01]  /*6970*/  FADD.FTZ R107, -R106, R4 ;  /* 0x000000046a6b7221 */ /* 0x004fe20000010100 */
[----:B------:R-:W-:Y:S01]  /*6980*/  FFMA.FTZ R4, -R152, R152, 1 ;  /* 0x3f80000098047423 */ /* 0x000fe20000010198 */
[----:B-1----:R-:W-:Y:S01]  /*6990*/  FADD.FTZ R108, -R106, R5 ;  /* 0x000000056a6c7221 */ /* 0x002fe20000010100 */
[----:B------:R1:W5:Y:S01]  /*69a0*/  LDL.LU R152, [R1+0x100] ;  /* 0x0001000001987983 */ /* 0x0003620000300800 */
[----:B------:R-:W-:Y:S01]  /*69b0*/  FFMA.FTZ R5, -R151, R151, 1 ;  /* 0x3f80000097057423 */ /* 0x000fe20000010197 */
[----:B------:R-:W-:Y:S01]  /*69c0*/  FMUL.FTZ R107, R99, R107 ;  /* 0x0000006b636b7220 */ /* 0x000fe20000410000 */
[----:B------:R-:W-:Y:S01]  /*69d0*/  FMUL.FTZ R108, R98, R108 ;  /* 0x0000006c626c7220 */ /* 0x000fe20000410000 */
[----:B------:R1:W5:Y:S01]  /*69e0*/  LDL.LU R151, [R1+0xfc] ;  /* 0x0000fc0001977983 */ /* 0x0003620000300800 */
[C---:B------:R-:W-:Y:S01]  /*69f0*/  FADD.FTZ R16, -R106.reuse, R16 ;  /* 0x000000106a107221 */ /* 0x040fe20000010100 */
[C---:B------:R-:W-:Y:S01]  /*6a00*/  FADD.FTZ R103, -R106.reuse, R21 ;  /* 0x000000156a677221 */ /* 0x040fe20000010100 */
[----:B------:R-:W-:Y:S01]  /*6a10*/  FADD.FTZ R20, -R106, R20 ;  /* 0x000000146a147221 */ /* 0x000fe20000010100 */
[----:B------:R1:W5:Y:S01]  /*6a20*/  LDL.LU R99, [R1+0xf8] ;  /* 0x0000f80001637983 */ /* 0x0003620000300800 */
[----:B------:R-:W-:Y:S01]  /*6a30*/  FMUL.FTZ R4, R4, UR6 ;  /* 0x0000000604047c20 */ /* 0x000fe20008410000 */
[----:B------:R-:W-:Y:S01]  /*6a40*/  FMUL.FTZ R103, R94, R103 ;  /* 0x000000675e677220 */ /* 0x000fe20000410000 */
[----:B------:R-:W-:Y:S01]  /*6a50*/  FMUL.FTZ R102, R95, R20 ;  /* 0x000000145f667220 */ /* 0x000fe20000410000 */
[----:B------:R1:W5:Y:S01]  /*6a60*/  LDL.LU R98, [R1+0xf4] ;  /* 0x0000f40001627983 */ /* 0x0003620000300800 */
[----:B------:R-:W-:Y:S01]  /*6a70*/  FMUL.FTZ R101, R4, R107 ;  /* 0x0000006b04657220 */ /* 0x000fe20000410000 */
[----:B------:R-:W-:Y:S01]  /*6a80*/  FADD.FTZ R4, -R106, R17 ;  /* 0x000000116a047221 */ /* 0x000fe20000010100 */
[----:B------:R-:W-:Y:S01]  /*6a90*/  FMUL.FTZ R17, R97, R16 ;  /* 0x0000001061117220 */ /* 0x000fe20000410000 */
[----:B------:R-:W-:Y:S01]  /*6aa0*/  FFMA.FTZ R16, -R92, R92, 1 ;  /* 0x3f8000005c107423 */ /* 0x000fe2000001015c */
[----:B------:R1:W5:Y:S01]  /*6ab0*/  LDL.LU R97, [R1+0xf0] ;  /* 0x0000f00001617983 */ /* 0x0003620000300800 */
[----:B------:R-:W-:Y:S01]  /*6ac0*/  FMUL.FTZ R21, R96, R4 ;  /* 0x0000000460157220 */ /* 0x000fe20000410000 */
[----:B------:R-:W-:Y:S01]  /*6ad0*/  FFMA.FTZ R4, -R93, R93, 1 ;  /* 0x3f8000005d047423 */ /* 0x000fe2000001015d */
[----:B------:R-:W-:Y:S01]  /*6ae0*/  FFMA.FTZ R20, -R91, R91, 1 ;  /* 0x3f8000005b147423 */ /* 0x000fe2000001015b */
[----:B------:R1:W5:Y:S01]  /*6af0*/  LDL.LU R96, [R1+0xec] ;  /* 0x0000ec0001607983 */ /* 0x0003620000300800 */
[----:B------:R-:W-:Y:S01]  /*6b00*/  FMUL.FTZ R5, R5, UR6 ;  /* 0x0000000605057c20 */ /* 0x000fe20008410000 */
[C---:B------:R-:W-:Y:S01]  /*6b10*/  FADD.FTZ R32, -R106.reuse, R32 ;  /* 0x000000206a207221 */ /* 0x040fe20000010100 */
[----:B------:R-:W-:Y:S01]  /*6b20*/  FADD.FTZ R33, -R106, R33 ;  /* 0x000000216a217221 */ /* 0x000fe20000010100 */
[----:B------:R1:W5:Y:S01]  /*6b30*/  LDL.LU R95, [R1+0xe8] ;  /* 0x0000e800015f7983 */ /* 0x0003620000300800 */
[----:B------:R-:W-:Y:S01]  /*6b40*/  FMUL.FTZ R100, R5, R108 ;  /* 0x0000006c05647220 */ /* 0x000fe20000410000 */
[----:B------:R-:W-:Y:S01]  /*6b50*/  FFMA.FTZ R5, -R90, R90, 1 ;  /* 0x3f8000005a057423 */ /* 0x000fe2000001015a */
[C---:B------:R-:W-:Y:S01]  /*6b60*/  FADD.FTZ R52, -R106.reuse, R52 ;  /* 0x000000346a347221 */ /* 0x040fe20000010100 */
[----:B------:R1:W5:Y:S01]  /*6b70*/  LDL.LU R94, [R1+0xe4] ;  /* 0x0000e400015e7983 */ /* 0x0003620000300800 */
[----:B------:R-:W-:Y:S01]  /*6b80*/  FADD.FTZ R53, -R106, R53 ;  /* 0x000000356a357221 */ /* 0x000fe20000010100 */
[----:B---3--:R-:W-:Y:S01]  /*6b90*/  FADD.FTZ R6, -R105, R6 ;  /* 0x0000000669067221 */ /* 0x008fe20000010100 */
[----:B------:R-:W-:Y:S01]  /*6ba0*/  FMUL.FTZ R52, R77, R52 ;  /* 0x000000344d347220 */ /* 0x000fe20000410000 */
[----:B------:R1:W5:Y:S01]  /*6bb0*/  LDL.LU R93, [R1+0xe0] ;  /* 0x0000e000015d7983 */ /* 0x0003620000300800 */
[----:B------:R-:W-:Y:S01]  /*6bc0*/  FMUL.FTZ R53, R76, R53 ;  /* 0x000000354c357220 */ /* 0x000fe20000410000 */
[----:B------:R-:W-:Y:S01]  /*6bd0*/  FADD.FTZ R7, -R105, R7 ;  /* 0x0000000769077221 */ /* 0x000fe20000010100 */
[----:B------:R-:W-:Y:S01]  /*6be0*/  FMUL.FTZ R4, R4, UR6 ;  /* 0x0000000604047c20 */ /* 0x000fe20008410000 */
[----:B------:R1:W5:Y:S01]  /*6bf0*/  LDL.LU R92, [R1+0xdc] ;  /* 0x0000dc00015c7983 */ /* 0x0003620000300800 */
[----:B------:R-:W-:Y:S01]  /*6c00*/  FMUL.FTZ R16, R16, UR6 ;  /* 0x0000000610107c20 */ /* 0x000fe20008410000 */
[----:B------:R-:W-:Y:S01]  /*6c10*/  FMUL.FTZ R5, R5, UR6 ;  /* 0x0000000605057c20 */ /* 0x000fe20008410000 */
[----:B------:R-:W-:Y:S01]  /*6c20*/  FMUL.FTZ R4, R4, R17 ;  /* 0x0000001104047220 */ /* 0x000fe20000410000 */
[----:B------:R1:W5:Y:S01]  /*6c30*/  LDL.LU R91, [R1+0xd8] ;  /* 0x0000d800015b7983 */ /* 0x0003620000300800 */
[----:B------:R-:W-:Y:S01]  /*6c40*/  FMUL.FTZ R16, R16, R21 ;  /* 0x0000001510107220 */ /* 0x000fe20000410000 */
[----:B------:R-:W-:Y:S01]  /*6c50*/  FMUL.FTZ R20, R20, UR6 ;  /* 0x0000000614147c20 */ /* 0x000fe20008410000 */
[----:B------:R-:W-:Y:S01]  /*6c60*/  FMUL.FTZ R5, R5, R103 ;  /* 0x0000006705057220 */ /* 0x000fe20000410000 */
[----:B------:R1:W5:Y:S01]  /*6c70*/  LDL.LU R90, [R1+0xd4] ;  /* 0x0000d400015a7983 */ /* 0x0003620000300800 */
[----:B------:R-:W-:Y:S01]  /*6c80*/  F2FP.F16.F32.PACK_AB R17, R100, R101 ;  /* 0x000000656411723e */ /* 0x000fe200000000ff */
        /* <DEDUP_REMOVED lines=9> */
[----:B------:R-:W-:Y:S01]  /*6d20*/  FFMA.FTZ R33, -R79, R79, 1 ;  /* 0x3f8000004f217423 */ /* 0x000fe2000001014f */
[----:B------:R-:W-:Y:S01]  /*6d30*/  FFMA.FTZ R32, -R78, R78, 1 ;  /* 0x3f8000004e207423 */ /* 0x000fe2000001014e */
[----:B------:R-:W-:Y:S01]  /*6d40*/  FADD.FTZ R20, -R106, R36 ;  /* 0x000000246a147221 */ /* 0x000fe20000010100 */
[----:B------:R1:W5:Y:S01]  /*6d50*/  LDL.LU R87, [R1+0xc8] ;  /* 0x0000c80001577983 */ /* 0x0003620000300800 */
[----:B------:R-:W-:Y:S01]  /*6d60*/  FFMA.FTZ R36, -R82, R82, 1 ;  /* 0x3f80000052247423 */ /* 0x000fe20000010152 */
[----:B------:R-:W-:Y:S01]  /*6d70*/  FADD.FTZ R21, -R106, R37 ;  /* 0x000000256a157221 */ /* 0x000fe20000010100 */
[----:B------:R-:W-:Y:S01]  /*6d80*/  FMUL.FTZ R20, R85, R20 ;  /* 0x0000001455147220 */ /* 0x000fe20000410000 */
[----:B------:R1:W5:Y:S01]  /*6d90*/  LDL.LU R86, [R1+0xc4] ;  /* 0x0000c40001567983 */ /* 0x0003620000300800 */
[----:B------:R-:W-:Y:S01]  /*6da0*/  FFMA.FTZ R37, -R83, R83, 1 ;  /* 0x3f80000053257423 */ /* 0x000fe20000010153 */
[----:B------:R-:W-:Y:S01]  /*6db0*/  FMUL.FTZ R21, R84, R21 ;  /* 0x0000001554157220 */ /* 0x000fe20000410000 */
[----:B------:R-:W-:Y:S01]  /*6dc0*/  FMUL.FTZ R36, R36, UR6 ;  /* 0x0000000624247c20 */ /* 0x000fe20008410000 */
[----:B------:R1:W5:Y:S01]  /*6dd0*/  LDL.LU R85, [R1+0xc0] ;  /* 0x0000c00001557983 */ /* 0x0003620000300800 */
[----:B------:R-:W-:Y:S01]  /*6de0*/  FMUL.FTZ R37, R37, UR6 ;  /* 0x0000000625257c20 */ /* 0x000fe20008410000 */
[----:B------:R-:W-:Y:S01]  /*6df0*/  FMUL.FTZ R33, R33, UR6 ;  /* 0x0000000621217c20 */ /* 0x000fe20008410000 */
[----:B------:R-:W-:Y:S01]  /*6e00*/  FMUL.FTZ R36, R36, R21 ;  /* 0x0000001524247220 */ /* 0x000fe20000410000 */
[----:B------:R1:W5:Y:S01]  /*6e10*/  LDL.LU R84, [R1+0xbc] ;  /* 0x0000bc0001547983 */ /* 0x0003620000300800 */
[----:B------:R-:W-:Y:S01]  /*6e20*/  FMUL.FTZ R101, R101, UR6 ;  /* 0x0000000665657c20 */ /* 0x000fe20008410000 */
[----:B------:R-:W-:Y:S01]  /*6e30*/  FFMA.FTZ R21, -R73, R73, 1 ;  /* 0x3f80000049157423 */ /* 0x000fe20000010149 */
[----:B------:R-:W-:Y:S01]  /*6e40*/  FMUL.FTZ R37, R37, R20 ;  /* 0x0000001425257220 */ /* 0x000fe20000410000 */
        /* <DEDUP_REMOVED lines=13> */
[----:B------:R-:W-:Y:S01]  /*6f20*/  FFMA.FTZ R20, -R72, R72, 1 ;  /* 0x3f80000048147423 */ /* 0x000fe20000010148 */
[----:B------:R1:W5:Y:S01]  /*6f30*/  LDL.LU R80, [R1+0xac] ;  /* 0x0000ac0001507983 */ /* 0x0003620000300800 */
[----:B------:R-:W-:Y:S01]  /*6f40*/  FMUL.FTZ R49, R74, R49 ;  /* 0x000000314a317220 */ /* 0x000fe20000410000 */
[----:B------:R-:W-:Y:S01]  /*6f50*/  FMUL.FTZ R33, R33, R4 ;  /* 0x0000000421217220 */ /* 0x000fe20000410000 */
[----:B------:R-:W-:Y:S01]  /*6f60*/  FFMA.FTZ R4, -R70, R70, 1 ;  /* 0x3f80000046047423 */ /* 0x000fe20000010146 */
        /* <DEDUP_REMOVED lines=9> */
[----:B------:R-:W-:Y:S01]  /*7000*/  FMUL.FTZ R21, R21, R52 ;  /* 0x0000003415157220 */ /* 0x000fe20000410000 */
[----:B------:R-:W-:Y:S01]  /*7010*/  FMUL.FTZ R5, R5, UR6 ;  /* 0x0000000605057c20 */ /* 0x000fe20008410000 */
[----:B------:R-:W-:Y:S01]  /*7020*/  FMUL.FTZ R20, R20, UR6 ;  /* 0x0000000614147c20 */ /* 0x000fe20008410000 */
[----:B------:R1:W5:Y:S01]  /*7030*/  LDL.LU R76, [R1+0x9c] ;  /* 0x00009c00014c7983 */ /* 0x0003620000300800 */
[----:B------:R-:W-:Y:S01]  /*7040*/  F2FP.F16.F32.PACK_AB R49, R36, R37 ;  /* 0x000000252431723e */ /* 0x000fe200000000ff */
[----:B------:R-:W-:Y:S01]  /*7050*/  FMUL.FTZ R5, R5, R48 ;  /* 0x0000003005057220 */ /* 0x000fe20000410000 */
[----:B------:R-:W-:Y:S01]  /*7060*/  FMUL.FTZ R20, R20, R53 ;  /* 0x0000003514147220 */ /* 0x000fe20000410000 */
[----:B------:R1:W5:Y:S01]  /*7070*/  LDL.LU R75, [R1+0x98] ;  /* 0x00009800014b7983 */ /* 0x0003620000300800 */
[----:B------:R-:W-:Y:S02]  /*7080*/  F2FP.F16.F32.PACK_AB R100, R100, R101 ;  /* 0x000000656464723e */ /* 0x000fe400000000ff */
[----:B------:R-:W-:Y:S01]  /*7090*/  F2FP.F16.F32.PACK_AB R36, R4, R5 ;  /* 0x000000050424723e */ /* 0x000fe200000000ff */
[----:B------:R1:W5:Y:S01]  /*70a0*/  LDL.LU R74, [R1+0x94] ;  /* 0x00009400014a7983 */ /* 0x0003620000300800 */
[----:B------:R-:W-:Y:S01]  /*70b0*/  FFMA.FTZ R4, -R69, R69, 1 ;  /* 0x3f80000045047423 */ /* 0x000fe20000010145 */
[----:B------:R-:W-:Y:S01]  /*70c0*/  FFMA.FTZ R5, -R68, R68, 1 ;  /* 0x3f80000044057423 */ /* 0x000fe20000010144 */
[----:B------:R-:W-:Y:S01]  /*70d0*/  F2FP.F16.F32.PACK_AB R37, R20, R21 ;  /* 0x000000151425723e */ /* 0x000fe200000000ff */
[----:B------:R1:W5:Y:S01]  /*70e0*/  LDL.LU R73, [R1+0x90] ;  /* 0x0000900001497983 */ /* 0x0003620000300800 */
[----:B------:R-:W-:Y:S01]  /*70f0*/  FMUL.FTZ R21, R3, R6 ;  /* 0x0000000603157220 */ /* 0x000fe20000410000 */
[----:B------:R-:W-:Y:S01]  /*7100*/  FMUL.FTZ R20, R2, R7 ;  /* 0x0000000702147220 */ /* 0x000fe20000410000 */
[----:B------:R-:W-:Y:S01]  /*7110*/  F2FP.F16.F32.PACK_AB R48, R32, R33 ;  /* 0x000000212030723e */ /* 0x000fe200000000ff */
[----:B------:R1:W5:Y:S01]  /*7120*/  LDL.LU R72, [R1+0x8c] ;  /* 0x00008c0001487983 */ /* 0x0003620000300800 */
[----:B------:R-:W-:Y:S01]  /*7130*/  FMUL.FTZ R7, R4, UR6 ;  /* 0x0000000604077c20 */ /* 0x000fe20008410000 */
[----:B------:R-:W-:Y:S02]  /*7140*/  FMUL.FTZ R6, R5, UR6 ;  /* 0x0000000605067c20 */ /* 0x000fe40008410000 */
        /* <DEDUP_REMOVED lines=22> */
[C---:B---3--:R-:W-:Y:S03]  /*72b0*/  IMAD.U32 R4, R33.reuse, -0x80, RZ ;  /* 0xffffff8021047824 */ /* 0x048fe600078e00ff */
        /* <DEDUP_REMOVED lines=20> */
.L_x_389:
[----:B------:R-:W2:Y:S01]  /*7400*/  LDL.LU R109, [R1+0x1c] ;  /* 0x00001c00016d7983 */ /* 0x000ea20000300800 */
[----:B------:R-:W-:Y:S01]  /*7410*/  FMUL.FTZ R20, R6, R20 ;  /* 0x0000001406147220 */ /* 0x000fe20000410000 */
[----:B------:R-:W-:Y:S01]  /*7420*/  FMUL.FTZ R21, R7, R21 ;  /* 0x0000001507157220 */ /* 0x000fe20000410000 */
[C---:B-----5:R-:W-:Y:S01]  /*7430*/  FADD.FTZ R28, -R104.reuse, R28 ;  /* 0x0000001c681c7221 */ /* 0x060fe20000010100 */
[----:B------:R-:W3:Y:S01]  /*7440*/  LDL.LU R108, [R1+0x18] ;  /* 0x00001800016c7983 */ /* 0x000ee20000300800 */
[----:B------:R-:W-:Y:S01]  /*7450*/  FADD.FTZ R25, -R104, R25 ;  /* 0x0000001968197221 */ /* 0x000fe20000010100 */
[----:B------:R-:W-:Y:S01]  /*7460*/  FADD.FTZ R15, -R0, R15 ;  /* 0x0000000f000f7221 */ /* 0x000fe20000010100 */
[----:B------:R-:W-:Y:S01]  /*7470*/  FMUL.FTZ R28, R196, R28 ;  /* 0x0000001cc41c7220 */ /* 0x000fe20000410000 */
[----:B------:R-:W4:Y:S01]  /*7480*/  LDL.LU R107, [R1+0x14] ;  /* 0x00001400016b7983 */ /* 0x000f220000300800 */
[----:B------:R-:W-:Y:S01]  /*7490*/  FMUL.FTZ R25, R201, R25 ;  /* 0x00000019c9197220 */ /* 0x000fe20000410000 */
[----:B------:R-:W-:Y:S01]  /*74a0*/  FMUL.FTZ R15, R241, R15 ;  /* 0x0000000ff10f7220 */ /* 0x000fe20000410000 */
[----:B------:R-:W-:Y:S01]  /*74b0*/  FADD.FTZ R27, -R0, R27 ;  /* 0x0000001b001b7221 */ /* 0x000fe20000010100 */
[----:B------:R-:W4:Y:S01]  /*74c0*/  LDL.LU R106, [R1+0x10] ;  /* 0x00001000016a7983 */ /* 0x000f220000300800 */
[----:B-1----:R-:W-:Y:S01]  /*74d0*/  FADD.FTZ R4, -R105, R23 ;  /* 0x0000001769047221 */ /* 0x002fe20000010100 */
[----:B------:R-:W-:Y:S01]  /*74e0*/  FFMA.FTZ R5, -R209, R209, 1 ;  /* 0x3f800000d1057423 */ /* 0x000fe200000101d1 */
[----:B------:R-:W-:Y:S01]  /*74f0*/  FMUL.FTZ R27, R231, R27 ;  /* 0x0000001be71b7220 */ /* 0x000fe20000410000 */
[----:B------:R-:W4:Y:S01]  /*7500*/  LDL.LU R103, [R1+0xc] ;  /* 0x00000c0001677983 */ /* 0x000f220000300800 */
[----:B------:R-:W-:Y:S01]  /*7510*/  FMUL.FTZ R4, R180, R4 ;  /* 0x00000004b4047220 */ /* 0x000fe20000410000 */
[----:B------:R-:W-:Y:S01]  /*7520*/  FMUL.FTZ R5, R5, UR6 ;  /* 0x0000000605057c20 */ /* 0x000fe20008410000 */
[C---:B------:R-:W-:Y:S01]  /*7530*/  FADD.FTZ R34, -R105.reuse, R34 ;  /* 0x0000002269227221 */ /* 0x040fe20000010100 */
[----:B------:R-:W4:Y:S01]  /*7540*/  LDL.LU R101, [R1+0x8] ;  /* 0x0000080001657983 */ /* 0x000f220000300800 */
[----:B------:R-:W-:Y:S01]  /*7550*/  FADD.FTZ R24, -R104, R24 ;  /* 0x0000001868187221 */ /* 0x000fe20000010100 */
[----:B------:R-:W-:Y:S01]  /*7560*/  FADD.FTZ R26, -R0, R26 ;  /* 0x0000001a001a7221 */ /* 0x000fe20000010100 */
[----:B------:R-:W-:Y:S01]  /*7570*/  FMUL.FTZ R34, R170, R34 ;  /* 0x00000022aa227220 */ /* 0x000fe20000410000 */
[----:B------:R-:W4:Y:S01]  /*7580*/  LDL.LU R53, [R1+0x4] ;  /* 0x0000040001357983 */ /* 0x000f220000300800 */
[----:B------:R-:W-:Y:S01]  /*7590*/  FMUL.FTZ R24, R202, R24 ;  /* 0x00000018ca187220 */ /* 0x000fe20000410000 */
[----:B------:R-:W-:Y:S01]  /*75a0*/  FMUL.FTZ R26, R232, R26 ;  /* 0x0000001ae81a7220 */ /* 0x000fe20000410000 */
[C---:B------:R-:W-:Y:S01]  /*75b0*/  FADD.FTZ R22, -R105.reuse, R22 ;  /* 0x0000001669167221 */ /* 0x040fe20000010100 */
[----:B------:R-:W4:Y:S01]  /*75c0*/  LDL.LU R52, [R1] ;  /* 0x0000000001347983 */ /* 0x000f220000300800 */
[----:B------:R-:W-:Y:S01]  /*75d0*/  FFMA.FTZ R6, -R210, R210, 1 ;  /* 0x3f800000d2067423 */ /* 0x000fe200000101d2 */
[----:B------:R-:W-:Y:S01]  /*75e0*/  FADD.FTZ R18, -R105, R18 ;  /* 0x0000001269127221 */ /* 0x000fe20000010100 */
[----:B------:R-:W-:Y:S01]  /*75f0*/  FMUL.FTZ R22, R181, R22 ;  /* 0x00000016b5167220 */ /* 0x000fe20000410000 */
[----:B------:R1:W-:Y:S01]  /*7600*/  STS [R220+0x8000], R17 ;  /* 0x00800011dc007388 */ /* 0x0003e20000000800 */
[----:B------:R-:W-:Y:S01]  /*7610*/  FADD.FTZ R19, -R105, R19 ;  /* 0x0000001369137221 */ /* 0x000fe20000010100 */
[----:B------:R-:W-:Y:S01]  /*7620*/  FFMA.FTZ R7, -R213, R213, 1 ;  /* 0x3f800000d5077423 */ /* 0x000fe200000101d5 */
[----:B------:R-:W-:Y:S01]  /*7630*/  FMUL.FTZ R6, R6, UR6 ;  /* 0x0000000606067c20 */ /* 0x000fe20008410000 */
[----:B------:R-:W-:Y:S01]  /*7640*/  FMUL.FTZ R18, R186, R18 ;  /* 0x00000012ba127220 */ /* 0x000fe20000410000 */
[----:B------:R-:W-:Y:S01]  /*7650*/  FMUL.FTZ R19, R185, R19 ;  /* 0x00000013b9137220 */ /* 0x000fe20000410000 */
[----:B------:R-:W-:Y:S01]  /*7660*/  FMUL.FTZ R7, R7, UR6 ;  /* 0x0000000607077c20 */ /* 0x000fe20008410000 */
[----:B------:R-:W-:Y:S01]  /*7670*/  FMUL.FTZ R22, R6, R22 ;  /* 0x0000001606167220 */ /* 0x000fe20000410000 */
[----:B------:R-:W-:Y:S01]  /*7680*/  FMUL.FTZ R6, R5, R4 ;  /* 0x0000000405067220 */ /* 0x000fe20000410000 */
[----:B------:R-:W-:Y:S01]  /*7690*/  FADD.FTZ R38, -R105, R38 ;  /* 0x0000002669267221 */ /* 0x000fe20000010100 */
[----:B------:R-:W-:Y:S01]  /*76a0*/  FMUL.FTZ R19, R7, R19 ;  /* 0x0000001307137220 */ /* 0x000fe20000410000 */
[----:B------:R-:W-:Y:S01]  /*76b0*/  FFMA.FTZ R7, -R198, R198, 1 ;  /* 0x3f800000c6077423 */ /* 0x000fe200000101c6 */
[----:B------:R-:W-:Y:S01]  /*76c0*/  F2FP.F16.F32.PACK_AB R5, R20, R21 ;  /* 0x000000151405723e */ /* 0x000fe200000000ff */
[----:B------:R-:W-:Y:S01]  /*76d0*/  FMUL.FTZ R38, R166, R38 ;  /* 0x00000026a6267220 */ /* 0x000fe20000410000 */
[----:B------:R-:W-:Y:S01]  /*76e0*/  F2FP.F16.F32.PACK_AB R33, R6, R22 ;  /* 0x000000160621723e */ /* 0x000fe200000000ff */
[----:B------:R-:W-:Y:S01]  /*76f0*/  FFMA.FTZ R6, -R197, R197, 1 ;  /* 0x3f800000c5067423 */ /* 0x000fe200000101c5 */
[C---:B------:R-:W-:Y:S01]  /*7700*/  FADD.FTZ R39, -R105.reuse, R39 ;  /* 0x0000002769277221 */ /* 0x040fe20000010100 */
[----:B------:R1:W-:Y:S01]  /*7710*/  STS [R220+0x8400], R5 ;  /* 0x00840005dc007388 */ /* 0x0003e20000000800 */
[C---:B------:R-:W-:Y:S01]  /*7720*/  FADD.FTZ R35, -R105.reuse, R35 ;  /* 0x0000002369237221 */ /* 0x040fe20000010100 */
[----:B------:R-:W-:Y:S01]  /*7730*/  FADD.FTZ R50, -R105, R50 ;  /* 0x0000003269327221 */ /* 0x000fe20000010100 */
[----:B------:R-:W-:Y:S01]  /*7740*/  FMUL.FTZ R39, R165, R39 ;  /* 0x00000027a5277220 */ /* 0x000fe20000410000 */
[----:B------:R1:W-:Y:S01]  /*7750*/  STS [R221+0x8000], R16 ;  /* 0x00800010dd007388 */ /* 0x0003e20000000800 */
[----:B------:R-:W-:Y:S01]  /*7760*/  FMUL.FTZ R35, R169, R35 ;  /* 0x00000023a9237220 */ /* 0x000fe20000410000 */
[----:B------:R-:W-:Y:S01]  /*7770*/  FMUL.FTZ R50, R115, R50 ;  /* 0x0000003273327220 */ /* 0x000fe20000410000 */
[C---:B------:R-:W-:Y:S01]  /*7780*/  FADD.FTZ R66, -R105.reuse, R66 ;  /* 0x0000004269427221 */ /* 0x040fe20000010100 */
[----:B-1----:R-:W-:Y:S01]  /*7790*/  FFMA.FTZ R17, -R214, R214, 1 ;  /* 0x3f800000d6117423 */ /* 0x002fe200000101d6 */
[----:B------:R-:W-:Y:S01]  /*77a0*/  FADD.FTZ R54, -R105, R54 ;  /* 0x0000003669367221 */ /* 0x000fe20000010100 */
[----:B------:R-:W-:Y:S01]  /*77b0*/  FADD.FTZ R12, -R104, R12 ;  /* 0x0000000c680c7221 */ /* 0x000fe20000010100 */
[----:B------:R-:W-:Y:S01]  /*77c0*/  FMUL.FTZ R66, R111, R66 ;  /* 0x000000426f427220 */ /* 0x000fe20000410000 */
[----:B------:R-:W-:Y:S01]  /*77d0*/  FMUL.FTZ R17, R17, UR6 ;  /* 0x0000000611117c20 */ /* 0x000fe20008410000 */
[----:B------:R-:W-:Y:S01]  /*77e0*/  FMUL.FTZ R54, R113, R54 ;  /* 0x0000003671367220 */ /* 0x000fe20000410000 */
[----:B------:R-:W-:Y:S01]  /*77f0*/  FMUL.FTZ R12, R224, R12 ;  /* 0x0000000ce00c7220 */ /* 0x000fe20000410000 */
[----:B------:R-:W-:Y:S01]  /*7800*/  FADD.FTZ R8, -R104, R8 ;  /* 0x0000000868087221 */ /* 0x000fe20000010100 */
[----:B------:R-:W-:Y:S01]  /*7810*/  FMUL.FTZ R18, R17, R18 ;  /* 0x0000001211127220 */ /* 0x000fe20000410000 */
[----:B------:R-:W-:Y:S01]  /*7820*/  FMUL.FTZ R17, R6, UR6 ;  /* 0x0000000606117c20 */ /* 0x000fe20008410000 */
[----:B------:R-:W-:Y:S01]  /*7830*/  FFMA.FTZ R6, -R191, R191, 1 ;  /* 0x3f800000bf067423 */ /* 0x000fe200000101bf */
[----:B------:R-:W-:Y:S01]  /*7840*/  FADD.FTZ R9, -R104, R9 ;  /* 0x0000000968097221 */ /* 0x000fe20000010100 */
[----:B------:R-:W-:Y:S01]  /*7850*/  FADD.FTZ R55, -R105, R55 ;  /* 0x0000003769377221 */ /* 0x000fe20000010100 */
[----:B------:R-:W-:Y:S01]  /*7860*/  F2FP.F16.F32.PACK_AB R4, R19, R18 ;  /* 0x000000121304723e */ /* 0x000fe200000000ff */
[----:B------:R-:W-:Y:S01]  /*7870*/  FMUL.FTZ R18, R7, UR6 ;  /* 0x0000000607127c20 */ /* 0x000fe20008410000 */
[----:B------:R-:W-:Y:S01]  /*7880*/  FFMA.FTZ R7, -R192, R192, 1 ;  /* 0x3f800000c0077423 */ /* 0x000fe200000101c0 */
[----:B------:R-:W-:Y:S01]  /*7890*/  FMUL.FTZ R6, R6, UR6 ;  /* 0x0000000606067c20 */ /* 0x000fe20008410000 */
[----:B------:R-:W-:Y:S01]  /*78a0*/  FMUL.FTZ R32, R17, R35 ;  /* 0x0000002311207220 */ /* 0x000fe20000410000 */
[----:B------:R1:W-:Y:S01]  /*78b0*/  STS [R221+0x8400], R4 ;  /* 0x00840004dd007388 */ /* 0x0003e20000000800 */
[----:B------:R-:W-:Y:S01]  /*78c0*/  FMUL.FTZ R7, R7, UR6 ;  /* 0x0000000607077c20 */ /* 0x000fe20008410000 */
[----:B------:R-:W-:Y:S01]  /*78d0*/  FMUL.FTZ R23, R6, R39 ;  /* 0x0000002706177220 */ /* 0x000fe20000410000 */
[----:B------:R-:W-:Y:S01]  /*78e0*/  FFMA.FTZ R6, -R177, R177, 1 ;  /* 0x3f800000b1067423 */ /* 0x000fe200000101b1 */
[----:B------:R-:W-:Y:S01]  /*78f0*/  FFMA.FTZ R17, -R164, R164, 1 ;  /* 0x3f800000a4117423 */ /* 0x000fe200000101a4 */
[----:B------:R-:W-:Y:S01]  /*7900*/  FMUL.FTZ R38, R7, R38 ;  /* 0x0000002607267220 */ /* 0x000fe20000410000 */
[----:B------:R-:W-:Y:S01]  /*7910*/  FFMA.FTZ R7, -R178, R178, 1 ;  /* 0x3f800000b2077423 */ /* 0x000fe200000101b2 */
[----:B------:R-:W-:Y:S01]  /*7920*/  FMUL.FTZ R22, R6, UR6 ;  /* 0x0000000606167c20 */ /* 0x000fe20008410000 */
[----:B------:R-:W-:Y:S01]  /*7930*/  FADD.FTZ R6, -R105, R67 ;  /* 0x0000004369067221 */ /* 0x000fe20000010100 */
[----:B------:R-:W-:Y:S01]  /*7940*/  FMUL.FTZ R17, R17, UR6 ;  /* 0x0000000611117c20 */ /* 0x000fe20008410000 */
[----:B------:R-:W-:Y:S01]  /*7950*/  FMUL.FTZ R7, R7, UR6 ;  /* 0x0000000607077c20 */ /* 0x000fe20008410000 */
[----:B------:R-:W-:Y:S01]  /*7960*/  FFMA.FTZ R19, -R174, R174, 1 ;  /* 0x3f800000ae137423 */ /* 0x000fe200000101ae */
[----:B------:R-:W-:Y:S01]  /*7970*/  FMUL.FTZ R6, R110, R6 ;  /* 0x000000066e067220 */ /* 0x000fe20000410000 */
[----:B------:R-:W-:Y:S01]  /*7980*/  FMUL.FTZ R20, R17, R66 ;  /* 0x0000004211147220 */ /* 0x000fe20000410000 */
[----:B------:R-:W-:Y:S01]  /*7990*/  FMUL.FTZ R50, R7, R50 ;  /* 0x0000003207327220 */ /* 0x000fe20000410000 */
[----:B------:R-:W-:Y:S01]  /*79a0*/  FFMA.FTZ R7, -R163, R163, 1 ;  /* 0x3f800000a3077423 */ /* 0x000fe200000101a3 */
[----:B------:R-:W-:Y:S01]  /*79b0*/  FADD.FTZ R5, -R104, R13 ;  /* 0x0000000d68057221 */ /* 0x000fe20000010100 */
        /* <DEDUP_REMOVED lines=8> */
[----:B------:R-:W-:Y:S01]  /*7a40*/  FMUL.FTZ R13, R229, R9 ;  /* 0x00000009e50d7220 */ /* 0x000fe20000410000 */
[----:B------:R-:W-:Y:S01]  /*7a50*/  FMUL.FTZ R8, R8, UR6 ;  /* 0x0000000608087c20 */ /* 0x000fe20008410000 */
[----:B------:R-:W-:Y:S01]  /*7a60*/  FFMA.FTZ R9, -R252, R252, 1 ;  /* 0x3f800000fc097423 */ /* 0x000fe200000101fc */
[----:B------:R-:W-:Y:S01]  /*7a70*/  F2FP.F16.F32.PACK_AB R20, R6, R20 ;  /* 0x000000140614723e */ /* 0x000fe200000000ff */
[----:B------:R-:W-:Y:S01]  /*7a80*/  FFMA.FTZ R6, -R247, R247, 1 ;  /* 0x3f800000f7067423 */ /* 0x000fe200000101f7 */
[----:B------:R-:W-:Y:S01]  /*7a90*/  FMUL.FTZ R7, R7, UR6 ;  /* 0x0000000607077c20 */ /* 0x000fe20008410000 */
[----:B------:R-:W-:Y:S01]  /*7aa0*/  FMUL.FTZ R34, R18, R34 ;  /* 0x0000002212227220 */ /* 0x000fe20000410000 */
[----:B------:R-:W-:Y:S01]  /*7ab0*/  FMUL.FTZ R13, R8, R13 ;  /* 0x0000000d080d7220 */ /* 0x000fe20000410000 */
[----:B------:R-:W-:Y:S01]  /*7ac0*/  FMUL.FTZ R6, R6, UR6 ;  /* 0x0000000606067c20 */ /* 0x000fe20008410000 */
[----:B------:R-:W-:Y:S01]  /*7ad0*/  FMUL.FTZ R12, R7, R12 ;  /* 0x0000000c070c7220 */ /* 0x000fe20000410000 */
[----:B------:R-:W-:Y:S01]  /*7ae0*/  FFMA.FTZ R7, -R234, R234, 1 ;  /* 0x3f800000ea077423 */ /* 0x000fe200000101ea */
[----:B------:R-:W-:Y:S01]  /*7af0*/  FFMA.FTZ R18, -R173, R173, 1 ;  /* 0x3f800000ad127423 */ /* 0x000fe200000101ad */
[----:B------:R-:W-:Y:S01]  /*7b00*/  FMUL.FTZ R19, R6, R5 ;  /* 0x0000000506137220 */ /* 0x000fe20000410000 */
[----:B------:R-:W-:Y:S01]  /*7b10*/  FADD.FTZ R5, -R104, R29 ;  /* 0x0000001d68057221 */ /* 0x000fe20000010100 */
[----:B------:R-:W-:Y:S01]  /*7b20*/  FFMA.FTZ R6, -R233, R233, 1 ;  /* 0x3f800000e9067423 */ /* 0x000fe200000101e9 */
[----:B------:R-:W-:Y:S01]  /*7b30*/  FMUL.FTZ R7, R7, UR6 ;  /* 0x0000000607077c20 */ /* 0x000fe20008410000 */
[----:B------:R-:W-:Y:S01]  /*7b40*/  FFMA.FTZ R8, -R237, R237, 1 ;  /* 0x3f800000ed087423 */ /* 0x000fe200000101ed */
[----:B------:R-:W-:Y:S01]  /*7b50*/  FMUL.FTZ R5, R195, R5 ;  /* 0x00000005c3057220 */ /* 0x000fe20000410000 */
[----:B------:R-:W-:Y:S01]  /*7b60*/  FMUL.FTZ R6, R6, UR6 ;  /* 0x0000000606067c20 */ /* 0x000fe20008410000 */
[----:B------:R-:W-:Y:S01]  /*7b70*/  FMUL.FTZ R17, R7, R28 ;  /* 0x0000001c07117220 */ /* 0x000fe20000410000 */
[----:B------:R-:W-:Y:S01]  /*7b80*/  FMUL.FTZ R9, R9, UR6 ;  /* 0x0000000609097c20 */ /* 0x000fe20008410000 */
[----:B------:R-:W-:Y:S01]  /*7b90*/  FMUL.FTZ R18, R18, UR6 ;  /* 0x0000000612127c20 */ /* 0x000fe20008410000 */
[----:B------:R-:W-:Y:S01]  /*7ba0*/  FMUL.FTZ R5, R6, R5 ;  /* 0x0000000506057220 */ /* 0x000fe20000410000 */
[----:B------:R-:W-:Y:S01]  /*7bb0*/  FMUL.FTZ R55, R112, R55 ;  /* 0x0000003770377220 */ /* 0x000fe20000410000 */
[----:B------:R-:W-:Y:S01]  /*7bc0*/  FMUL.FTZ R8, R8, UR6 ;  /* 0x0000000608087c20 */ /* 0x000fe20008410000 */
[----:B------:R-:W-:Y:S01]  /*7bd0*/  FMUL.FTZ R16, R9, R16 ;  /* 0x0000001009107220 */ /* 0x000fe20000410000 */
[----:B------:R-:W-:Y:S01]  /*7be0*/  FFMA.FTZ R6, -R205, R205, 1 ;  /* 0x3f800000cd067423 */ /* 0x000fe200000101cd */
[----:B------:R-:W-:Y:S01]  /*7bf0*/  F2FP.F16.F32.PACK_AB R17, R5, R17 ;  /* 0x000000110511723e */ /* 0x000fe200000000ff */
[----:B------:R-:W-:Y:S01]  /*7c00*/  FADD.FTZ R5, -R104, R45 ;  /* 0x0000002d68057221 */ /* 0x000fe20000010100 */
[----:B------:R-:W-:Y:S01]  /*7c10*/  FMUL.FTZ R21, R18, R55 ;  /* 0x0000003712157220 */ /* 0x000fe20000410000 */
[----:B------:R-:W-:Y:S01]  /*7c20*/  FMUL.FTZ R18, R8, R25 ;  /* 0x0000001908127220 */ /* 0x000fe20000410000 */
[----:B------:R-:W-:Y:S01]  /*7c30*/  FMUL.FTZ R6, R6, UR6 ;  /* 0x0000000606067c20 */ /* 0x000fe20008410000 */
[----:B------:R-:W-:Y:S01]  /*7c40*/  FMUL.FTZ R5, R175, R5 ;  /* 0x00000005af057220 */ /* 0x000fe20000410000 */
[----:B------:R-:W-:Y:S01]  /*7c50*/  FADD.FTZ R41, -R104, R41 ;  /* 0x0000002968297221 */ /* 0x000fe20000010100 */
[----:B------:R-:W-:Y:S01]  /*7c60*/  FFMA.FTZ R8, -R211, R211, 1 ;  /* 0x3f800000d3087423 */ /* 0x000fe200000101d3 */
[----:B-1----:R-:W-:Y:S01]  /*7c70*/  F2FP.F16.F32.PACK_AB R4, R13, R16 ;  /* 0x000000100d04723e */ /* 0x002fe200000000ff */
[----:B------:R-:W-:Y:S01]  /*7c80*/  FMUL.FTZ R13, R6, R5 ;  /* 0x00000005060d7220 */ /* 0x000fe20000410000 */
[----:B------:R-:W-:Y:S01]  /*7c90*/  FMUL.FTZ R41, R182, R41 ;  /* 0x00000029b6297220 */ /* 0x000fe20000410000 */
[----:B------:R-:W-:Y:S01]  /*7ca0*/  FMUL.FTZ R8, R8, UR6 ;  /* 0x0000000608087c20 */ /* 0x000fe20008410000 */
[----:B------:R-:W-:Y:S01]  /*7cb0*/  FFMA.FTZ R5, -R193, R193, 1 ;  /* 0x3f800000c1057423 */ /* 0x000fe200000101c1 */
[----:B------:R3:W-:Y:S01]  /*7cc0*/  STS [R220+0xa000], R4 ;  /* 0x00a00004dc007388 */ /* 0x0007e20000000800 */
[----:B------:R-:W-:Y:S01]  /*7cd0*/  FADD.FTZ R61, -R104, R61 ;  /* 0x0000003d683d7221 */ /* 0x000fe20000010100 */
[----:B------:R-:W-:Y:S01]  /*7ce0*/  FMUL.FTZ R16, R8, R41 ;  /* 0x0000002908107220 */ /* 0x000fe20000410000 */
[----:B------:R-:W-:Y:S01]  /*7cf0*/  FMUL.FTZ R8, R5, UR6 ;  /* 0x0000000605087c20 */ /* 0x000fe20008410000 */
[----:B------:R-:W-:Y:S01]  /*7d00*/  FFMA.FTZ R5, -R187, R187, 1 ;  /* 0x3f800000bb057423 */ /* 0x000fe200000101bb */
[----:B------:R-:W-:Y:S01]  /*7d10*/  FMUL.FTZ R61, R167, R61 ;  /* 0x0000003da73d7220 */ /* 0x000fe20000410000 */
[----:B------:R-:W-:Y:S01]  /*7d20*/  FADD.FTZ R60, -R104, R60 ;  /* 0x0000003c683c7221 */ /* 0x000fe20000010100 */
[----:B------:R-:W-:Y:S01]  /*7d30*/  FFMA.FTZ R6, -R188, R188, 1 ;  /* 0x3f800000bc067423 */ /* 0x000fe200000101bc */
[----:B------:R-:W-:Y:S01]  /*7d40*/  FMUL.FTZ R5, R5, UR6 ;  /* 0x0000000605057c20 */ /* 0x000fe20008410000 */
[----:B------:R-:W-:Y:S01]  /*7d50*/  FADD.FTZ R44, -R104, R44 ;  /* 0x0000002c682c7221 */ /* 0x000fe20000010100 */
[----:B------:R-:W-:Y:S01]  /*7d60*/  FFMA.FTZ R7, -R206, R206, 1 ;  /* 0x3f800000ce077423 */ /* 0x000fe200000101ce */
[----:B------:R-:W-:Y:S01]  /*7d70*/  FMUL.FTZ R60, R168, R60 ;  /* 0x0000003ca83c7220 */ /* 0x000fe20000410000 */
[----:B------:R-:W-:Y:S01]  /*7d80*/  FMUL.FTZ R61, R5, R61 ;  /* 0x0000003d053d7220 */ /* 0x000fe20000410000 */
[----:B------:R-:W-:Y:S01]  /*7d90*/  FMUL.FTZ R6, R6, UR6 ;  /* 0x0000000606067c20 */ /* 0x000fe20008410000 */
[----:B------:R-:W-:Y:S01]  /*7da0*/  FADD.FTZ R5, -R0, R11 ;  /* 0x0000000b00057221 */ /* 0x000fe20000010100 */
[----:B------:R-:W-:Y:S01]  /*7db0*/  FADD.FTZ R56, -R104, R56 ;  /* 0x0000003868387221 */ /* 0x000fe20000010100 */
[----:B------:R-:W-:Y:S01]  /*7dc0*/  FFMA.FTZ R9, -R238, R238, 1 ;  /* 0x3f800000ee097423 */ /* 0x000fe200000101ee */
[----:B------:R-:W-:Y:S01]  /*7dd0*/  FMUL.FTZ R44, R176, R44 ;  /* 0x0000002cb02c7220 */ /* 0x000fe20000410000 */
[----:B------:R-:W-:Y:S01]  /*7de0*/  FMUL.FTZ R7, R7, UR6 ;  /* 0x0000000607077c20 */ /* 0x000fe20008410000 */
[----:B------:R-:W-:Y:S01]  /*7df0*/  FMUL.FTZ R60, R6, R60 ;  /* 0x0000003c063c7220 */ /* 0x000fe20000410000 */
[----:B------:R-:W-:Y:S01]  /*7e00*/  FMUL.FTZ R56, R172, R56 ;  /* 0x00000038ac387220 */ /* 0x000fe20000410000 */
[----:B------:R-:W-:Y:S01]  /*7e10*/  FMUL.FTZ R6, R249, R5 ;  /* 0x00000005f9067220 */ /* 0x000fe20000410000 */
[----:B------:R-:W-:Y:S01]  /*7e20*/  FMUL.FTZ R9, R9, UR6 ;  /* 0x0000000609097c20 */ /* 0x000fe20008410000 */
[----:B------:R-:W-:Y:S01]  /*7e30*/  FMUL.FTZ R44, R7, R44 ;  /* 0x0000002c072c7220 */ /* 0x000fe20000410000 */
[----:B------:R-:W-:Y:S01]  /*7e40*/  FADD.FTZ R57, -R104, R57 ;  /* 0x0000003968397221 */ /* 0x000fe20000010100 */
[----:B------:R-:W-:Y:S01]  /*7e50*/  FFMA.FTZ R7, -R194, R194, 1 ;  /* 0x3f800000c2077423 */ /* 0x000fe200000101c2 */
[----:B------:R-:W-:Y:S01]  /*7e60*/  FMUL.FTZ R56, R8, R56 ;  /* 0x0000003808387220 */ /* 0x000fe20000410000 */
[----:B------:R-:W-:Y:S01]  /*7e70*/  FMUL.FTZ R24, R9, R24 ;  /* 0x0000001809187220 */ /* 0x000fe20000410000 */
[----:B------:R-:W-:Y:S01]  /*7e80*/  FADD.FTZ R14, -R0, R14 ;  /* 0x0000000e000e7221 */ /* 0x000fe20000010100 */
[----:B------:R-:W-:Y:S01]  /*7e90*/  FMUL.FTZ R57, R171, R57 ;  /* 0x00000039ab397220 */ /* 0x000fe20000410000 */
[----:B------:R-:W-:Y:S01]  /*7ea0*/  FMUL.FTZ R7, R7, UR6 ;  /* 0x0000000607077c20 */ /* 0x000fe20008410000 */
[----:B------:R-:W-:Y:S01]  /*7eb0*/  FADD.FTZ R40, -R104, R40 ;  /* 0x0000002868287221 */ /* 0x000fe20000010100 */
[----:B------:R-:W-:Y:S01]  /*7ec0*/  FFMA.FTZ R9, -R212, R212, 1 ;  /* 0x3f800000d4097423 */ /* 0x000fe200000101d4 */
[----:B------:R-:W-:Y:S01]  /*7ed0*/  FADD.FTZ R10, -R0, R10 ;  /* 0x0000000a000a7221 */ /* 0x000fe20000010100 */
[----:B------:R-:W-:Y:S01]  /*7ee0*/  F2FP.F16.F32.PACK_AB R19, R19, R12 ;  /* 0x0000000c1313723e */ /* 0x000fe200000000ff */
[----:B------:R-:W-:Y:S01]  /*7ef0*/  FMUL.FTZ R14, R246, R14 ;  /* 0x0000000ef60e7220 */ /* 0x000fe20000410000 */
[----:B------:R-:W-:Y:S01]  /*7f00*/  FMUL.FTZ R12, R7, R57 ;  /* 0x00000039070c7220 */ /* 0x000fe20000410000 */
[----:B------:R-:W-:Y:S01]  /*7f10*/  FMUL.FTZ R40, R183, R40 ;  /* 0x00000028b7287220 */ /* 0x000fe20000410000 */
[----:B------:R-:W-:Y:S01]  /*7f20*/  FMUL.FTZ R9, R9, UR6 ;  /* 0x0000000609097c20 */ /* 0x000fe20008410000 */
[----:B------:R-:W-:Y:S01]  /*7f30*/  FMUL.FTZ R10, R250, R10 ;  /* 0x0000000afa0a7220 */ /* 0x000fe20000410000 */
[C---:B------:R-:W-:Y:S01]  /*7f40*/  FADD.FTZ R46, -R0.reuse, R46 ;  /* 0x0000002e002e7221 */ /* 0x040fe20000010100 */
[C---:B------:R-:W-:Y:S01]  /*7f50*/  FADD.FTZ R30, -R0.reuse, R30 ;  /* 0x0000001e001e7221 */ /* 0x040fe20000010100 */
[----:B------:R-:W-:Y:S01]  /*7f60*/  FMUL.FTZ R9, R9, R40 ;  /* 0x0000002809097220 */ /* 0x000fe20000410000 */
[----:B------:R-:W-:Y:S01]  /*7f70*/  FADD.FTZ R31, -R0, R31 ;  /* 0x0000001f001f7221 */ /* 0x000fe20000010100 */
[----:B------:R-:W-:Y:S01]  /*7f80*/  FMUL.FTZ R46, R200, R46 ;  /* 0x0000002ec82e7220 */ /* 0x000fe20000410000 */
[----:B------:R-:W-:Y:S01]  /*7f90*/  FMUL.FTZ R30, R228, R30 ;  /* 0x0000001ee41e7220 */ /* 0x000fe20000410000 */
[----:B------:R-:W-:Y:S01]  /*7fa0*/  FADD.FTZ R59, -R0, R59 ;  /* 0x0000003b003b7221 */ /* 0x000fe20000010100 */
[----:B------:R-:W-:Y:S01]  /*7fb0*/  F2FP.F16.F32.PACK_AB R16, R16, R9 ;  /* 0x000000091010723e */ /* 0x000fe200000000ff */
[----:B------:R-:W-:Y:S01]  /*7fc0*/  FMUL.FTZ R31, R227, R31 ;  /* 0x0000001fe31f7220 */ /* 0x000fe20000410000 */
[----:B------:R-:W-:Y:S01]  /*7fd0*/  F2FP.F16.F32.PACK_AB R32, R32, R34 ;  /* 0x000000222020723e */ /* 0x000fe200000000ff */
[----:B------:R-:W-:Y:S01]  /*7fe0*/  FADD.FTZ R42, -R0, R42 ;  /* 0x0000002a002a7221 */ /* 0x000fe20000010100 */
[----:B------:R-:W4:Y:S01]  /*7ff0*/  LDL R34, [R1+0x60] ;  /* 0x0000600001227983 */ /* 0x000f220000100800 */
[----:B------:R-:W-:Y:S01]  /*8000*/  FMUL.FTZ R59, R189, R59 ;  /* 0x0000003bbd3b7220 */ /* 0x000fe20000410000 */
[----:B------:R-:W-:Y:S01]  /*8010*/  FADD.FTZ R51, -R105, R51 ;  /* 0x0000003369337221 */ /* 0x000fe20000010100 */
[----:B------:R-:W-:Y:S01]  /*8020*/  F2FP.F16.F32.PACK_AB R18, R18, R24 ;  /* 0x000000181212723e */ /* 0x000fe200000000ff */
[----:B------:R-:W4:Y:S01]  /*8030*/  LDL.LU R29, [R1+0x20] ;  /* 0x00002000011d7983 */ /* 0x000f220000300800 */
[----:B------:R-:W-:Y:S01]  /*8040*/  FMUL.FTZ R42, R204, R42 ;  /* 0x0000002acc2a7220 */ /* 0x000fe20000410000 */
[----:B------:R-:W-:Y:S01]  /*8050*/  FADD.FTZ R43, -R0, R43 ;  /* 0x0000002b002b7221 */ /* 0x000fe20000010100 */
[----:B------:R-:W-:Y:S01]  /*8060*/  FMUL.FTZ R51, R114, R51 ;  /* 0x0000003372337220 */ /* 0x000fe20000410000 */
[----:B------:R-:W2:Y:S01]  /*8070*/  LDL.LU R28, [R1+0x24] ;  /* 0x00002400011c7983 */ /* 0x000ea20000300800 */
[----:B------:R-:W-:Y:S01]  /*8080*/  FADD.FTZ R62, -R0, R62 ;  /* 0x0000003e003e7221 */ /* 0x000fe20000010100 */
[----:B------:R-:W-:Y:S01]  /*8090*/  FMUL.FTZ R43, R203, R43 ;  /* 0x0000002bcb2b7220 */ /* 0x000fe20000410000 */
[----:B------:R-:W-:Y:S01]  /*80a0*/  FMUL.FTZ R22, R22, R51 ;  /* 0x0000003316167220 */ /* 0x000fe20000410000 */
[----:B------:R-:W-:Y:S01]  /*80b0*/  F2FP.F16.F32.PACK_AB R23, R23, R38 ;  /* 0x000000261717723e */ /* 0x000fe200000000ff */
[----:B------:R-:W-:Y:S01]  /*80c0*/  FADD.FTZ R58, -R0, R58 ;  /* 0x0000003a003a7221 */ /* 0x000fe20000010100 */
[----:B------:R-:W-:Y:S01]  /*80d0*/  FMUL.FTZ R62, R184, R62 ;  /* 0x0000003eb83e7220 */ /* 0x000fe20000410000 */
[----:B------:R-:W-:Y:S02]  /*80e0*/  F2FP.F16.F32.PACK_AB R13, R13, R44 ;  /* 0x0000002c0d0d723e */ /* 0x000fe400000000ff */
[----:B------:R-:W-:Y:S01]  /*80f0*/  F2FP.F16.F32.PACK_AB R22, R22, R50 ;  /* 0x000000321616723e */ /* 0x000fe200000000ff */
[----:B------:R-:W-:Y:S01]  /*8100*/  FMUL.FTZ R58, R190, R58 ;  /* 0x0000003abe3a7220 */ /* 0x000fe20000410000 */
[----:B------:R-:W-:Y:S02]  /*8110*/  F2FP.F16.F32.PACK_AB R21, R21, R54 ;  /* 0x000000361515723e */ /* 0x000fe400000000ff */
[----:B------:R-:W-:Y:S02]  /*8120*/  F2FP.F16.F32.PACK_AB R12, R12, R56 ;  /* 0x000000380c0c723e */ /* 0x000fe400000000ff */
[----:B------:R-:W-:Y:S02]  /*8130*/  F2FP.F16.F32.PACK_AB R11, R61, R60 ;  /* 0x0000003c3d0b723e */ /* 0x000fe400000000ff */
[----:B--2---:R-:W-:Y:S01]  /*8140*/  MOV R54, R28 ;  /* 0x0000001c00367202 */ /* 0x004fe20000000f00 */
[----:B------:R-:W-:Y:S01]  /*8150*/  FFMA.FTZ R5, -R109, R109, 1 ;  /* 0x3f8000006d057423 */ /* 0x000fe2000001016d */
[----:B---3--:R-:W-:Y:S01]  /*8160*/  FFMA.FTZ R4, -R108, R108, 1 ;  /* 0x3f8000006c047423 */ /* 0x008fe2000001016c */
[----:B----4-:R-:W-:Y:S02]  /*8170*/  MOV R55, R29 ;  /* 0x0000001d00377202 */ /* 0x010fe40000000f00 */
[----:B------:R-:W-:Y:S01]  /*8180*/  FMUL.FTZ R8, R5, UR6 ;  /* 0x0000000605087c20 */ /* 0x000fe20008410000 */
[----:B------:R-:W-:Y:S01]  /*8190*/  FFMA.FTZ R5, -R107, R107, 1 ;  /* 0x3f8000006b057423 */ /* 0x000fe2000001016b */
[----:B------:R-:W-:Y:S01]  /*81a0*/  FMUL.FTZ R7, R4, UR6 ;  /* 0x0000000604077c20 */ /* 0x000fe20008410000 */
[----:B------:R-:W-:Y:S01]  /*81b0*/  FFMA.FTZ R4, -R106, R106, 1 ;  /* 0x3f8000006a047423 */ /* 0x000fe2000001016a */
[----:B------:R-:W-:Y:S01]  /*81c0*/  FMUL.FTZ R10, R8, R10 ;  /* 0x0000000a080a7220 */ /* 0x000fe20000410000 */
[----:B------:R-:W-:Y:S01]  /*81d0*/  FMUL.FTZ R5, R5, UR6 ;  /* 0x0000000605057c20 */ /* 0x000fe20008410000 */
[----:B------:R-:W-:Y:S01]  /*81e0*/  FMUL.FTZ R7, R7, R6 ;  /* 0x0000000607077220 */ /* 0x000fe20000410000 */
[----:B------:R-:W-:Y:S02]  /*81f0*/  FMUL.FTZ R4, R4, UR6 ;  /* 0x0000000604047c20 */ /* 0x000fe40008410000 */
[----:B------:R-:W-:Y:S01]  /*8200*/  FMUL.FTZ R14, R5, R14 ;  /* 0x0000000e050e7220 */ /* 0x000fe20000410000 */
[----:B------:R-:W-:Y:S01]  /*8210*/  FFMA.FTZ R5, -R103, R103, 1 ;  /* 0x3f80000067057423 */ /* 0x000fe20000010167 */
[----:B------:R-:W-:Y:S01]  /*8220*/  FMUL.FTZ R9, R4, R15 ;  /* 0x0000000f04097220 */ /* 0x000fe20000410000 */
[----:B------:R-:W-:Y:S01]  /*8230*/  F2FP.F16.F32.PACK_AB R10, R7, R10 ;  /* 0x0000000a070a723e */ /* 0x000fe200000000ff */
[----:B------:R-:W-:Y:S01]  /*8240*/  FFMA.FTZ R4, -R101, R101, 1 ;  /* 0x3f80000065047423 */ /* 0x000fe20000010165 */
[----:B------:R-:W-:Y:S01]  /*8250*/  FMUL.FTZ R6, R5, UR6 ;  /* 0x0000000605067c20 */ /* 0x000fe20008410000 */
[----:B------:R-:W-:Y:S01]  /*8260*/  FFMA.FTZ R5, -R53, R53, 1 ;  /* 0x3f80000035057423 */ /* 0x000fe20000010135 */
[----:B------:R-:W-:Y:S01]  /*8270*/  F2FP.F16.F32.PACK_AB R9, R9, R14 ;  /* 0x0000000e0909723e */ /* 0x000fe200000000ff */
[----:B------:R-:W-:Y:S01]  /*8280*/  STS [R220+0xa400], R10 ;  /* 0x00a4000adc007388 */ /* 0x000fe20000000800 */
[----:B------:R-:W-:Y:S01]  /*8290*/  FMUL.FTZ R26, R6, R26 ;  /* 0x0000001a061a7220 */ /* 0x000fe20000410000 */
[----:B------:R-:W-:Y:S01]  /*82a0*/  FFMA.FTZ R6, -R236, R236, 1 ;  /* 0x3f800000ec067423 */ /* 0x000fe200000101ec */
[----:B------:R-:W-:Y:S01]  /*82b0*/  FMUL.FTZ R8, R4, UR6 ;  /* 0x0000000604087c20 */ /* 0x000fe20008410000 */
[----:B------:R-:W-:Y:S01]  /*82c0*/  STS [R221+0xa000], R19 ;  /* 0x00a00013dd007388 */ /* 0x000fe20000000800 */
[----:B------:R-:W-:Y:S01]  /*82d0*/  FFMA.FTZ R4, -R52, R52, 1 ;  /* 0x3f80000034047423 */ /* 0x000fe20000010134 */
[----:B------:R-:W-:Y:S01]  /*82e0*/  FMUL.FTZ R6, R6, UR6 ;  /* 0x0000000606067c20 */ /* 0x000fe20008410000 */
[----:B------:R-:W-:Y:S01]  /*82f0*/  FMUL.FTZ R8, R8, R27 ;  /* 0x0000001b08087220 */ /* 0x000fe20000410000 */
[----:B------:R-:W-:Y:S01]  /*8300*/  STS [R221+0xa400], R9 ;  /* 0x00a40009dd007388 */ /* 0x000fe20000000800 */
[----:B------:R-:W-:Y:S01]  /*8310*/  FMUL.FTZ R5, R5, UR6 ;  /* 0x0000000605057c20 */ /* 0x000fe20008410000 */
[----:B------:R-:W-:Y:S01]  /*8320*/  FMUL.FTZ R4, R4, UR6 ;  /* 0x0000000604047c20 */ /* 0x000fe20008410000 */
[----:B------:R-:W-:Y:S01]  /*8330*/  FMUL.FTZ R46, R6, R46 ;  /* 0x0000002e062e7220 */ /* 0x000fe20000410000 */
[----:B------:R-:W-:Y:S01]  /*8340*/  STS [R222+0x8000], R102 ;  /* 0x00800066de007388 */ /* 0x000fe20000000800 */
[----:B------:R-:W-:Y:S01]  /*8350*/  FFMA.FTZ R6, -R225, R225, 1 ;  /* 0x3f800000e1067423 */ /* 0x000fe200000101e1 */
[----:B------:R-:W-:Y:S01]  /*8360*/  F2FP.F16.F32.PACK_AB R8, R8, R26 ;  /* 0x0000001a0808723e */ /* 0x000fe200000000ff */
[----:B------:R-:W-:Y:S01]  /*8370*/  FMUL.FTZ R30, R5, R30 ;  /* 0x0000001e051e7220 */ /* 0x000fe20000410000 */
[----:B------:R-:W-:Y:S01]  /*8380*/  STS [R222+0x8400], R33 ;  /* 0x00840021de007388 */ /* 0x000fe20000000800 */
[----:B------:R-:W-:Y:S01]  /*8390*/  FMUL.FTZ R31, R4, R31 ;  /* 0x0000001f041f7220 */ /* 0x000fe20000410000 */
[----:B------:R-:W-:Y:S01]  /*83a0*/  FFMA.FTZ R14, -R240, R240, 1 ;  /* 0x3f800000f00e7423 */ /* 0x000fe200000101f0 */
[----:B------:R-:W-:Y:S01]  /*83b0*/  FADD.FTZ R4, -R0, R47 ;  /* 0x0000002f00047221 */ /* 0x000fe20000010100 */
[----:B------:R-:W-:Y:S01]  /*83c0*/  STS [R219+0x8000], R100 ;  /* 0x00800064db007388 */ /* 0x000fe20000000800 */
[----:B------:R-:W-:Y:S01]  /*83d0*/  FFMA.FTZ R5, -R235, R235, 1 ;  /* 0x3f800000eb057423 */ /* 0x000fe200000101eb */
[----:B------:R-:W-:Y:S01]  /*83e0*/  FMUL.FTZ R6, R6, UR6 ;  /* 0x0000000606067c20 */ /* 0x000fe20008410000 */
[----:B------:R-:W-:Y:S01]  /*83f0*/  FMUL.FTZ R14, R14, UR6 ;  /* 0x000000060e0e7c20 */ /* 0x000fe20008410000 */
[----:B------:R-:W-:Y:S01]  /*8400*/  STS [R219+0x8400], R32 ;  /* 0x00840020db007388 */ /* 0x000fe20000000800 */
[----:B------:R-:W-:Y:S01]  /*8410*/  FFMA.FTZ R7, -R239, R239, 1 ;  /* 0x3f800000ef077423 */ /* 0x000fe200000101ef */
[----:B------:R-:W-:Y:S01]  /*8420*/  FMUL.FTZ R4, R199, R4 ;  /* 0x00000004c7047220 */ /* 0x000fe20000410000 */
[----:B------:R-:W-:Y:S01]  /*8430*/  FMUL.FTZ R5, R5, UR6 ;  /* 0x0000000605057c20 */ /* 0x000fe20008410000 */
[----:B------:R-:W-:Y:S01]  /*8440*/  FMUL.FTZ R59, R6, R59 ;  /* 0x0000003b063b7220 */ /* 0x000fe20000410000 */
[----:B------:R-:W-:Y:S01]  /*8450*/  F2FP.F16.F32.PACK_AB R6, R31, R30 ;  /* 0x0000001e1f06723e */ /* 0x000fe200000000ff */
[----:B------:R-:W-:Y:S01]  /*8460*/  STS [R222+0xa000], R18 ;  /* 0x00a00012de007388 */ /* 0x000fe20000000800 */
[----:B------:R-:W-:Y:S01]  /*8470*/  FMUL.FTZ R42, R14, R42 ;  /* 0x0000002a0e2a7220 */ /* 0x000fe20000410000 */
[----:B------:R-:W-:Y:S01]  /*8480*/  FMUL.FTZ R7, R7, UR6 ;  /* 0x0000000607077c20 */ /* 0x000fe20008410000 */
[----:B------:R-:W-:Y:S01]  /*8490*/  FMUL.FTZ R14, R5, R4 ;  /* 0x00000004050e7220 */ /* 0x000fe20000410000 */
[----:B------:R-:W-:Y:S01]  /*84a0*/  STS [R222+0xa400], R8 ;  /* 0x00a40008de007388 */ /* 0x000fe20000000800 */
[----:B------:R-:W-:Y:S01]  /*84b0*/  FFMA.FTZ R5, -R208, R208, 1 ;  /* 0x3f800000d0057423 */ /* 0x000fe200000101d0 */
[----:B------:R-:W-:Y:S01]  /*84c0*/  FMUL.FTZ R43, R7, R43 ;  /* 0x0000002b072b7220 */ /* 0x000fe20000410000 */
[----:B------:R-:W-:Y:S01]  /*84d0*/  FFMA.FTZ R7, -R226, R226, 1 ;  /* 0x3f800000e2077423 */ /* 0x000fe200000101e2 */
[----:B------:R-:W-:Y:S01]  /*84e0*/  STS [R219+0xa000], R17 ;  /* 0x00a00011db007388 */ /* 0x000fe20000000800 */
[----:B------:R-:W-:Y:S01]  /*84f0*/  FMUL.FTZ R5, R5, UR6 ;  /* 0x0000000605057c20 */ /* 0x000fe20008410000 */
[----:B------:R-:W-:Y:S01]  /*8500*/  FADD.FTZ R0, -R0, R63 ;  /* 0x0000003f00007221 */ /* 0x000fe20000010100 */
[----:B------:R-:W-:Y:S01]  /*8510*/  FFMA.FTZ R4, -R207, R207, 1 ;  /* 0x3f800000cf047423 */ /* 0x000fe200000101cf */
[----:B------:R-:W-:Y:S01]  /*8520*/  STS [R219+0xa400], R6 ;  /* 0x00a40006db007388 */ /* 0x000fe20000000800 */
[----:B------:R-:W-:Y:S01]  /*8530*/  FMUL.FTZ R7, R7, UR6 ;  /* 0x0000000607077c20 */ /* 0x000fe20008410000 */
[----:B------:R-:W-:Y:S01]  /*8540*/  FMUL.FTZ R0, R179, R0 ;  /* 0x00000000b3007220 */ /* 0x000fe20000410000 */
[----:B------:R-:W-:Y:S01]  /*8550*/  FMUL.FTZ R4, R4, UR6 ;  /* 0x0000000604047c20 */ /* 0x000fe20008410000 */
[----:B------:R-:W-:Y:S01]  /*8560*/  STS [R215+0x8000], R49 ;  /* 0x00800031d7007388 */ /* 0x000fe20000000800 */
[----:B------:R-:W-:Y:S01]  /*8570*/  FMUL.FTZ R62, R5, R62 ;  /* 0x0000003e053e7220 */ /* 0x000fe20000410000 */
[----:B------:R-:W-:Y:S01]  /*8580*/  F2FP.F16.F32.PACK_AB R5, R43, R42 ;  /* 0x0000002a2b05723e */ /* 0x000fe200000000ff */
        /* <DEDUP_REMOVED lines=8> */
[----:B------:R-:W-:Y:S03]  /*8610*/  LEA R52, R34, UR4, 0x1 ;  /* 0x0000000422347c11 */ /* 0x000fe6000f8e08ff */
        /* <DEDUP_REMOVED lines=98> */
.L_x_390:
        /* <DEDUP_REMOVED lines=102> */
[----:B-----5:R-:W3:Y:S04]  /*92a0*/  @P1 LDG.E R58, desc[UR10][R20.64] ;  /* 0x0000000a143a1981 */ /* 0x020ee8000c1e1900 */
[----:B------:R-:W4:Y:S04]  /*92b0*/  @P1 LDG.E R57, desc[UR10][R20.64+0x20] ;  /* 0x0000200a14391981 */ /* 0x000f28000c1e1900 */
[----:B------:R-:W5:Y:S04]  /*92c0*/  @P1 LDG.E R56, desc[UR10][R20.64+0x100] ;  /* 0x0001000a14381981 */ /* 0x000f68000c1e1900 */
[----:B------:R1:W2:Y:S02]  /*92d0*/  @P1 LDG.E R53, desc[UR10][R20.64+0x120] ;  /* 0x0001200a14351981 */ /* 0x0002a4000c1e1900 */
        /* <DEDUP_REMOVED lines=31> */
[-C--:B------:R-:W-:Y:S04]  /*94d0*/  LEA R26, P2, R26, R20.reuse, 0x2 ;  /* 0x000000141a1a7211 */ /* 0x080fe800078410ff */
[-C--:B------:R-:W-:Y:S01]  /*94e0*/  LEA.HI.X.SX32 R27, R55, R21.reuse, 0x2, P2 ;  /* 0x00000015371b7211 */ /* 0x080fe200010f16ff */
[----:B---3--:R1:W-:Y:S04]  /*94f0*/  @P1 STL [R1+0x40], R58 ;  /* 0x0000403a01001387 */ /* 0x0083e80000100800 */
[----:B----4-:R3:W-:Y:S04]  /*9500*/  @P1 STL [R1+0x44], R57 ;  /* 0x0000443901001387 */ /* 0x0107e80000100800 */
[----:B-----5:R4:W-:Y:S04]  /*9510*/  @P1 STL [R1+0x38], R56 ;  /* 0x0000383801001387 */ /* 0x0209e80000100800 */
[----:B--2---:R2:W-:Y:S01]  /*9520*/  @P1 STL [R1+0x3c], R53 ;  /* 0x00003c3501001387 */ /* 0x0045e20000100800 */
        /* <DEDUP_REMOVED lines=9> */
[----:B---3--:R-:W-:Y:S01]  /*95c0*/  IMAD.U32 R57, RZ, RZ, UR27 ;  /* 0x0000001bff397e24 */ /* 0x008fe2000f8e00ff */
[-C--:B------:R-:W-:Y:S01]  /*95d0*/  LEA.HI.X.SX32 R33, R58, R21.reuse, 0x2, P5 ;  /* 0x000000153a217211 */ /* 0x080fe200028f16ff */
[----:B------:R-:W-:Y:S01]  /*95e0*/  REDG.E.ADD.F32.FTZ.RN.STRONG.GPU desc[UR10][R34.64], R17 ;  /* 0x00000011220079a6 */ /* 0x000fe2000c10f38a */
[----:B------:R-:W-:Y:S01]  /*95f0*/  @UP0 UIADD3.X UR16, UR16, -0x1, URZ, UP1, !UPT ;  /* 0xffffffff10100890 */ /* 0x000fe20008ffe43f */
[----:B----4-:R-:W-:Y:S02]  /*9600*/  MOV R56, UR26 ;  /* 0x0000001a00387c02 */ /* 0x010fe40008000f00 */
[-C--:B------:R-:W-:Y:S01]  /*9610*/  LEA.HI.X.SX32 R31, R57, R21.reuse, 0x2, P4 ;  /* 0x00000015391f7211 */ /* 0x080fe200020f16ff */
[----:B------:R-:W-:Y:S01]  /*9620*/  REDG.E.ADD.F32.FTZ.RN.STRONG.GPU desc[UR10][R32.64], R18 ;  /* 0x00000012200079a6 */ /* 0x000fe2000c10f38a */
[-C--:B------:R-:W-:Y:S01]  /*9630*/  LEA.HI.X.SX32 R29, R56, R21.reuse, 0x2, P3 ;  /* 0x00000015381d7211 */ /* 0x080fe200018f16ff */
[----:B--2---:R-:W-:Y:S02]  /*9640*/  IMAD.U32 R53, RZ, RZ, UR23 ;  /* 0x00000017ff357e24 */ /* 0x004fe4000f8e00ff */
[----:B------:R-:W-:Y:S01]  /*9650*/  REDG.E.ADD.F32.FTZ.RN.STRONG.GPU desc[UR10][R30.64], R19 ;  /* 0x000000131e0079a6 */ /* 0x000fe2000c10f38a */
[----:B------:R-:W-:Y:S02]  /*9660*/  @P1 VIADD R0, R3, 0x2000 ;  /* 0x0000200003001836 */ /* 0x000fe40000000000 */
[----:B------:R-:W-:Y:S01]  /*9670*/  LEA.HI.X.SX32 R23, R53, R21, 0x2, P0 ;  /* 0x0000001535177211 */ /* 0x000fe200000f16ff */
[----:B------:R-:W-:Y:S01]  /*9680*/  REDG.E.ADD.F32.FTZ.RN.STRONG.GPU desc[UR10][R28.64], R12 ;  /* 0x0000000c1c0079a6 */ /* 0x000fe2000c10f38a */
[----:B------:R-:W-:Y:S03]  /*9690*/  PLOP3.LUT P0, PT, PT, PT, UP3, 0x80, 0x0 ;  /* 0x000000000000781c */ /* 0x000fe60003f0f038 */
        /* <DEDUP_REMOVED lines=138> */
.L_x_392:
        /* <DEDUP_REMOVED lines=19> */
.L_x_393:
        /* <DEDUP_REMOVED lines=43> */
.L_x_395:
[----:B------:R-:W-:Y:S05]  /*a320*/  BSYNC B0 ;  /* 0x0000000000007941 */ /* 0x000fea0003800000 */
.L_x_394:
        /* <DEDUP_REMOVED lines=13> */
.L_x_397:
[----:B------:R-:W-:Y:S05]  /*a400*/  BSYNC B0 ;  /* 0x0000000000007941 */ /* 0x000fea0003800000 */
.L_x_396:
[----:B-1----:R-:W1:Y:S01]  /*a410*/  LDS.128 R52, [R52+0x8000] ;  /* 0x0080000034347984 */ /* 0x002e620000000c00 */
        /* <DEDUP_REMOVED lines=26> */
.L_x_399:
[----:B------:R-:W-:Y:S05]  /*a5c0*/  BSYNC B0 ;  /* 0x0000000000007941 */ /* 0x000fea0003800000 */
.L_x_398:
        /* <DEDUP_REMOVED lines=13> */
.L_x_372:
[----:B------:R-:W-:Y:S05]  /*a6a0*/  BSYNC B1 ;  /* 0x0000000000017941 */ /* 0x000fea0003800000 */
.L_x_358:
        /* <DEDUP_REMOVED lines=11> */
.L_x_400:
[----:B------:R-:W-:Y:S05]  /*a760*/  EXIT ;  /* 0x000000000000794d */ /* 0x000fea0003800000 */
.L_x_402:
        /* <DEDUP_REMOVED lines=9> */
.L_x_700:


//--------------------- .text._ZN5flash25flash_bwd_dot_do_o_kernelILb0E23Flash_bwd_kernel_traitsILi32ELi128ELi128ELi8ELi4ELi4ELi4ELb1ELb0EN7cutlass6half_tE19Flash_kernel_traitsILi32ELi128ELi128ELi8ES3_EEEEvNS_16Flash_bwd_paramsE --------------------------
	.section	.text._ZN5flash25flash_bwd_dot_do_o_kernelILb0E23Flash_bwd_kernel_traitsILi32ELi128ELi128ELi8ELi4ELi4ELi4ELb1ELb0EN7cutlass6half_tE19Flash_kernel_traitsILi32ELi128ELi128ELi8ES3_EEEEvNS_16Flash_bwd_paramsE,"ax",@progbits
	.align	128
        .global         _ZN5flash25flash_bwd_dot_do_o_kernelILb0E23Flash_bwd_kernel_traitsILi32ELi128ELi128ELi8ELi4ELi4ELi4ELb1ELb0EN7cutlass6half_tE19Flash_kernel_traitsILi32ELi128ELi128ELi8ES3_EEEEvNS_16Flash_bwd_paramsE
        .type           _ZN5flash25flash_bwd_dot_do_o_kernelILb0E23Flash_bwd_kernel_traitsILi32ELi128ELi128ELi8ELi4ELi4ELi4ELb1ELb0EN7cutlass6half_tE19Flash_kernel_traitsILi32ELi128ELi128ELi8ES3_EEEEvNS_16Flash_bwd_paramsE,@function
        .size           _ZN5flash25flash_bwd_dot_do_o_kernelILb0E23Flash_bwd_kernel_traitsILi32ELi128ELi128ELi8ELi4ELi4ELi4ELb1ELb0EN7cutlass6half_tE19Flash_kernel_traitsILi32ELi128ELi128ELi8ES3_EEEEvNS_16Flash_bwd_paramsE,(.L_x_701 - _ZN5flash25flash_bwd_dot_do_o_kernelILb0E23Flash_bwd_kernel_traitsILi32ELi128ELi128ELi8ELi4ELi4ELi4ELb1ELb0EN7cutlass6half_tE19Flash_kernel_traitsILi32ELi128ELi128ELi8ES3_EEEEvNS_16Flash_bwd_paramsE)
        .other          _ZN5flash25flash_bwd_dot_do_o_kernelILb0E23Flash_bwd_kernel_traitsILi32ELi128ELi128ELi8ELi4ELi4ELi4ELb1ELb0EN7cutlass6half_tE19Flash_kernel_traitsILi32ELi128ELi128ELi8ES3_EEEEvNS_16Flash_bwd_paramsE,@"STO_CUDA_ENTRY STV_DEFAULT"
_ZN5flash25flash_bwd_dot_do_o_kernelILb0E23Flash_bwd_kernel_traitsILi32ELi128ELi128ELi8ELi4ELi4ELi4ELb1ELb0EN7cutlass6half_tE19Flash_kernel_traitsILi32ELi128ELi128ELi8ES3_EEEEvNS_16Flash_bwd_paramsE:
.text._ZN5flash25flash_bwd_dot_do_o_kernelILb0E23Flash_bwd_kernel_traitsILi32ELi128ELi128ELi8ELi4ELi4ELi4ELb1ELb0EN7cutlass6half_tE19Flash_kernel_traitsILi32ELi128ELi128ELi8ES3_EEEEvNS_16Flash_bwd_paramsE:
        /* <DEDUP_REMOVED lines=11> */
[----:B------:R-:W0:Y:S02]  /*00b0*/  S2UR UR4, SR_CTAID.X ;  /* 0x00000000000479c3 */ /* 0x000e240000002500 */
[----:B0-----:R-:W-:Y:S01]  /*00c0*/  USHF.L.U32 UR4, UR4, 0x7, URZ ;  /* 0x0000000704047899 */ /* 0x001fe2000800063f */
[----:B--2---:R-:W-:-:S06]  /*00d0*/  @P0 IADD3 R4, R4, -R5, RZ ;  /* 0x8000000504040210 */ /* 0x004fcc0007ffe0ff */
[----:B------:R-:W0:Y:S02]  /*00e0*/  @!P0 LDC R4, c[0x0][0x2c4] ;  /* 0x0000b100ff048b82 */ /* 0x000e240000000800 */
[----:B0-----:R-:W-:-:S13]  /*00f0*/  ISETP.GT.AND P0, PT, R4, UR4, PT ;  /* 0x0000000404007c0c */ /* 0x001fda000bf04270 */
[----:B------:R-:W-:Y:S05]  /*0100*/  @!P0 EXIT ;  /* 0x000000000000894d */ /* 0x000fea0003800000 */
[----:B------:R-:W-:Y:S01]  /*0110*/  ISETP.NE.AND P1, PT, R5, -0x1, PT ;  /* 0xffffffff0500780c */ /* 0x000fe20003f25270 */
[----:B------:R-:W0:Y:S01]  /*0120*/  S2R R0, SR_TID.X ;  /* 0x0000000000007919 */ /* 0x000e220000002100 */
[----:B------:R-:W-:Y:S01]  /*0130*/  ULDC.U8 UR8, c[0x0][0x3d8] ;  /* 0x0000f60000087ab9 */ /* 0x000fe20000000000 */
[----:B------:R-:W1:Y:S01]  /*0140*/  S2UR UR5, SR_CTAID.Z ;  /* 0x00000000000579c3 */ /* 0x000e620000002700 */
[----:B------:R-:W-:-:S09]  /*0150*/  ISETP.NE.AND P0, PT, RZ, UR8, PT ;  /* 0x00000008ff007c0c */ /* 0x000fd2000bf05270 */
[----:B------:R-:W2:Y:S01]  /*0160*/  @!P1 LDC.64 R8, c[0x0][0x418] ;  /* 0x00010600ff089b82 */ /* 0x000ea20000000a00 */
[--C-:B------:R-:W-:Y:S02]  /*0170*/  @!P1 SHF.R.S32.HI R3, RZ, 0x1f, R2.reuse ;  /* 0x0000001fff039819 */ /* 0x100fe40000011402 */
[----:B------:R-:W-:-:S05]  /*0180*/  @!P1 SHF.R.S32.HI R15, RZ, 0x1f, R2 ;  /* 0x0000001fff0f9819 */ /* 0x000fca0000011402 */
[----:B------:R-:W3:Y:S08]  /*0190*/  @P1 LDC.64 R12, c[0x0][0x420] ;  /* 0x00010800ff0c1b82 */ /* 0x000ef00000000a00 */
[----:B------:R-:W4:Y:S08]  /*01a0*/  @!P1 LDC.64 R6, c[0x0][0x290] ;  /* 0x0000a400ff069b82 */ /* 0x000f300000000a00 */
[----:B------:R-:W5:Y:S01]  /*01b0*/  @P1 LDC.64 R22, c[0x0][0x298] ;  /* 0x0000a600ff161b82 */ /* 0x000f620000000a00 */
[----:B--2---:R-:W-:-:S02]  /*01c0*/  @!P1 IMAD R3, R3, R8, RZ ;  /* 0x0000000803039224 */ /* 0x004fc400078e02ff */
[----:B---3--:R-:W-:-:S04]  /*01d0*/  @P1 IMAD.WIDE.U32 R10, R5, R12, RZ ;  /* 0x0000000c050a1225 */ /* 0x008fc800078e00ff */
[----:B----4-:R-:W-:Y:S02]  /*01e0*/  @!P1 IMAD R12, R15, R6, RZ ;  /* 0x000000060f0c9224 */ /* 0x010fe400078e02ff */
[C---:B------:R-:W-:Y:S02]  /*01f0*/  @!P1 IMAD R15, R2.reuse, R9, R3 ;  /* 0x00000009020f9224 */ /* 0x040fe400078e0203 */
[C---:B------:R-:W-:Y:S02]  /*0200*/  @P1 IMAD R3, R5.reuse, R13, R11 ;  /* 0x0000000d05031224 */ /* 0x040fe400078e020b */
[----:B------:R-:W-:Y:S02]  /*0210*/  @!P1 IMAD R11, R2, R7, R12 ;  /* 0x00000007020b9224 */ /* 0x000fe400078e020c */
[----:B-----5:R-:W-:-:S04]  /*0220*/  @P1 IMAD.WIDE.U32 R12, R5, R22, RZ ;  /* 0x00000016050c1225 */ /* 0x020fc800078e00ff */
[----:B------:R-:W-:Y:S01]  /*0230*/  @!P1 IMAD.WIDE.U32 R8, R2, R8, RZ ;  /* 0x0000000802089225 */ /* 0x000fe200078e00ff */
[----:B------:R-:W-:-:S03]  /*0240*/  @P1 MOV R22, R12 ;  /* 0x0000000c00161202 */ /* 0x000fc60000000f00 */
[----:B------:R-:W-:Y:S01]  /*0250*/  @!P1 IMAD.WIDE.U32 R6, R2, R6, RZ ;  /* 0x0000000602069225 */ /* 0x000fe200078e00ff */
[----:B------:R-:W-:Y:S02]  /*0260*/  @!P1 IADD3 R3, R9, R15, RZ ;  /* 0x0000000f09039210 */ /* 0x000fe40007ffe0ff */
[----:B------:R-:W-:Y:S01]  /*0270*/  @!P1 MOV R10, R8 ;  /* 0x00000008000a9202 */ /* 0x000fe20000000f00 */
[----:B------:R-:W-:Y:S01]  /*0280*/  @P1 IMAD R23, R5, R23, R13 ;  /* 0x0000001705171224 */ /* 0x000fe200078e020d */
[----:B------:R-:W-:Y:S02]  /*0290*/  @!P1 IADD3 R23, R7, R11, RZ ;  /* 0x0000000b07179210 */ /* 0x000fe40007ffe0ff */
[----:B------:R-:W-:Y:S01]  /*02a0*/  @!P1 MOV R22, R6 ;  /* 0x0000000600169202 */ /* 0x000fe20000000f00 */
[----:B01----:R-:W-:Y:S06]  /*02b0*/  @!P0 BRA `(.L_x_403) ;  /* 0x0000000000208947 */ /* 0x003fec0003800000 */
[----:B------:R-:W0:Y:S08]  /*02c0*/  LDC R9, c[0x0][0x2d4] ;  /* 0x0000b500ff097b82 */ /* 0x000e300000000800 */
[----:B------:R-:W1:Y:S08]  /*02d0*/  LDC R6, c[0x0][0x2c0] ;  /* 0x0000b000ff067b82 */ /* 0x000e700000000800 */
[----:B------:R-:W1:Y:S01]  /*02e0*/  LDC R7, c[0x0][0x2e4] ;  /* 0x0000b900ff077b82 */ /* 0x000e620000000800 */
[----:B0-----:R-:W-:-:S05]  /*02f0*/  @!P1 IMAD R5, R2, R9, RZ ;  /* 0x0000000902059224 */ /* 0x001fca00078e02ff */
[----:B------:R-:W-:Y:S02]  /*0300*/  LEA R5, R2, R5, 0x7 ;  /* 0x0000000502057211 */ /* 0x000fe400078e38ff */
[----:B-1----:R-:W-:-:S05]  /*0310*/  LEA R6, R6, R7, 0x7 ;  /* 0x0000000706067211 */ /* 0x002fca00078e38ff */
[----:B------:R-:W-:Y:S01]  /*0320*/  IMAD R2, R6, UR5, R5 ;  /* 0x0000000506027c24 */ /* 0x000fe2000f8e0205 */
[----:B------:R-:W-:Y:S06]  /*0330*/  BRA `(.L_x_404) ;  /* 0x0000000000107947 */ /* 0x000fec0003800000 */
.L_x_403:
[----:B------:R-:W0:Y:S08]  /*0340*/  LDC R5, c[0x0][0x270] ;  /* 0x00009c00ff057b82 */ /* 0x000e300000000800 */
[----:B------:R-:W1:Y:S01]  /*0350*/  LDC R7, c[0x0][0x2d4] ;  /* 0x0000b500ff077b82 */ /* 0x000e620000000800 */
[----:B0-----:R-:W-:-:S04]  /*0360*/  IMAD R2, R2, R5, UR5 ;  /* 0x0000000502027e24 */ /* 0x001fc8000f8e0205 */
[----:B-1----:R-:W-:-:S07]  /*0370*/  IMAD R2, R2, R7, RZ ;  /* 0x0000000702027224 */ /* 0x002fce00078e02ff */
.L_x_404:
[----:B------:R-:W-:Y:S01]  /*0380*/  SHF.R.S32.HI R5, RZ, 0x1f, R0 ;  /* 0x0000001fff057819 */ /* 0x000fe20000011400 */
[----:B------:R-:W0:Y:S01]  /*0390*/  LDC.64 R8, c[0x0][0x420] ;  /* 0x00010800ff087b82 */ /* 0x000e220000000a00 */
[----:B------:R-:W-:Y:S01]  /*03a0*/  ULDC UR9, c[0x0][0x2d0] ;  /* 0x0000b40000097ab9 */ /* 0x000fe20000000800 */
[----:B------:R-:W-:Y:S01]  /*03b0*/  IADD3 R16, R4, -UR4, RZ ;  /* 0x8000000404107c10 */ /* 0x000fe2000fffe0ff */
[----:B------:R-:W-:Y:S01]  /*03c0*/  USHF.R.S32.HI UR8, URZ, 0x1f, UR4 ;  /* 0x0000001f3f087899 */ /* 0x000fe20008011404 */
[----:B------:R-:W-:-:S04]  /*03d0*/  LEA.HI R5, R5, R0, RZ, 0x2 ;  /* 0x0000000005057211 */ /* 0x000fc800078f10ff */
[----:B------:R-:W-:Y:S02]  /*03e0*/  LOP3.LUT R7, R5, 0x1ffffffc, RZ, 0xc0, !PT ;  /* 0x1ffffffc05077812 */ /* 0x000fe400078ec0ff */
[----:B------:R-:W-:Y:S02]  /*03f0*/  SHF.R.S32.HI R13, RZ, 0x2, R5 ;  /* 0x00000002ff0d7819 */ /* 0x000fe40000011405 */
[----:B------:R-:W-:Y:S01]  /*0400*/  IADD3 R20, -R7, R0, RZ ;  /* 0x0000000007147210 */ /* 0x000fe20007ffe1ff */
[----:B------:R-:W1:Y:S01]  /*0410*/  LDC.64 R4, c[0x0][0x298] ;  /* 0x0000a600ff047b82 */ /* 0x000e620000000a00 */
[----:B------:R-:W-:Y:S02]  /*0420*/  IADD3 R11, R13, 0x40, RZ ;  /* 0x000000400d0b7810 */ /* 0x000fe40007ffe0ff */
[----:B------:R-:W-:Y:S02]  /*0430*/  SHF.L.U32 R20, R20, 0x3, RZ ;  /* 0x0000000314147819 */ /* 0x000fe400000006ff */
[----:B------:R-:W-:-:S02]  /*0440*/  SHF.R.S32.HI R19, RZ, 0x1f, R13 ;  /* 0x0000001fff137819 */ /* 0x000fc4000001140d */
[----:B------:R-:W-:Y:S01]  /*0450*/  ISETP.GE.AND P0, PT, R20, UR9, PT ;  /* 0x0000000914007c0c */ /* 0x000fe2000bf06270 */
[----:B------:R-:W2:Y:S01]  /*0460*/  LDC.64 R6, c[0x0][0x428] ;  /* 0x00010a00ff067b82 */ /* 0x000ea20000000a00 */
[--C-:B------:R-:W-:Y:S01]  /*0470*/  SHF.R.S32.HI R21, RZ, 0x1f, R20.reuse ;  /* 0x0000001fff157819 */ /* 0x100fe20000011414 */
[----:B------:R-:W-:Y:S01]  /*0480*/  USHF.R.S32.HI UR9, URZ, 0x1f, UR5 ;  /* 0x0000001f3f097899 */ /* 0x000fe20008011405 */
[-C--:B------:R-:W-:Y:S01]  /*0490*/  ISETP.LT.AND P1, PT, R13, R16.reuse, !P0 ;  /* 0x000000100d00720c */ /* 0x080fe20004721270 */
[C---:B0-----:R-:W-:Y:S01]  /*04a0*/  IMAD R12, R8.reuse, UR8, RZ ;  /* 0x00000008080c7c24 */ /* 0x041fe2000f8e02ff */
[----:B------:R-:W-:Y:S01]  /*04b0*/  ISETP.LT.AND P0, PT, R11, R16, !P0 ;  /* 0x000000100b00720c */ /* 0x000fe20004701270 */
[----:B------:R-:W-:-:S04]  /*04c0*/  IMAD.WIDE.U32 R14, R8, UR4, R20 ;  /* 0x00000004080e7c25 */ /* 0x000fc8000f8e0014 */
[----:B------:R-:W-:Y:S01]  /*04d0*/  IMAD R12, R9, UR4, R12 ;  /* 0x00000004090c7c24 */ /* 0x000fe2000f8e020c */
[----:B------:R-:W-:Y:S02]  /*04e0*/  IADD3 R14, P2, R10, R14, RZ ;  /* 0x0000000e0a0e7210 */ /* 0x000fe40007f5e0ff */
[----:B------:R-:W0:Y:S02]  /*04f0*/  LDC.64 R10, c[0x0][0x2a0] ;  /* 0x0000a800ff0a7b82 */ /* 0x000e240000000a00 */
[----:B------:R-:W-:Y:S01]  /*0500*/  IADD3.X R15, R3, R15, R12, P2, !PT ;  /* 0x0000000f030f7210 */ /* 0x000fe200017fe40c */
[----:B-1----:R-:W-:Y:S02]  /*0510*/  IMAD.WIDE.U32 R20, R4, UR4, R20 ;  /* 0x0000000404147c25 */ /* 0x002fe4000f8e0014 */
[----:B------:R-:W-:-:S03]  /*0520*/  @P0 IADD3 R3, P2, R13, 0x40, RZ ;  /* 0x000000400d030810 */ /* 0x000fc60007f5e0ff */
[----:B------:R-:W1:Y:S01]  /*0530*/  @P1 LDC.64 R16, c[0x0][0x3e0] ;  /* 0x0000f800ff101b82 */ /* 0x000e620000000a00 */
[----:B--2---:R-:W-:-:S04]  /*0540*/  IMAD R12, R6, UR9, RZ ;  /* 0x00000009060c7c24 */ /* 0x004fc8000f8e02ff */
[----:B------:R-:W-:Y:S02]  /*0550*/  IMAD R25, R7, UR5, R12 ;  /* 0x0000000507197c24 */ /* 0x000fe4000f8e020c */
[----:B------:R-:W-:-:S04]  /*0560*/  IMAD.WIDE.U32 R6, R6, UR5, R14 ;  /* 0x0000000506067c25 */ /* 0x000fc8000f8e000e */
[----:B------:R-:W-:Y:S01]  /*0570*/  IMAD R14, R4, UR8, RZ ;  /* 0x00000008040e7c24 */ /* 0x000fe2000f8e02ff */
[----:B------:R-:W-:Y:S01]  /*0580*/  IADD3 R7, R7, R25, RZ ;  /* 0x0000001907077210 */ /* 0x000fe20007ffe0ff */
[----:B------:R-:W-:Y:S01]  /*0590*/  @P1 IMAD R12, R19, R8, RZ ;  /* 0x00000008130c1224 */ /* 0x000fe200078e02ff */
[----:B------:R-:W-:Y:S01]  /*05a0*/  @P0 IADD3.X R25, RZ, R19, RZ, P2, !PT ;  /* 0x00000013ff190210 */ /* 0x000fe200017fe4ff */
[----:B------:R-:W-:Y:S01]  /*05b0*/  IMAD R18, R5, UR4, R14 ;  /* 0x0000000405127c24 */ /* 0x000fe2000f8e020e */
[----:B------:R-:W-:Y:S01]  /*05c0*/  IADD3 R22, P2, R22, R20, RZ ;  /* 0x0000001416167210 */ /* 0x000fe20007f5e0ff */
[C---:B------:R-:W-:Y:S02]  /*05d0*/  @P1 IMAD R27, R13.reuse, R9, R12 ;  /* 0x000000090d1b1224 */ /* 0x040fe400078e020c */
[----:B------:R-:W-:Y:S01]  /*05e0*/  @P1 IMAD.WIDE.U32 R14, R13, R8, R6 ;  /* 0x000000080d0e1225 */ /* 0x000fe200078e0006 */
[----:B------:R-:W-:-:S03]  /*05f0*/  IADD3.X R23, R23, R21, R18, P2, !PT ;  /* 0x0000001517177210 */ /* 0x000fc600017fe412 */
[----:B------:R-:W-:Y:S01]  /*0600*/  @P0 IMAD R18, R25, R8, RZ ;  /* 0x0000000819120224 */ /* 0x000fe200078e02ff */
[----:B------:R-:W-:Y:S01]  /*0610*/  @P1 IADD3 R12, R15, R27, RZ ;  /* 0x0000001b0f0c1210 */ /* 0x000fe20007ffe0ff */
[----:B0-----:R-:W-:Y:S01]  /*0620*/  IMAD R20, R10, UR9, RZ ;  /* 0x000000090a147c24 */ /* 0x001fe2000f8e02ff */
[C---:B-1----:R-:W-:Y:S01]  /*0630*/  @P1 LEA R16, P2, R14.reuse, R16, 0x1 ;  /* 0x000000100e101211 */ /* 0x042fe200078408ff */
[----:B------:R-:W-:Y:S01]  /*0640*/  @P0 IMAD R15, R3, R9, R18 ;  /* 0x00000009030f0224 */ /* 0x000fe200078e0212 */
[----:B------:R-:W0:Y:S01]  /*0650*/  @P0 LDC.64 R24, c[0x0][0x280] ;  /* 0x0000a000ff180b82 */ /* 0x000e220000000a00 */
[----:B------:R-:W-:Y:S01]  /*0660*/  IMAD R9, R11, UR5, R20 ;  /* 0x000000050b097c24 */ /* 0x000fe2000f8e0214 */
[----:B------:R-:W-:Y:S01]  /*0670*/  @P1 LEA.HI.X R17, R14, R17, R12, 0x1, P2 ;  /* 0x000000110e111211 */ /* 0x000fe200010f0c0c */
[----:B------:R-:W-:Y:S01]  /*0680*/  IMAD.WIDE.U32 R10, R10, UR5, R22 ;  /* 0x000000050a0a7c25 */ /* 0x000fe2000f8e0016 */
[----:B------:R-:W-:-:S03]  /*0690*/  @P0 IADD3 R12, P2, R13, 0x40, RZ ;  /* 0x000000400d0c0810 */ /* 0x000fc60007f5e0ff */
[----:B------:R-:W-:Y:S01]  /*06a0*/  @P1 IMAD R14, R19, R4, RZ ;  /* 0x00000004130e1224 */ /* 0x000fe200078e02ff */
[----:B------:R-:W1:Y:S01]  /*06b0*/  @P0 LDC.64 R20, c[0x0][0x3e0] ;  /* 0x0000f800ff140b82 */ /* 0x000e620000000a00 */
[----:B------:R-:W-:Y:S02]  /*06c0*/  @P0 IADD3.X R27, RZ, R19, RZ, P2, !PT ;  /* 0x00000013ff1b0210 */ /* 0x000fe400017fe4ff */
[----:B------:R-:W-:Y:S01]  /*06d0*/  IADD3 R11, R11, R9, RZ ;  /* 0x000000090b0b7210 */ /* 0x000fe20007ffe0ff */
[----:B------:R-:W-:Y:S01]  /*06e0*/  @P0 IMAD.WIDE.U32 R8, R3, R8, R6 ;  /* 0x0000000803080225 */ /* 0x000fe200078e0006 */
[----:B------:R-:W-:Y:S02]  /*06f0*/  @P0 MOV R6, R10 ;  /* 0x0000000a00060202 */ /* 0x000fe40000000f00 */
[----:B------:R-:W-:Y:S01]  /*0700*/  @P0 MOV R7, R11 ;  /* 0x0000000b00070202 */ /* 0x000fe20000000f00 */
[----:B------:R-:W2:Y:S01]  /*0710*/  @P1 LDC.64 R22, c[0x0][0x280] ;  /* 0x0000a000ff161b82 */ /* 0x000ea20000000a00 */
[----:B------:R-:W-:Y:S01]  /*0720*/  @P0 IMAD R18, R27, R4, RZ ;  /* 0x000000041b120224 */ /* 0x000fe200078e02ff */
[----:B------:R-:W-:Y:S01]  /*0730*/  @P0 IADD3 R15, R9, R15, RZ ;  /* 0x0000000f090f0210 */ /* 0x000fe20007ffe0ff */
[----:B------:R-:W-:-:S02]  /*0740*/  @P1 IMAD R3, R13, R5, R14 ;  /* 0x000000050d031224 */ /* 0x000fc400078e020e */
[----:B------:R-:W-:Y:S02]  /*0750*/  @P0 IMAD R5, R12, R5, R18 ;  /* 0x000000050c050224 */ /* 0x000fe400078e0212 */
[----:B------:R-:W-:-:S04]  /*0760*/  @P1 IMAD.WIDE.U32 R10, R13, R4, R10 ;  /* 0x000000040d0a1225 */ /* 0x000fc800078e000a */
[----:B------:R-:W-:Y:S01]  /*0770*/  @P0 IMAD.WIDE.U32 R12, R12, R4, R6 ;  /* 0x000000040c0c0225 */ /* 0x000fe200078e0006 */
[----:B------:R-:W-:Y:S02]  /*0780*/  @P1 IADD3 R9, R11, R3, RZ ;  /* 0x000000030b091210 */ /* 0x000fe40007ffe0ff */
[----:B------:R-:W-:Y:S02]  /*0790*/  CS2R R6, SRZ ;  /* 0x0000000000067805 */ /* 0x000fe4000001ff00 */
[----:B------:R-:W-:Y:S02]  /*07a0*/  @P0 IADD3 R3, R13, R5, RZ ;  /* 0x000000050d030210 */ /* 0x000fe40007ffe0ff */
[----:B------:R-:W-:Y:S02]  /*07b0*/  CS2R R4, SRZ ;  /* 0x0000000000047805 */ /* 0x000fe4000001ff00 */
[----:B-1----:R-:W-:Y:S02]  /*07c0*/  @P0 LEA R20, P2, R8, R20, 0x1 ;  /* 0x0000001408140211 */ /* 0x002fe400078408ff */
[----:B0-----:R-:W-:-:S02]  /*07d0*/  @P0 LEA R24, P4, R12, R24, 0x1 ;  /* 0x000000180c180211 */ /* 0x001fc400078808ff */
[----:B------:R-:W-:Y:S02]  /*07e0*/  CS2R R18, SRZ ;  /* 0x0000000000127805 */ /* 0x000fe4000001ff00 */
[----:B------:R-:W-:Y:S01]  /*07f0*/  @P0 LEA.HI.X R21, R8, R21, R15, 0x1, P2 ;  /* 0x0000001508150211 */ /* 0x000fe200010f0c0f */
[----:B------:R0:W3:Y:S01]  /*0800*/  @P1 LDG.E.128 R4, desc[UR6][R16.64] ;  /* 0x0000000610041981 */ /* 0x0000e2000c1e1d00 */
[----:B--2---:R-:W-:Y:S02]  /*0810*/  @P1 LEA R22, P3, R10, R22, 0x1 ;  /* 0x000000160a161211 */ /* 0x004fe400078608ff */
[----:B------:R-:W-:Y:S02]  /*0820*/  CS2R R14, SRZ ;  /* 0x00000000000e7805 */ /* 0x000fe4000001ff00 */
[----:B------:R-:W-:Y:S02]  /*0830*/  @P0 LEA.HI.X R25, R12, R25, R3, 0x1, P4 ;  /* 0x000000190c190211 */ /* 0x000fe400020f0c03 */
[----:B------:R-:W-:-:S02]  /*0840*/  CS2R R12, SRZ ;  /* 0x00000000000c7805 */ /* 0x000fc4000001ff00 */
[----:B------:R-:W-:Y:S02]  /*0850*/  @P1 LEA.HI.X R23, R10, R23, R9, 0x1, P3 ;  /* 0x000000170a171211 */ /* 0x000fe400018f0c09 */
[----:B------:R-:W-:Y:S02]  /*0860*/  CS2R R10, SRZ ;  /* 0x00000000000a7805 */ /* 0x000fe4000001ff00 */
[----:B------:R-:W-:Y:S02]  /*0870*/  CS2R R8, SRZ ;  /* 0x0000000000087805 */ /* 0x000fe4000001ff00 */
[----:B0-----:R-:W-:Y:S01]  /*0880*/  CS2R R16, SRZ ;  /* 0x0000000000107805 */ /* 0x001fe2000001ff00 */
[----:B------:R-:W2:Y:S04]  /*0890*/  @P0 LDG.E.128 R12, desc[UR6][R20.64] ;  /* 0x00000006140c0981 */ /* 0x000ea8000c1e1d00 */
[----:B------:R-:W4:Y:S04]  /*08a0*/  @P1 LDG.E.128 R8, desc[UR6][R22.64] ;  /* 0x0000000616081981 */ /* 0x000f28000c1e1d00 */
[----:B------:R-:W5:Y:S01]  /*08b0*/  @P0 LDG.E.128 R16, desc[UR6][R24.64] ;  /* 0x0000000618100981 */ /* 0x000f62000c1e1d00 */
[----:B------:R-:W-:Y:S01]  /*08c0*/  LOP3.LUT P0, RZ, R0, 0x3, RZ, 0xc0, !PT ;  /* 0x0000000300ff7812 */ /* 0x000fe2000780c0ff */
[----:B---3--:R-:W-:-:S02]  /*08d0*/  HADD2.F32 R26, -RZ, R4.H1_H1 ;  /* 0x30000004ff1a7230 */ /* 0x008fc40000004100 */
[----:B------:R-:W-:Y:S02]  /*08e0*/  HADD2.F32 R29, -RZ, R4.H0_H0 ;  /* 0x20000004ff1d7230 */ /* 0x000fe40000004100 */
[--C-:B--2---:R-:W-:Y:S02]  /*08f0*/  HADD2.F32 R27, -RZ, R12.reuse.H1_H1 ;  /* 0x3000000cff1b7230 */ /* 0x104fe40000004100 */
[----:B------:R-:W-:Y:S02]  /*0900*/  HADD2.F32 R12, -RZ, R12.H0_H0 ;  /* 0x2000000cff0c7230 */ /* 0x000fe40000004100 */
[----:B----4-:R-:W-:Y:S02]  /*0910*/  HADD2.F32 R3, -RZ, R8.H1_H1 ;  /* 0x30000008ff037230 */ /* 0x010fe40000004100 */
[--C-:B-----5:R-:W-:Y:S02]  /*0920*/  HADD2.F32 R28, -RZ, R16.reuse.H1_H1 ;  /* 0x30000010ff1c7230 */ /* 0x120fe40000004100 */
[----:B------:R-:W-:-:S02]  /*0930*/  HADD2.F32 R16, -RZ, R16.H0_H0 ;  /* 0x20000010ff107230 */ /* 0x000fc40000004100 */
[----:B------:R-:W-:Y:S01]  /*0940*/  FMUL.FTZ R26, R26, R3 ;  /* 0x000000031a1a7220 */ /* 0x000fe20000410000 */
[----:B------:R-:W-:Y:S02]  /*0950*/  HADD2.F32 R20, -RZ, R8.H0_H0 ;  /* 0x20000008ff147230 */ /* 0x000fe40000004100 */
[----:B------:R-:W-:Y:S01]  /*0960*/  FMUL.FTZ R27, R27, R28 ;  /* 0x0000001c1b1b7220 */ /* 0x000fe20000410000 */
[----:B------:R-:W-:-:S03]  /*0970*/  HADD2.F32 R3, -RZ, R5.H0_H0 ;  /* 0x20000005ff037230 */ /* 0x000fc60000004100 */
[----:B------:R-:W-:Y:S01]  /*0980*/  FFMA.FTZ R27, R12, R16, R27 ;  /* 0x000000100c1b7223 */ /* 0x000fe2000001001b */
[----:B------:R-:W-:Y:S02]  /*0990*/  HADD2.F32 R16, -RZ, R9.H0_H0 ;  /* 0x20000009ff107230 */ /* 0x000fe40000004100 */
[----:B------:R-:W-:Y:S01]  /*09a0*/  FFMA.FTZ R26, R29, R20, R26 ;  /* 0x000000141d1a7223 */ /* 0x000fe2000001001a */
[----:B------:R-:W-:Y:S02]  /*09b0*/  HADD2.F32 R5, -RZ, R5.H1_H1 ;  /* 0x30000005ff057230 */ /* 0x000fe40000004100 */
[----:B------:R-:W-:Y:S02]  /*09c0*/  HADD2.F32 R12, -RZ, R9.H1_H1 ;  /* 0x30000009ff0c7230 */ /* 0x000fe40000004100 */
[----:B------:R-:W-:Y:S01]  /*09d0*/  FFMA.FTZ R16, R3, R16, R26 ;  /* 0x0000001003107223 */ /* 0x000fe2000001001a */
[----:B------:R-:W-:Y:S02]  /*09e0*/  HADD2.F32 R20, -RZ, R13.H0_H0 ;  /* 0x2000000dff147230 */ /* 0x000fe40000004100 */
[----:B------:R-:W-:-:S02]  /*09f0*/  HADD2.F32 R24, -RZ, R17.H0_H0 ;  /* 0x20000011ff187230 */ /* 0x000fc40000004100 */
[----:B------:R-:W-:Y:S01]  /*0a00*/  FFMA.FTZ R5, R5, R12, R16 ;  /* 0x0000000c05057223 */ /* 0x000fe20000010010 */
[----:B------:R-:W-:Y:S02]  /*0a10*/  HADD2.F32 R4, -RZ, R6.H0_H0 ;  /* 0x20000006ff047230 */ /* 0x000fe40000004100 */
[----:B------:R-:W-:Y:S02]  /*0a20*/  HADD2.F32 R23, -RZ, R10.H0_H0 ;  /* 0x2000000aff177230 */ /* 0x000fe40000004100 */
[----:B------:R-:W-:Y:S01]  /*0a30*/  FFMA.FTZ R27, R20, R24, R27 ;  /* 0x00000018141b7223 */ /* 0x000fe2000001001b */
[----:B------:R-:W-:Y:S02]  /*0a40*/  HADD2.F32 R22, -RZ, R13.H1_H1 ;  /* 0x3000000dff167230 */ /* 0x000fe40000004100 */
[----:B------:R-:W-:Y:S02]  /*0a50*/  HADD2.F32 R17, -RZ, R17.H1_H1 ;  /* 0x30000011ff117230 */ /* 0x000fe40000004100 */
[----:B------:R-:W-:Y:S01]  /*0a60*/  FFMA.FTZ R5, R4, R23, R5 ;  /* 0x0000001704057223 */ /* 0x000fe20000010005 */
[----:B------:R-:W-:-:S02]  /*0a70*/  HADD2.F32 R8, -RZ, R6.H1_H1 ;  /* 0x30000006ff087230 */ /* 0x000fc40000004100 */
[----:B------:R-:W-:Y:S02]  /*0a80*/  HADD2.F32 R21, -RZ, R10.H1_H1 ;  /* 0x3000000aff157230 */ /* 0x000fe40000004100 */
[----:B------:R-:W-:Y:S01]  /*0a90*/  FFMA.FTZ R27, R22, R17, R27 ;  /* 0x00000011161b7223 */ /* 0x000fe2000001001b */
[----:B------:R-:W-:Y:S02]  /*0aa0*/  HADD2.F32 R12, -RZ, R14.H0_H0 ;  /* 0x2000000eff0c7230 */ /* 0x000fe40000004100 */
[----:B------:R-:W-:Y:S02]  /*0ab0*/  HADD2.F32 R3, -RZ, R18.H0_H0 ;  /* 0x20000012ff037230 */ /* 0x000fe40000004100 */
[----:B------:R-:W-:Y:S01]  /*0ac0*/  FFMA.FTZ R5, R8, R21, R5 ;  /* 0x0000001508057223 */ /* 0x000fe20000010005 */
[----:B------:R-:W-:Y:S02]  /*0ad0*/  HADD2.F32 R6, -RZ, R7.H0_H0 ;  /* 0x20000007ff067230 */ /* 0x000fe40000004100 */
[----:B------:R-:W-:-:S02]  /*0ae0*/  HADD2.F32 R9, -RZ, R11.H0_H0 ;  /* 0x2000000bff097230 */ /* 0x000fc40000004100 */
[----:B------:R-:W-:Y:S01]  /*0af0*/  FFMA.FTZ R27, R12, R3, R27 ;  /* 0x000000030c1b7223 */ /* 0x000fe2000001001b */
[----:B------:R-:W-:Y:S02]  /*0b00*/  HADD2.F32 R14, -RZ, R14.H1_H1 ;  /* 0x3000000eff0e7230 */ /* 0x000fe40000004100 */
[----:B------:R-:W-:Y:S02]  /*0b10*/  HADD2.F32 R18, -RZ, R18.H1_H1 ;  /* 0x30000012ff127230 */ /* 0x000fe40000004100 */
[----:B------:R-:W-:Y:S01]  /*0b20*/  FFMA.FTZ R6, R6, R9, R5 ;  /* 0x0000000906067223 */ /* 0x000fe20000010005 */
[----:B------:R-:W-:Y:S02]  /*0b30*/  HADD2.F32 R7, -RZ, R7.H1_H1 ;  /* 0x30000007ff077230 */ /* 0x000fe40000004100 */
[----:B------:R-:W-:Y:S02]  /*0b40*/  HADD2.F32 R10, -RZ, R11.H1_H1 ;  /* 0x3000000bff0a7230 */ /* 0x000fe40000004100 */
[----:B------:R-:W-:Y:S01]  /*0b50*/  FFMA.FTZ R27, R14, R18, R27 ;  /* 0x000000120e1b7223 */ /* 0x000fe2000001001b */
[----:B------:R-:W-:-:S02]  /*0b60*/  HADD2.F32 R4, -RZ, R15.H0_H0 ;  /* 0x2000000fff047230 */ /* 0x000fc40000004100 */
[----:B------:R-:W-:Y:S02]  /*0b70*/  HADD2.F32 R3, -RZ, R19.H0_H0 ;  /* 0x20000013ff037230 */ /* 0x000fe40000004100 */
[----:B------:R-:W-:Y:S01]  /*0b80*/  FFMA.FTZ R6, R7, R10, R6 ;  /* 0x0000000a07067223 */ /* 0x000fe20000010006 */
[----:B------:R-:W-:Y:S02]  /*0b90*/  HADD2.F32 R8, -RZ, R15.H1_H1 ;  /* 0x3000000fff087230 */ /* 0x000fe40000004100 */
[----:B------:R-:W-:Y:S02]  /*0ba0*/  HADD2.F32 R19, -RZ, R19.H1_H1 ;  /* 0x30000013ff137230 */ /* 0x000fe40000004100 */
[----:B------:R-:W-:Y:S02]  /*0bb0*/  FFMA.FTZ R27, R4, R3, R27 ;  /* 0x00000003041b7223 */ /* 0x000fe4000001001b */
[----:B------:R-:W0:Y:S02]  /*0bc0*/  SHFL.BFLY PT, R3, R6, 0x2, 0x1f ;  /* 0x0c401f0006037f89 */ /* 0x000e2400000e0000 */
[----:B------:R-:W-:-:S05]  /*0bd0*/  FFMA.FTZ R27, R8, R19, R27 ;  /* 0x00000013081b7223 */ /* 0x000fca000001001b */
[----:B------:R-:W1:Y:S01]  /*0be0*/  SHFL.BFLY PT, R8, R27, 0x2, 0x1f ;  /* 0x0c401f001b087f89 */ /* 0x000e6200000e0000 */
[----:B0-----:R-:W-:-:S05]  /*0bf0*/  FADD.FTZ R4, R6, R3 ;  /* 0x0000000306047221 */ /* 0x001fca0000010000 */
[----:B------:R-:W0:Y:S01]  /*0c00*/  SHFL.BFLY PT, R3, R4, 0x1, 0x1f ;  /* 0x0c201f0004037f89 */ /* 0x000e2200000e0000 */
[----:B-1----:R-:W-:-:S05]  /*0c10*/  FADD.FTZ R8, R27, R8 ;  /* 0x000000081b087221 */ /* 0x002fca0000010000 */
[----:B------:R-:W1:Y:S01]  /*0c20*/  SHFL.BFLY PT, R5, R8, 0x1, 0x1f ;  /* 0x0c201f0008057f89 */ /* 0x000e6200000e0000 */
[----:B------:R-:W-:Y:S01]  /*0c30*/  IADD3 R7, R2, UR4, RZ ;  /* 0x0000000402077c10 */ /* 0x000fe2000fffe0ff */
[----:B------:R-:W-:-:S03]  /*0c40*/  ULDC.64 UR4, c[0x0][0x478] ;  /* 0x00011e0000047ab9 */ /* 0x000fc60000000a00 */
[----:B------:R-:W-:Y:S02]  /*0c50*/  SHF.R.S32.HI R2, RZ, 0x1f, R7 ;  /* 0x0000001fff027819 */ /* 0x000fe40000011407 */
[----:B------:R-:W-:-:S04]  /*0c60*/  LEA.HI R7, P1, R0, R7, RZ, 0x1e ;  /* 0x0000000700077211 */ /* 0x000fc8000783f0ff */
[----:B------:R-:W-:Y:S02]  /*0c70*/  IADD3.X R6, RZ, R2, RZ, P1, !PT ;  /* 0x00000002ff067210 */ /* 0x000fe40000ffe4ff */
[C---:B------:R-:W-:Y:S01]  /*0c80*/  LEA R2, P1, R7.reuse, UR4, 0x2 ;  /* 0x0000000407027c11 */ /* 0x040fe2000f8210ff */
[----:B------:R-:W-:Y:S01]  /*0c90*/  ULDC UR4, c[0x0][0x384] ;  /* 0x0000e10000047ab9 */ /* 0x000fe20000000800 */
[----:B0-----:R-:W-:Y:S02]  /*0ca0*/  FADD.FTZ R0, R4, R3 ;  /* 0x0000000304007221 */ /* 0x001fe40000010000 */
[----:B------:R-:W-:Y:S02]  /*0cb0*/  LEA.HI.X R3, R7, UR5, R6, 0x2, P1 ;  /* 0x0000000507037c11 */ /* 0x000fe400088f1406 */
[----:B------:R-:W-:Y:S01]  /*0cc0*/  FMUL.FTZ R7, R0, UR4 ;  /* 0x0000000400077c20 */ /* 0x000fe20008410000 */
[----:B-1----:R-:W-:-:S04]  /*0cd0*/  FADD.FTZ R5, R8, R5 ;  /* 0x0000000508057221 */ /* 0x002fc80000010000 */
[----:B------:R0:W-:Y:S01]  /*0ce0*/  @!P0 STG.E desc[UR6][R2.64], R7 ;  /* 0x0000000702008986 */ /* 0x0001e2000c101906 */
[----:B------:R-:W-:Y:S01]  /*0cf0*/  FMUL.FTZ R5, R5, UR4 ;  /* 0x0000000405057c20 */ /* 0x000fe20008410000 */
[----:B------:R-:W-:Y:S06]  /*0d00*/  @P0 EXIT ;  /* 0x000000000000094d */ /* 0x000fec0003800000 */
[----:B------:R-:W-:Y:S01]  /*0d10*/  STG.E desc[UR6][R2.64+0x100], R5 ;  /* 0x0001000502007986 */ /* 0x000fe2000c101906 */
[----:B------:R-:W-:Y:S05]  /*0d20*/  EXIT ;  /* 0x000000000000794d */ /* 0x000fea0003800000 */
.L_x_405:
        /* <DEDUP_REMOVED lines=13> */
.L_x_701:


//--------------------- .text._ZN5flash25flash_bwd_dot_do_o_kernelILb1E23Flash_bwd_kernel_traitsILi32ELi128ELi128ELi8ELi4ELi4ELi4ELb1ELb0EN7cutlass6half_tE19Flash_kernel_traitsILi32ELi128ELi128ELi8ES3_EEEEvNS_16Flash_bwd_paramsE --------------------------
	.section	.text._ZN5flash25flash_bwd_dot_do_o_kernelILb1E23Flash_bwd_kernel_traitsILi32ELi128ELi128ELi8ELi4ELi4ELi4ELb1ELb0EN7cutlass6half_tE19Flash_kernel_traitsILi32ELi128ELi128ELi8ES3_EEEEvNS_16Flash_bwd_paramsE,"ax",@progbits
	.align	128
        .global         _ZN5flash25flash_bwd_dot_do_o_kernelILb1E23Flash_bwd_kernel_traitsILi32ELi128ELi128ELi8ELi4ELi4ELi4ELb1ELb0EN7cutlass6half_tE19Flash_kernel_traitsILi32ELi128ELi128ELi8ES3_EEEEvNS_16Flash_bwd_paramsE
        .type           _ZN5flash25flash_bwd_dot_do_o_kernelILb1E23Flash_bwd_kernel_traitsILi32ELi128ELi128ELi8ELi4ELi4ELi4ELb1ELb0EN7cutlass6half_tE19Flash_kernel_traitsILi32ELi128ELi128ELi8ES3_EEEEvNS_16Flash_bwd_paramsE,@function
        .size           _ZN5flash25flash_bwd_dot_do_o_kernelILb1E23Flash_bwd_kernel_traitsILi32ELi128ELi128ELi8ELi4ELi4ELi4ELb1ELb0EN7cutlass6half_tE19Flash_kernel_traitsILi32ELi128ELi128ELi8ES3_EEEEvNS_16Flash_bwd_paramsE,(.L_x_702 - _ZN5flash25flash_bwd_dot_do_o_kernelILb1E23Flash_bwd_kernel_traitsILi32ELi128ELi128ELi8ELi4ELi4ELi4ELb1ELb0EN7cutlass6half_tE19Flash_kernel_traitsILi32ELi128ELi128ELi8ES3_EEEEvNS_16Flash_bwd_paramsE)
        .other          _ZN5flash25flash_bwd_dot_do_o_kernelILb1E23Flash_bwd_kernel_traitsILi32ELi128ELi128ELi8ELi4ELi4ELi4ELb1ELb0EN7cutlass6half_tE19Flash_kernel_traitsILi32ELi128ELi128ELi8ES3_EEEEvNS_16Flash_bwd_paramsE,@"STO_CUDA_ENTRY STV_DEFAULT"
_ZN5flash25flash_bwd_dot_do_o_kernelILb1E23Flash_bwd_kernel_traitsILi32ELi128ELi128ELi8ELi4ELi4ELi4ELb1ELb0EN7cutlass6half_tE19Flash_kernel_traitsILi32ELi128ELi128ELi8ES3_EEEEvNS_16Flash_bwd_paramsE:
.text._ZN5flash25flash_bwd_dot_do_o_kernelILb1E23Flash_bwd_kernel_traitsILi32ELi128ELi128ELi8ELi4ELi4ELi4ELb1ELb0EN7cutlass6half_tE19Flash_kernel_traitsILi32ELi128ELi128ELi8ES3_EEEEvNS_16Flash_bwd_paramsE:
[----:B------:R-:W-:Y:S01]  /*0000*/  LDC R1, c[0x0][0x28] ;  /* 0x00000a00ff017b82 */ /* 0x000fe20000000800 */
[----:B------:R-:W0:Y:S07]  /*0010*/  S2R R18, SR_CTAID.Y ;  /* 0x0000000000127919 */ /* 0x000e2e0000002600 */
[----:B------:R-:W0:Y:S01]  /*0020*/  LDC.64 R2, c[0x0][0x2f0] ;  /* 0x0000bc00ff027b82 */ /* 0x000e220000000a00 */
[----:B------:R-:W-:Y:S01]  /*0030*/  ULDC.64 UR4, c[0x0][0x2f0] ;  /* 0x0000bc0000047ab9 */ /* 0x000fe20000000a00 */
[----:B------:R-:W-:-:S02]  /*0040*/  MOV R11, 0xffffffff ;  /* 0xffffffff000b7802 */ /* 0x000fc40000000f00 */
[----:B------:R-:W-:-:S04]  /*0050*/  ISETP.NE.U32.AND P0, PT, RZ, UR4, PT ;  /* 0x00000004ff007c0c */ /* 0x000fc8000bf05070 */
[----:B------:R-:W-:Y:S01]  /*0060*/  ISETP.NE.AND.EX P0, PT, RZ, UR5, PT, P0 ;  /* 0x00000005ff007c0c */ /* 0x000fe2000bf05300 */
[----:B------:R-:W-:Y:S01]  /*0070*/  ULDC.64 UR4, c[0x0][0x208] ;  /* 0x0000820000047ab9 */ /* 0x000fe20000000a00 */
[----:B0-----:R-:W-:-:S11]  /*0080*/  IMAD.WIDE R2, R18, 0x4, R2 ;  /* 0x0000000412027825 */ /* 0x001fd600078e0202 */
[----:B------:R-:W2:Y:S04]  /*0090*/  @P0 LDG.E R11, desc[UR4][R2.64] ;  /* 0x00000004020b0981 */ /* 0x000ea8000c1e1900 */
[----:B------:R-:W2:Y:S01]  /*00a0*/  @P0 LDG.E R12, desc[UR4][R2.64+0x4] ;  /* 0x00000404020c0981 */ /* 0x000ea2000c1e1900 */
[----:B------:R-:W0:Y:S02]  /*00b0*/  S2R R29, SR_CTAID.X ;  /* 0x00000000001d7919 */ /* 0x000e240000002500 */
[----:B0-----:R-:W-:Y:S02]  /*00c0*/  SHF.L.U32 R29, R29, 0x7, RZ ;  /* 0x000000071d1d7819 */ /* 0x001fe400000006ff */
[----:B--2---:R-:W-:-:S06]  /*00d0*/  @P0 IADD3 R12, R12, -R11, RZ ;  /* 0x8000000b0c0c0210 */ /* 0x004fcc0007ffe0ff */
[----:B------:R-:W0:Y:S02]  /*00e0*/  @!P0 LDC R12, c[0x0][0x2c4] ;  /* 0x0000b100ff0c8b82 */ /* 0x000e240000000800 */
[----:B0-----:R-:W-:-:S13]  /*00f0*/  ISETP.GT.AND P1, PT, R12, R29, PT ;  /* 0x0000001d0c00720c */ /* 0x001fda0003f24270 */
[----:B------:R-:W-:Y:S05]  /*0100*/  @!P1 EXIT ;  /* 0x000000000000994d */ /* 0x000fea0003800000 */
[----:B------:R-:W-:Y:S01]  /*0110*/  ISETP.NE.AND P1, PT, R11, -0x1, PT ;  /* 0xffffffff0b00780c */ /* 0x000fe20003f25270 */
[----:B------:R-:W0:Y:S01]  /*0120*/  LDC R0, c[0x0][0x2d4] ;  /* 0x0000b500ff007b82 */ /* 0x000e220000000800 */
[----:B------:R-:W1:Y:S07]  /*0130*/  S2R R20, SR_TID.X ;  /* 0x0000000000147919 */ /* 0x000e6e0000002100 */
[----:B------:R-:W2:Y:S04]  /*0140*/  LDC R21, c[0x0][0x270] ;  /* 0x00009c00ff157b82 */ /* 0x000ea80000000800 */
[----:B------:R-:W-:-:S04]  /*0150*/  @!P1 SHF.R.S32.HI R5, RZ, 0x1f, R18 ;  /* 0x0000001fff059819 */ /* 0x000fc80000011412 */
[----:B------:R-:W3:Y:S08]  /*0160*/  @!P1 LDC.64 R2, c[0x0][0x418] ;  /* 0x00010600ff029b82 */ /* 0x000ef00000000a00 */
[----:B------:R-:W4:Y:S08]  /*0170*/  @P1 LDC.64 R14, c[0x0][0x420] ;  /* 0x00010800ff0e1b82 */ /* 0x000f300000000a00 */
[----:B------:R-:W5:Y:S01]  /*0180*/  @P1 LDC.64 R8, c[0x0][0x298] ;  /* 0x0000a600ff081b82 */ /* 0x000f620000000a00 */
[----:B--2---:R-:W-:Y:S01]  /*0190*/  SHF.R.S32.HI R13, RZ, 0x1f, R21 ;  /* 0x0000001fff0d7819 */ /* 0x004fe20000011415 */
[----:B---3--:R-:W-:-:S06]  /*01a0*/  @!P1 IMAD R6, R5, R2, RZ ;  /* 0x0000000205069224 */ /* 0x008fcc00078e02ff */
[----:B------:R-:W2:Y:S01]  /*01b0*/  LDC R26, c[0x0][0x2dc] ;  /* 0x0000b700ff1a7b82 */ /* 0x000ea20000000800 */
[----:B------:R-:W-:-:S04]  /*01c0*/  IMAD.WIDE R4, R18, 0x80, RZ ;  /* 0x0000008012047825 */ /* 0x000fc800078e02ff */
[----:B------:R-:W-:Y:S01]  /*01d0*/  @!P1 IMAD R7, R18, R3, R6 ;  /* 0x0000000312079224 */ /* 0x000fe200078e0206 */
[----:B------:R-:W-:Y:S01]  /*01e0*/  SEL R10, R4, RZ, P0 ;  /* 0x000000ff040a7207 */ /* 0x000fe20000000000 */
[----:B----4-:R-:W-:Y:S01]  /*01f0*/  @P1 IMAD.WIDE.U32 R16, R11, R14, RZ ;  /* 0x0000000e0b101225 */ /* 0x010fe200078e00ff */
[----:B------:R-:W-:-:S03]  /*0200*/  SHF.R.S32.HI R14, RZ, 0x1f, R29 ;  /* 0x0000001fff0e7819 */ /* 0x000fc6000001141d */
[----:B------:R-:W-:-:S04]  /*0210*/  @!P1 IMAD.WIDE.U32 R2, R18, R2, RZ ;  /* 0x0000000212029225 */ /* 0x000fc800078e00ff */
[----:B------:R-:W-:Y:S01]  /*0220*/  @P1 IMAD R15, R11, R15, R17 ;  /* 0x0000000f0b0f1224 */ /* 0x000fe200078e0211 */
[----:B------:R-:W-:Y:S02]  /*0230*/  @!P1 IADD3 R15, R3, R7, RZ ;  /* 0x00000007030f9210 */ /* 0x000fe40007ffe0ff */
[----:B------:R-:W-:Y:S01]  /*0240*/  SEL R17, R5, RZ, P0 ;  /* 0x000000ff05117207 */ /* 0x000fe20000000000 */
[----:B------:R-:W3:Y:S01]  /*0250*/  S2R R7, SR_CTAID.Z ;  /* 0x0000000000077919 */ /* 0x000ee20000002700 */
[----:B0-----:R-:W-:Y:S01]  /*0260*/  IMAD.WIDE R4, R18, R0, RZ ;  /* 0x0000000012047225 */ /* 0x001fe200078e02ff */
[----:B------:R-:W-:Y:S02]  /*0270*/  @!P1 MOV R16, R2 ;  /* 0x0000000200109202 */ /* 0x000fe40000000f00 */
[----:B------:R-:W-:Y:S01]  /*0280*/  IADD3 R25, P0, R29, R10, RZ ;  /* 0x0000000a1d197210 */ /* 0x000fe20007f1e0ff */
[----:B------:R-:W-:Y:S01]  /*0290*/  IMAD R5, R5, R21, RZ ;  /* 0x0000001505057224 */ /* 0x000fe200078e02ff */
[----:B--2---:R-:W-:Y:S01]  /*02a0*/  SHF.R.S32.HI R27, RZ, 0x1f, R26 ;  /* 0x0000001fff1b7819 */ /* 0x004fe2000001141a */
[----:B-----5:R-:W-:Y:S01]  /*02b0*/  @P1 IMAD.WIDE.U32 R2, R11, R8, RZ ;  /* 0x000000080b021225 */ /* 0x020fe200078e00ff */
[----:B------:R-:W-:-:S02]  /*02c0*/  IADD3.X R23, R14, R17, RZ, P0, !PT ;  /* 0x000000110e177210 */ /* 0x000fc400007fe4ff */
[----:B------:R-:W-:Y:S01]  /*02d0*/  @P1 MOV R17, R11 ;  /* 0x0000000b00111202 */ /* 0x000fe20000000f00 */
[C---:B------:R-:W-:Y:S01]  /*02e0*/  IMAD R19, R4.reuse, R13, R5 ;  /* 0x0000000d04137224 */ /* 0x040fe200078e0205 */
[----:B------:R-:W-:Y:S01]  /*02f0*/  @P1 MOV R6, R2 ;  /* 0x0000000200061202 */ /* 0x000fe20000000f00 */
[----:B------:R-:W-:-:S04]  /*0300*/  IMAD.WIDE.U32 R4, R4, R21, RZ ;  /* 0x0000001504047225 */ /* 0x000fc800078e00ff */
[----:B------:R-:W-:Y:S01]  /*0310*/  @P1 IMAD R13, R11, R9, R3 ;  /* 0x000000090b0d1224 */ /* 0x000fe200078e0203 */
[----:B------:R-:W-:Y:S01]  /*0320*/  IADD3 R3, R5, R19, RZ ;  /* 0x0000001305037210 */ /* 0x000fe20007ffe0ff */
[----:B------:R-:W-:Y:S01]  /*0330*/  HFMA2.MMA R19, -RZ, RZ, 0, 0 ;  /* 0x00000000ff137435 */ /* 0x000fe200000001ff */
[----:B------:R-:W-:-:S04]  /*0340*/  IMAD.WIDE R8, R21, R26, RZ ;  /* 0x0000001a15087225 */ /* 0x000fc800078e02ff */
[----:B------:R-:W-:Y:S01]  /*0350*/  IMAD R10, R3, R26, RZ ;  /* 0x0000001a030a7224 */ /* 0x000fe200078e02ff */
[----:B-1-3--:R-:W-:Y:S06]  /*0360*/  @P1 BRA `(.L_x_406) ;  /* 0x0000000000201947 */ /* 0x00afec0003800000 */
[----:B------:R-:W0:Y:S01]  /*0370*/  LDC.64 R2, c[0x0][0x290] ;  /* 0x0000a400ff027b82 */ /* 0x000e220000000a00 */
[----:B------:R-:W-:Y:S02]  /*0380*/  SHF.R.S32.HI R13, RZ, 0x1f, R18 ;  /* 0x0000001fff0d7819 */ /* 0x000fe40000011412 */
[----:B------:R-:W-:-:S03]  /*0390*/  MOV R17, 0xffffffff ;  /* 0xffffffff00117802 */ /* 0x000fc60000000f00 */
[----:B0-----:R-:W-:-:S04]  /*03a0*/  IMAD R6, R13, R2, RZ ;  /* 0x000000020d067224 */ /* 0x001fc800078e02ff */
[C---:B------:R-:W-:Y:S02]  /*03b0*/  IMAD R13, R18.reuse, R3, R6 ;  /* 0x00000003120d7224 */ /* 0x040fe400078e0206 */
[----:B------:R-:W-:-:S05]  /*03c0*/  IMAD.WIDE.U32 R2, R18, R2, RZ ;  /* 0x0000000212027225 */ /* 0x000fca00078e00ff */
[----:B------:R-:W-:Y:S02]  /*03d0*/  IADD3 R13, R3, R13, RZ ;  /* 0x0000000d030d7210 */ /* 0x000fe40007ffe0ff */
[----:B------:R-:W-:-:S07]  /*03e0*/  MOV R6, R2 ;  /* 0x0000000200067202 */ /* 0x000fce0000000f00 */
.L_x_406:
[----:B------:R-:W-:Y:S01]  /*03f0*/  ULDC.U8 UR6, c[0x0][0x3d8] ;  /* 0x0000f60000067ab9 */ /* 0x000fe20000000000 */
[----:B------:R-:W-:Y:S01]  /*0400*/  IMAD R2, R9, R17, RZ ;  /* 0x0000001109027224 */ /* 0x000fe200078e02ff */
[----:B------:R-:W-:Y:S01]  /*0410*/  ISETP.NE.AND P0, PT, RZ, UR6, PT ;  /* 0x00000006ff007c0c */ /* 0x000fe2000bf05270 */
[----:B------:R-:W-:Y:S01]  /*0420*/  IMAD R27, R27, R4, R10 ;  /* 0x000000041b1b7224 */ /* 0x000fe200078e020a */
[----:B------:R-:W-:Y:S01]  /*0430*/  SHF.R.S32.HI R10, RZ, 0x1f, R7 ;  /* 0x0000001fff0a7819 */ /* 0x000fe20000011407 */
[----:B------:R-:W-:Y:S02]  /*0440*/  IMAD R19, R8, R19, R2 ;  /* 0x0000001308137224 */ /* 0x000fe400078e0202 */
[----:B------:R-:W-:Y:S02]  /*0450*/  IMAD R23, R23, R8, RZ ;  /* 0x0000000817177224 */ /* 0x000fe400078e02ff */
[----:B------:R-:W-:-:S04]  /*0460*/  IMAD.WIDE.U32 R2, R4, R26, RZ ;  /* 0x0000001a04027225 */ /* 0x000fc800078e00ff */
[----:B------:R-:W-:Y:S01]  /*0470*/  IMAD R23, R9, R25, R23 ;  /* 0x0000001909177224 */ /* 0x000fe200078e0217 */
[----:B------:R-:W-:Y:S01]  /*0480*/  IADD3 R27, R3, R27, RZ ;  /* 0x0000001b031b7210 */ /* 0x000fe20007ffe0ff */
[----:B------:R-:W-:-:S04]  /*0490*/  IMAD.WIDE.U32 R4, R25, R8, RZ ;  /* 0x0000000819047225 */ /* 0x000fc800078e00ff */
[----:B------:R-:W-:Y:S01]  /*04a0*/  IMAD.WIDE.U32 R8, R8, R17, RZ ;  /* 0x0000001108087225 */ /* 0x000fe200078e00ff */
[----:B------:R-:W-:-:S03]  /*04b0*/  IADD3 R24, R5, R23, RZ ;  /* 0x0000001705187210 */ /* 0x000fc60007ffe0ff */
[----:B------:R-:W-:Y:S01]  /*04c0*/  IMAD R3, R7, R26, RZ ;  /* 0x0000001a07037224 */ /* 0x000fe200078e02ff */
[----:B------:R-:W-:Y:S02]  /*04d0*/  SEL R17, R2, R8, !P1 ;  /* 0x0000000802117207 */ /* 0x000fe40004800000 */
[----:B------:R-:W-:Y:S02]  /*04e0*/  @P1 IADD3 R27, R9, R19, RZ ;  /* 0x00000013091b1210 */ /* 0x000fe40007ffe0ff */
[----:B------:R-:W-:Y:S01]  /*04f0*/  SHF.R.S32.HI R2, RZ, 0x1f, R3 ;  /* 0x0000001fff027819 */ /* 0x000fe20000011403 */
[----:B------:R-:W-:Y:S06]  /*0500*/  @!P0 BRA `(.L_x_407) ;  /* 0x00000000001c8947 */ /* 0x000fec0003800000 */
[----:B------:R-:W0:Y:S01]  /*0510*/  LDC R8, c[0x0][0x2c0] ;  /* 0x0000b000ff087b82 */ /* 0x000e220000000800 */
[----:B------:R-:W-:-:S05]  /*0520*/  @!P1 IMAD R11, R18, R0, RZ ;  /* 0x00000000120b9224 */ /* 0x000fca00078e02ff */
[----:B------:R-:W-:Y:S02]  /*0530*/  LEA R11, R18, R11, 0x7 ;  /* 0x0000000b120b7211 */ /* 0x000fe400078e38ff */
[----:B------:R-:W0:Y:S02]  /*0540*/  LDC R9, c[0x0][0x2e4] ;  /* 0x0000b900ff097b82 */ /* 0x000e240000000800 */
[----:B0-----:R-:W-:-:S05]  /*0550*/  LEA R0, R8, R9, 0x7 ;  /* 0x0000000908007211 */ /* 0x001fca00078e38ff */
[----:B------:R-:W-:Y:S01]  /*0560*/  IMAD R0, R0, R7, R11 ;  /* 0x0000000700007224 */ /* 0x000fe200078e020b */
[----:B------:R-:W-:Y:S06]  /*0570*/  BRA `(.L_x_408) ;  /* 0x0000000000087947 */ /* 0x000fec0003800000 */
.L_x_407:
[----:B------:R-:W-:-:S04]  /*0580*/  IMAD R9, R18, R21, R7 ;  /* 0x0000001512097224 */ /* 0x000fc800078e0207 */
[----:B------:R-:W-:-:S07]  /*0590*/  IMAD R0, R9, R0, RZ ;  /* 0x0000000009007224 */ /* 0x000fce00078e02ff */
.L_x_408:
[----:B------:R-:W-:Y:S01]  /*05a0*/  SHF.R.S32.HI R25, RZ, 0x1f, R20 ;  /* 0x0000001fff197819 */ /* 0x000fe20000011414 */
[----:B------:R-:W-:Y:S01]  /*05b0*/  ULDC UR6, c[0x0][0x2d0] ;  /* 0x0000b40000067ab9 */ /* 0x000fe20000000800 */
[----:B------:R-:W-:Y:S01]  /*05c0*/  IADD3 R12, -R29, R12, RZ ;  /* 0x0000000c1d0c7210 */ /* 0x000fe20007ffe1ff */
[----:B------:R-:W-:Y:S01]  /*05d0*/  ULDC.64 UR8, c[0x0][0x420] ;  /* 0x0001080000087ab9 */ /* 0x000fe20000000a00 */
[----:B------:R-:W-:Y:S01]  /*05e0*/  LEA.HI R11, R25, R20, RZ, 0x2 ;  /* 0x00000014190b7211 */ /* 0x000fe200078f10ff */
[----:B------:R-:W-:Y:S01]  /*05f0*/  IMAD R18, R14, UR8, RZ ;  /* 0x000000080e127c24 */ /* 0x000fe2000f8e02ff */
[----:B------:R-:W-:Y:S01]  /*0600*/  IADD3 R3, P1, P2, R4, R17, R3 ;  /* 0x0000001104037210 */ /* 0x000fe20007a3e003 */
[----:B------:R-:W-:Y:S01]  /*0610*/  ULDC.64 UR10, c[0x0][0x298] ;  /* 0x0000a600000a7ab9 */ /* 0x000fe20000000a00 */
[----:B------:R-:W-:Y:S01]  /*0620*/  LOP3.LUT R5, R11, 0x1ffffffc, RZ, 0xc0, !PT ;  /* 0x1ffffffc0b057812 */ /* 0x000fe200078ec0ff */
[----:B------:R-:W-:Y:S01]  /*0630*/  IMAD R18, R29, UR9, R18 ;  /* 0x000000091d127c24 */ /* 0x000fe2000f8e0212 */
[----:B------:R-:W-:-:S02]  /*0640*/  SHF.R.S32.HI R11, RZ, 0x2, R11 ;  /* 0x00000002ff0b7819 */ /* 0x000fc4000001140b */
[----:B------:R-:W-:-:S04]  /*0650*/  IADD3 R5, -R5, R20, RZ ;  /* 0x0000001405057210 */ /* 0x000fc80007ffe1ff */
[----:B------:R-:W-:-:S04]  /*0660*/  SHF.L.U32 R8, R5, 0x3, RZ ;  /* 0x0000000305087819 */ /* 0x000fc800000006ff */
[----:B------:R-:W-:Y:S01]  /*0670*/  ISETP.GE.AND P0, PT, R8, UR6, PT ;  /* 0x0000000608007c0c */ /* 0x000fe2000bf06270 */
[----:B------:R-:W-:Y:S01]  /*0680*/  ULDC.64 UR6, c[0x0][0x428] ;  /* 0x00010a0000067ab9 */ /* 0x000fe20000000a00 */
[--C-:B------:R-:W-:Y:S02]  /*0690*/  SHF.R.S32.HI R9, RZ, 0x1f, R8.reuse ;  /* 0x0000001fff097819 */ /* 0x100fe40000011408 */
[----:B------:R-:W-:Y:S01]  /*06a0*/  ISETP.LT.AND P3, PT, R11, R12, !P0 ;  /* 0x0000000c0b00720c */ /* 0x000fe20004761270 */
[----:B------:R-:W-:-:S04]  /*06b0*/  IMAD.WIDE.U32 R4, R29, UR8, R8 ;  /* 0x000000081d047c25 */ /* 0x000fc8000f8e0008 */
[----:B------:R-:W-:Y:S01]  /*06c0*/  IMAD.WIDE.U32 R8, R29, UR10, R8 ;  /* 0x0000000a1d087c25 */ /* 0x000fe2000f8e0008 */
[----:B------:R-:W-:-:S03]  /*06d0*/  IADD3 R4, P4, R16, R4, RZ ;  /* 0x0000000410047210 */ /* 0x000fc60007f9e0ff */
[----:B------:R-:W-:Y:S01]  /*06e0*/  IMAD R16, R14, UR10, RZ ;  /* 0x0000000a0e107c24 */ /* 0x000fe2000f8e02ff */
[----:B------:R-:W-:Y:S01]  /*06f0*/  IADD3.X R5, R15, R5, R18, P4, !PT ;  /* 0x000000050f057210 */ /* 0x000fe200027fe412 */
[----:B------:R-:W-:Y:S02]  /*0700*/  IMAD R18, R10, UR6, RZ ;  /* 0x000000060a127c24 */ /* 0x000fe4000f8e02ff */
[----:B------:R-:W0:Y:S01]  /*0710*/  @P3 LDC.64 R14, c[0x0][0x3e0] ;  /* 0x0000f800ff0e3b82 */ /* 0x000e220000000a00 */
[----:B------:R-:W-:Y:S01]  /*0720*/  IMAD R16, R29, UR11, R16 ;  /* 0x0000000b1d107c24 */ /* 0x000fe2000f8e0210 */
[----:B------:R-:W-:Y:S01]  /*0730*/  IADD3 R8, P4, R6, R8, RZ ;  /* 0x0000000806087210 */ /* 0x000fe20007f9e0ff */
[C---:B------:R-:W-:Y:S01]  /*0740*/  IMAD R17, R7.reuse, UR7, R18 ;  /* 0x0000000707117c24 */ /* 0x040fe2000f8e0212 */
[----:B------:R-:W-:Y:S01]  /*0750*/  SHF.R.S32.HI R6, RZ, 0x1f, R11 ;  /* 0x0000001fff067819 */ /* 0x000fe2000001140b */
[----:B------:R-:W-:Y:S01]  /*0760*/  IMAD.WIDE.U32 R4, R7, UR6, R4 ;  /* 0x0000000607047c25 */ /* 0x000fe2000f8e0004 */
[----:B------:R-:W-:Y:S01]  /*0770*/  IADD3.X R9, R13, R9, R16, P4, !PT ;  /* 0x000000090d097210 */ /* 0x000fe200027fe410 */
[----:B------:R-:W-:Y:S01]  /*0780*/  ULDC.64 UR6, c[0x0][0x2a0] ;  /* 0x0000a80000067ab9 */ /* 0x000fe20000000a00 */
[----:B------:R-:W-:Y:S01]  /*0790*/  IADD3 R13, R11, 0x40, RZ ;  /* 0x000000400b0d7810 */ /* 0x000fe20007ffe0ff */
[----:B------:R-:W-:Y:S01]  /*07a0*/  @P3 IMAD R16, R6, UR8, RZ ;  /* 0x0000000806103c24 */ /* 0x000fe2000f8e02ff */
[----:B------:R-:W-:Y:S01]  /*07b0*/  IADD3 R5, R5, R17, RZ ;  /* 0x0000001105057210 */ /* 0x000fe20007ffe0ff */
[----:B------:R-:W-:Y:S01]  /*07c0*/  IMAD R10, R10, UR6, RZ ;  /* 0x000000060a0a7c24 */ /* 0x000fe2000f8e02ff */
[----:B------:R-:W-:Y:S01]  /*07d0*/  ISETP.LT.AND P0, PT, R13, R12, !P0 ;  /* 0x0000000c0d00720c */ /* 0x000fe20004701270 */
[----:B------:R-:W-:-:S02]  /*07e0*/  @P3 IMAD R17, R11, UR9, R16 ;  /* 0x000000090b113c24 */ /* 0x000fc4000f8e0210 */
[----:B------:R-:W-:-:S04]  /*07f0*/  @P3 IMAD.WIDE.U32 R12, R11, UR8, R4 ;  /* 0x000000080b0c3c25 */ /* 0x000fc8000f8e0004 */
[----:B------:R-:W-:Y:S01]  /*0800*/  IMAD R23, R7, UR7, R10 ;  /* 0x0000000707177c24 */ /* 0x000fe2000f8e020a */
[----:B------:R-:W-:Y:S01]  /*0810*/  @P3 IADD3 R13, R13, R17, RZ ;  /* 0x000000110d0d3210 */ /* 0x000fe20007ffe0ff */
[----:B------:R-:W-:Y:S01]  /*0820*/  IMAD.WIDE.U32 R8, R7, UR6, R8 ;  /* 0x0000000607087c25 */ /* 0x000fe2000f8e0008 */
[----:B------:R-:W-:Y:S01]  /*0830*/  LEA.HI R25, R25, R20, RZ, 0x3 ;  /* 0x0000001419197211 */ /* 0x000fe200078f18ff */
[----:B------:R-:W-:Y:S01]  /*0840*/  ULDC.64 UR6, c[0x0][0x400] ;  /* 0x0001000000067ab9 */ /* 0x000fe20000000a00 */
[----:B0-----:R-:W-:Y:S01]  /*0850*/  @P3 LEA R14, P4, R12, R14, 0x1 ;  /* 0x0000000e0c0e3211 */ /* 0x001fe200078808ff */
[----:B------:R-:W0:Y:S01]  /*0860*/  @P0 LDC.64 R16, c[0x0][0x3e0] ;  /* 0x0000f800ff100b82 */ /* 0x000e220000000a00 */
[----:B------:R-:W-:Y:S01]  /*0870*/  IADD3 R9, R9, R23, RZ ;  /* 0x0000001709097210 */ /* 0x000fe20007ffe0ff */
[----:B------:R-:W-:Y:S01]  /*0880*/  @P3 IMAD R10, R6, UR10, RZ ;  /* 0x0000000a060a3c24 */ /* 0x000fe2000f8e02ff */
[----:B------:R-:W-:Y:S02]  /*0890*/  @P3 LEA.HI.X R15, R12, R15, R13, 0x1, P4 ;  /* 0x0000000f0c0f3211 */ /* 0x000fe400020f0c0d */
[C---:B------:R-:W-:Y:S01]  /*08a0*/  @P0 IADD3 R13, P4, R11.reuse, 0x40, RZ ;  /* 0x000000400b0d0810 */ /* 0x040fe20007f9e0ff */
[----:B------:R-:W-:-:S02]  /*08b0*/  @P3 IMAD R7, R11, UR11, R10 ;  /* 0x0000000b0b073c24 */ /* 0x000fc4000f8e020a */
[----:B------:R-:W1:Y:S01]  /*08c0*/  @P0 LDC.64 R22, c[0x0][0x280] ;  /* 0x0000a000ff160b82 */ /* 0x000e620000000a00 */
[----:B------:R-:W-:Y:S01]  /*08d0*/  @P0 IADD3.X R12, RZ, R6, RZ, P4, !PT ;  /* 0x00000006ff0c0210 */ /* 0x000fe200027fe4ff */
[----:B------:R-:W-:-:S04]  /*08e0*/  @P0 IMAD.WIDE.U32 R4, R13, UR8, R4 ;  /* 0x000000080d040c25 */ /* 0x000fc8000f8e0004 */
[----:B------:R-:W-:-:S04]  /*08f0*/  @P0 IMAD R12, R12, UR8, RZ ;  /* 0x000000080c0c0c24 */ /* 0x000fc8000f8e02ff */
[----:B------:R-:W-:Y:S02]  /*0900*/  @P0 IMAD R19, R13, UR9, R12 ;  /* 0x000000090d130c24 */ /* 0x000fe4000f8e020c */
[----:B------:R-:W2:Y:S03]  /*0910*/  @P3 LDC.64 R12, c[0x0][0x280] ;  /* 0x0000a000ff0c3b82 */ /* 0x000ea60000000a00 */
[----:B------:R-:W-:Y:S02]  /*0920*/  @P0 IADD3 R19, R5, R19, RZ ;  /* 0x0000001305130210 */ /* 0x000fe40007ffe0ff */
[----:B0-----:R-:W-:-:S04]  /*0930*/  @P0 LEA R16, P4, R4, R16, 0x1 ;  /* 0x0000001004100211 */ /* 0x001fc800078808ff */
[----:B------:R-:W-:Y:S01]  /*0940*/  @P0 LEA.HI.X R17, R4, R17, R19, 0x1, P4 ;  /* 0x0000001104110211 */ /* 0x000fe200020f0c13 */
[C---:B------:R-:W-:Y:S01]  /*0950*/  @P3 IMAD.WIDE.U32 R4, R11.reuse, UR10, R8 ;  /* 0x0000000a0b043c25 */ /* 0x040fe2000f8e0008 */
[----:B------:R-:W-:-:S04]  /*0960*/  @P0 IADD3 R11, P4, R11, 0x40, RZ ;  /* 0x000000400b0b0810 */ /* 0x000fc80007f9e0ff */
[----:B------:R-:W-:Y:S01]  /*0970*/  @P0 IADD3.X R6, RZ, R6, RZ, P4, !PT ;  /* 0x00000006ff060210 */ /* 0x000fe200027fe4ff */
[----:B------:R-:W-:Y:S01]  /*0980*/  @P0 IMAD.WIDE.U32 R8, R11, UR10, R8 ;  /* 0x0000000a0b080c25 */ /* 0x000fe2000f8e0008 */
[----:B------:R-:W-:-:S03]  /*0990*/  @P3 IADD3 R5, R5, R7, RZ ;  /* 0x0000000705053210 */ /* 0x000fc60007ffe0ff */
[----:B------:R-:W-:Y:S01]  /*09a0*/  @P0 IMAD R6, R6, UR10, RZ ;  /* 0x0000000a06060c24 */ /* 0x000fe2000f8e02ff */
[----:B--2---:R-:W-:-:S03]  /*09b0*/  @P3 LEA R12, P4, R4, R12, 0x1 ;  /* 0x0000000c040c3211 */ /* 0x004fc600078808ff */
[----:B------:R-:W-:Y:S01]  /*09c0*/  @P0 IMAD R7, R11, UR11, R6 ;  /* 0x0000000b0b070c24 */ /* 0x000fe2000f8e0206 */
[----:B------:R-:W-:Y:S02]  /*09d0*/  @P3 LEA.HI.X R13, R4, R13, R5, 0x1, P4 ;  /* 0x0000000d040d3211 */ /* 0x000fe400020f0c05 */
[----:B------:R-:W-:Y:S02]  /*09e0*/  CS2R R4, SRZ ;  /* 0x0000000000047805 */ /* 0x000fe4000001ff00 */
[----:B------:R-:W-:Y:S02]  /*09f0*/  @P0 IADD3 R9, R9, R7, RZ ;  /* 0x0000000709090210 */ /* 0x000fe40007ffe0ff */
[----:B------:R-:W-:Y:S02]  /*0a00*/  CS2R R6, SRZ ;  /* 0x0000000000067805 */ /* 0x000fe4000001ff00 */
[----:B-1----:R-:W-:Y:S02]  /*0a10*/  @P0 LEA R22, P4, R8, R22, 0x1 ;  /* 0x0000001608160211 */ /* 0x002fe400078808ff */
[----:B------:R-:W-:-:S02]  /*0a20*/  CS2R R10, SRZ ;  /* 0x00000000000a7805 */ /* 0x000fc4000001ff00 */
[----:B------:R-:W-:Y:S02]  /*0a30*/  @P0 LEA.HI.X R23, R8, R23, R9, 0x1, P4 ;  /* 0x0000001708170211 */ /* 0x000fe400020f0c09 */
[----:B------:R-:W-:Y:S01]  /*0a40*/  CS2R R8, SRZ ;  /* 0x0000000000087805 */ /* 0x000fe2000001ff00 */
[----:B------:R-:W2:Y:S05]  /*0a50*/  @P3 LDG.E.128 R4, desc[UR4][R14.64] ;  /* 0x000000040e043981 */ /* 0x000eaa000c1e1d00 */
[----:B------:R0:W3:Y:S02]  /*0a60*/  @P3 LDG.E.128 R8, desc[UR4][R12.64] ;  /* 0x000000040c083981 */ /* 0x0000e4000c1e1d00 */
[----:B0-----:R-:W-:Y:S01]  /*0a70*/  CS2R R12, SRZ ;  /* 0x00000000000c7805 */ /* 0x001fe2000001ff00 */
[----:B--2---:R-:W-:-:S02]  /*0a80*/  HADD2.F32 R18, -RZ, R4.H1_H1 ;  /* 0x30000004ff127230 */ /* 0x004fc40000004100 */
[----:B------:R-:W-:Y:S02]  /*0a90*/  HADD2.F32 R4, -RZ, R4.H0_H0 ;  /* 0x20000004ff047230 */ /* 0x000fe40000004100 */
[--C-:B---3--:R-:W-:Y:S02]  /*0aa0*/  HADD2.F32 R28, -RZ, R8.reuse.H1_H1 ;  /* 0x30000008ff1c7230 */ /* 0x108fe40000004100 */
[----:B------:R-:W-:Y:S02]  /*0ab0*/  HADD2.F32 R19, -RZ, R8.H0_H0 ;  /* 0x20000008ff137230 */ /* 0x000fe40000004100 */
[--C-:B------:R-:W-:Y:S02]  /*0ac0*/  HADD2.F32 R15, -RZ, R9.reuse.H0_H0 ;  /* 0x20000009ff0f7230 */ /* 0x100fe40000004100 */
[----:B------:R-:W-:Y:S01]  /*0ad0*/  FMUL.FTZ R18, R18, R28 ;  /* 0x0000001c12127220 */ /* 0x000fe20000410000 */
[----:B------:R-:W-:-:S03]  /*0ae0*/  HADD2.F32 R8, -RZ, R9.H1_H1 ;  /* 0x30000009ff087230 */ /* 0x000fc60000004100 */
[----:B------:R-:W-:Y:S01]  /*0af0*/  FFMA.FTZ R19, R4, R19, R18 ;  /* 0x0000001304137223 */ /* 0x000fe20000010012 */
[--C-:B------:R-:W-:Y:S02]  /*0b00*/  HADD2.F32 R4, -RZ, R5.reuse.H0_H0 ;  /* 0x20000005ff047230 */ /* 0x100fe40000004100 */
[----:B------:R-:W-:-:S03]  /*0b10*/  HADD2.F32 R5, -RZ, R5.H1_H1 ;  /* 0x30000005ff057230 */ /* 0x000fc60000004100 */
[----:B------:R-:W-:Y:S01]  /*0b20*/  FFMA.FTZ R4, R4, R15, R19 ;  /* 0x0000000f04047223 */ /* 0x000fe20000010013 */
[----:B------:R-:W-:Y:S02]  /*0b30*/  CS2R R14, SRZ ;  /* 0x00000000000e7805 */ /* 0x000fe4000001ff00 */
[----:B------:R-:W-:Y:S01]  /*0b40*/  CS2R R18, SRZ ;  /* 0x0000000000127805 */ /* 0x000fe2000001ff00 */
[----:B------:R-:W-:Y:S01]  /*0b50*/  FFMA.FTZ R9, R5, R8, R4 ;  /* 0x0000000805097223 */ /* 0x000fe20000010004 */
[----:B------:R-:W-:Y:S02]  /*0b60*/  HADD2.F32 R4, -RZ, R6.H0_H0 ;  /* 0x20000006ff047230 */ /* 0x000fe40000004100 */
[----:B------:R0:W2:Y:S01]  /*0b70*/  @P0 LDG.E.128 R12, desc[UR4][R16.64] ;  /* 0x00000004100c0981 */ /* 0x0000a2000c1e1d00 */
[----:B------:R-:W-:-:S05]  /*0b80*/  HADD2.F32 R5, -RZ, R10.H0_H0 ;  /* 0x2000000aff057230 */ /* 0x000fca0000004100 */
[----:B------:R-:W-:Y:S01]  /*0b90*/  FFMA.FTZ R4, R4, R5, R9 ;  /* 0x0000000504047223 */ /* 0x000fe20000010009 */
[----:B0-----:R-:W-:-:S06]  /*0ba0*/  CS2R R16, SRZ ;  /* 0x0000000000107805 */ /* 0x001fcc000001ff00 */
[----:B------:R-:W3:Y:S01]  /*0bb0*/  @P0 LDG.E.128 R16, desc[UR4][R22.64] ;  /* 0x0000000416100981 */ /* 0x000ee2000c1e1d00 */
[----:B------:R-:W-:Y:S02]  /*0bc0*/  HADD2.F32 R10, -RZ, R10.H1_H1 ;  /* 0x3000000aff0a7230 */ /* 0x000fe40000004100 */
[----:B------:R-:W-:Y:S01]  /*0bd0*/  IMAD R21, R21, R26, RZ ;  /* 0x0000001a15157224 */ /* 0x000fe200078e02ff */
[----:B------:R-:W-:Y:S02]  /*0be0*/  IADD3.X R27, R24, R27, R2, P1, P2 ;  /* 0x0000001b181b7210 */ /* 0x000fe40000fe4402 */
[----:B------:R-:W-:Y:S01]  /*0bf0*/  IADD3 R29, R29, R0, RZ ;  /* 0x000000001d1d7210 */ /* 0x000fe20007ffe0ff */
[--C-:B--2---:R-:W-:Y:S02]  /*0c00*/  HADD2.F32 R5, -RZ, R12.reuse.H1_H1 ;  /* 0x3000000cff057230 */ /* 0x104fe40000004100 */
[----:B------:R-:W-:Y:S02]  /*0c10*/  HADD2.F32 R12, -RZ, R12.H0_H0 ;  /* 0x2000000cff0c7230 */ /* 0x000fe40000004100 */
[----:B---3--:R-:W-:-:S05]  /*0c20*/  HADD2.F32 R8, -RZ, R16.H1_H1 ;  /* 0x30000010ff087230 */ /* 0x008fca0000004100 */
[----:B------:R-:W-:Y:S01]  /*0c30*/  FMUL.FTZ R5, R5, R8 ;  /* 0x0000000805057220 */ /* 0x000fe20000410000 */
[----:B------:R-:W-:Y:S02]  /*0c40*/  HADD2.F32 R8, -RZ, R16.H0_H0 ;  /* 0x20000010ff087230 */ /* 0x000fe40000004100 */
[----:B------:R-:W-:-:S03]  /*0c50*/  HADD2.F32 R9, -RZ, R17.H0_H0 ;  /* 0x20000011ff097230 */ /* 0x000fc60000004100 */
[----:B------:R-:W-:Y:S01]  /*0c60*/  FFMA.FTZ R5, R12, R8, R5 ;  /* 0x000000080c057223 */ /* 0x000fe20000010005 */
[----:B------:R-:W-:Y:S02]  /*0c70*/  HADD2.F32 R8, -RZ, R13.H0_H0 ;  /* 0x2000000dff087230 */ /* 0x000fe40000004100 */
[----:B------:R-:W-:-:S03]  /*0c80*/  HADD2.F32 R17, -RZ, R17.H1_H1 ;  /* 0x30000011ff117230 */ /* 0x000fc60000004100 */
[----:B------:R-:W-:Y:S01]  /*0c90*/  FFMA.FTZ R5, R8, R9, R5 ;  /* 0x0000000908057223 */ /* 0x000fe20000010005 */
[----:B------:R-:W-:Y:S02]  /*0ca0*/  HADD2.F32 R8, -RZ, R13.H1_H1 ;  /* 0x3000000dff087230 */ /* 0x000fe40000004100 */
[----:B------:R-:W-:Y:S02]  /*0cb0*/  HADD2.F32 R9, -RZ, R6.H1_H1 ;  /* 0x30000006ff097230 */ /* 0x000fe40000004100 */
[----:B------:R-:W-:Y:S02]  /*0cc0*/  HADD2.F32 R13, -RZ, R14.H0_H0 ;  /* 0x2000000eff0d7230 */ /* 0x000fe40000004100 */
[----:B------:R-:W-:Y:S01]  /*0cd0*/  FFMA.FTZ R6, R8, R17, R5 ;  /* 0x0000001108067223 */ /* 0x000fe20000010005 */
[----:B------:R-:W-:Y:S02]  /*0ce0*/  HADD2.F32 R12, -RZ, R18.H0_H0 ;  /* 0x20000012ff0c7230 */ /* 0x000fe40000004100 */
[----:B------:R-:W-:Y:S01]  /*0cf0*/  FFMA.FTZ R10, R9, R10, R4 ;  /* 0x0000000a090a7223 */ /* 0x000fe20000010004 */
[----:B------:R-:W-:-:S02]  /*0d00*/  HADD2.F32 R9, -RZ, R14.H1_H1 ;  /* 0x3000000eff097230 */ /* 0x000fc40000004100 */
[----:B------:R-:W-:Y:S02]  /*0d10*/  HADD2.F32 R18, -RZ, R18.H1_H1 ;  /* 0x30000012ff127230 */ /* 0x000fe40000004100 */
[----:B------:R-:W-:Y:S01]  /*0d20*/  FFMA.FTZ R8, R13, R12, R6 ;  /* 0x0000000c0d087223 */ /* 0x000fe20000010006 */
[----:B------:R-:W-:Y:S02]  /*0d30*/  HADD2.F32 R5, -RZ, R7.H0_H0 ;  /* 0x20000007ff057230 */ /* 0x000fe40000004100 */
[--C-:B------:R-:W-:Y:S02]  /*0d40*/  HADD2.F32 R4, -RZ, R11.reuse.H0_H0 ;  /* 0x2000000bff047230 */ /* 0x100fe40000004100 */
[----:B------:R-:W-:Y:S02]  /*0d50*/  HADD2.F32 R6, -RZ, R11.H1_H1 ;  /* 0x3000000bff067230 */ /* 0x000fe40000004100 */
[----:B------:R-:W-:Y:S01]  /*0d60*/  FFMA.FTZ R8, R9, R18, R8 ;  /* 0x0000001209087223 */ /* 0x000fe20000010008 */
[----:B------:R-:W-:-:S02]  /*0d70*/  HADD2.F32 R11, -RZ, R15.H0_H0 ;  /* 0x2000000fff0b7230 */ /* 0x000fc40000004100 */
[----:B------:R-:W-:Y:S02]  /*0d80*/  HADD2.F32 R12, -RZ, R19.H0_H0 ;  /* 0x20000013ff0c7230 */ /* 0x000fe40000004100 */
[----:B------:R-:W-:Y:S01]  /*0d90*/  FFMA.FTZ R4, R5, R4, R10 ;  /* 0x0000000405047223 */ /* 0x000fe2000001000a */
[----:B------:R-:W-:Y:S02]  /*0da0*/  HADD2.F32 R7, -RZ, R7.H1_H1 ;  /* 0x30000007ff077230 */ /* 0x000fe40000004100 */
[----:B------:R-:W-:Y:S02]  /*0db0*/  HADD2.F32 R10, -RZ, R15.H1_H1 ;  /* 0x3000000fff0a7230 */ /* 0x000fe40000004100 */
[----:B------:R-:W-:Y:S01]  /*0dc0*/  FFMA.FTZ R5, R11, R12, R8 ;  /* 0x0000000c0b057223 */ /* 0x000fe20000010008 */
[----:B------:R-:W-:Y:S02]  /*0dd0*/  HADD2.F32 R9, -RZ, R19.H1_H1 ;  /* 0x30000013ff097230 */ /* 0x000fe40000004100 */
[----:B------:R-:W-:-:S03]  /*0de0*/  FFMA.FTZ R8, R7, R6, R4 ;  /* 0x0000000607087223 */ /* 0x000fc60000010004 */
[----:B------:R-:W-:Y:S02]  /*0df0*/  FFMA.FTZ R9, R10, R9, R5 ;  /* 0x000000090a097223 */ /* 0x000fe40000010005 */
[----:B------:R-:W0:Y:S04]  /*0e00*/  SHFL.BFLY PT, R7, R8, 0x2, 0x1f ;  /* 0x0c401f0008077f89 */ /* 0x000e2800000e0000 */
[----:B------:R-:W1:Y:S01]  /*0e10*/  SHFL.BFLY PT, R10, R9, 0x2, 0x1f ;  /* 0x0c401f00090a7f89 */ /* 0x000e6200000e0000 */
[----:B------:R-:W-:-:S04]  /*0e20*/  LOP3.LUT R5, R25, 0x3ffffff8, RZ, 0xc0, !PT ;  /* 0x3ffffff819057812 */ /* 0x000fc800078ec0ff */
[----:B------:R-:W-:Y:S02]  /*0e30*/  IADD3 R5, -R5, R20, RZ ;  /* 0x0000001405057210 */ /* 0x000fe40007ffe1ff */
[----:B------:R-:W-:Y:S02]  /*0e40*/  SHF.R.S32.HI R25, RZ, 0x3, R25 ;  /* 0x00000003ff197819 */ /* 0x000fe40000011419 */
[----:B------:R-:W-:Y:S01]  /*0e50*/  SHF.L.U32 R4, R5, 0x2, RZ ;  /* 0x0000000205047819 */ /* 0x000fe200000006ff */
[----:B0-----:R-:W-:Y:S01]  /*0e60*/  FADD.FTZ R6, R8, R7 ;  /* 0x0000000708067221 */ /* 0x001fe20000010000 */
[----:B-1----:R-:W-:-:S04]  /*0e70*/  FADD.FTZ R7, R9, R10 ;  /* 0x0000000a09077221 */ /* 0x002fc80000010000 */
[----:B------:R-:W0:Y:S01]  /*0e80*/  SHFL.BFLY PT, R11, R6, 0x1, 0x1f ;  /* 0x0c201f00060b7f89 */ /* 0x000e2200000e0000 */
[----:B------:R-:W-:-:S03]  /*0e90*/  IMAD R4, R25, R21, R4 ;  /* 0x0000001519047224 */ /* 0x000fc600078e0204 */
[----:B------:R-:W1:Y:S02]  /*0ea0*/  SHFL.BFLY PT, R10, R7, 0x1, 0x1f ;  /* 0x0c201f00070a7f89 */ /* 0x000e6400000e0000 */
[----:B------:R-:W-:-:S04]  /*0eb0*/  IADD3 R3, P0, R4, R3, RZ ;  /* 0x0000000304037210 */ /* 0x000fc80007f1e0ff */
[----:B------:R-:W-:Y:S02]  /*0ec0*/  LEA.HI.X.SX32 R4, R4, R27, 0x1, P0 ;  /* 0x0000001b04047211 */ /* 0x000fe400000f0eff */
[----:B------:R-:W-:Y:S02]  /*0ed0*/  LEA R2, P1, R3, UR6, 0x2 ;  /* 0x0000000603027c11 */ /* 0x000fe4000f8210ff */
[----:B------:R-:W-:Y:S02]  /*0ee0*/  SHF.L.U32 R9, R21, 0x3, RZ ;  /* 0x0000000315097819 */ /* 0x000fe400000006ff */
[----:B------:R-:W-:Y:S01]  /*0ef0*/  LEA.HI.X R3, R3, UR7, R4, 0x2, P1 ;  /* 0x0000000703037c11 */ /* 0x000fe200088f1404 */
[----:B------:R-:W-:Y:S01]  /*0f00*/  ULDC.64 UR6, c[0x0][0x478] ;  /* 0x00011e0000067ab9 */ /* 0x000fe20000000a00 */
[C---:B------:R-:W-:Y:S02]  /*0f10*/  LOP3.LUT P0, RZ, R20.reuse, 0x3, RZ, 0xc0, !PT ;  /* 0x0000000314ff7812 */ /* 0x040fe4000780c0ff */
[----:B------:R-:W-:Y:S01]  /*0f20*/  LEA.HI R20, P2, R20, R29, RZ, 0x1e ;  /* 0x0000001d14147211 */ /* 0x000fe2000785f0ff */
[----:B------:R-:W-:Y:S01]  /*0f30*/  IMAD.WIDE R8, R9, 0x10, R2 ;  /* 0x0000001009087825 */ /* 0x000fe200078e0202 */
[----:B------:R-:W-:-:S02]  /*0f40*/  SHF.R.S32.HI R5, RZ, 0x1f, R29 ;  /* 0x0000001fff057819 */ /* 0x000fc4000001141d */
[----:B------:R-:W-:Y:S01]  /*0f50*/  LEA R4, P1, R20, UR6, 0x2 ;  /* 0x0000000614047c11 */ /* 0x000fe2000f8210ff */
[----:B0-----:R-:W-:Y:S01]  /*0f60*/  FADD.FTZ R11, R6, R11 ;  /* 0x0000000b060b7221 */ /* 0x001fe20000010000 */
[----:B------:R-:W-:Y:S01]  /*0f70*/  IADD3.X R5, RZ, R5, RZ, P2, !PT ;  /* 0x00000005ff057210 */ /* 0x000fe200017fe4ff */
[----:B------:R-:W-:Y:S01]  /*0f80*/  ULDC UR6, c[0x0][0x384] ;  /* 0x0000e10000067ab9 */ /* 0x000fe20000000800 */
[----:B-1----:R-:W-:Y:S01]  /*0f90*/  FADD.FTZ R10, R7, R10 ;  /* 0x0000000a070a7221 */ /* 0x002fe20000010000 */
[----:B------:R-:W-:Y:S01]  /*0fa0*/  IMAD.WIDE R6, R21, 0x80, R8 ;  /* 0x0000008015067825 */ /* 0x000fe200078e0208 */
[----:B------:R-:W-:-:S03]  /*0fb0*/  LEA.HI.X R5, R20, UR7, R5, 0x2, P1 ;  /* 0x0000000714057c11 */ /* 0x000fc600088f1405 */
[----:B------:R-:W-:Y:S01]  /*0fc0*/  FMUL.FTZ R13, R11, UR6 ;  /* 0x000000060b0d7c20 */ /* 0x000fe20008410000 */
[----:B------:R-:W-:Y:S01]  /*0fd0*/  FMUL.FTZ R15, R10, UR6 ;  /* 0x000000060a0f7c20 */ /* 0x000fe20008410000 */
[----:B------:R-:W-:-:S03]  /*0fe0*/  IMAD.WIDE R10, R21, 0x80, R6 ;  /* 0x00000080150a7825 */ /* 0x000fc600078e0206 */
[----:B------:R-:W-:Y:S04]  /*0ff0*/  @!P0 STG.E desc[UR4][R4.64], R13 ;  /* 0x0000000d04008986 */ /* 0x000fe8000c101904 */
[----:B------:R-:W-:Y:S04]  /*1000*/  @!P0 STG.E desc[UR4][R4.64+0x100], R15 ;  /* 0x0001000f04008986 */ /* 0x000fe8000c101904 */
[----:B------:R-:W-:Y:S04]  /*1010*/  STG.E.128 desc[UR4][R2.64], RZ ;  /* 0x000000ff02007986 */ /* 0x000fe8000c101d04 */
[----:B------:R-:W-:Y:S04]  /*1020*/  STG.E.128 desc[UR4][R8.64], RZ ;  /* 0x000000ff08007986 */ /* 0x000fe8000c101d04 */
[----:B------:R-:W-:Y:S04]  /*1030*/  STG.E.128 desc[UR4][R6.64], RZ ;  /* 0x000000ff06007986 */ /* 0x000fe8000c101d04 */
[----:B------:R-:W-:Y:S01]  /*1040*/  STG.E.128 desc[UR4][R10.64], RZ ;  /* 0x000000ff0a007986 */ /* 0x000fe2000c101d04 */
[----:B------:R-:W-:Y:S05]  /*1050*/  EXIT ;  /* 0x000000000000794d */ /* 0x000fea0003800000 */
.L_x_409:
        /* <DEDUP_REMOVED lines=10> */
.L_x_702:


//--------------------- .text._ZN5flash27flash_bwd_convert_dq_kernelI23Flash_bwd_kernel_traitsILi32ELi128ELi128ELi8ELi4ELi4ELi4ELb0ELb0EN7cutlass6half_tE19Flash_kernel_traitsILi32ELi128ELi128ELi8ES3_EEEEvNS_16Flash_bwd_paramsEi --------------------------
	.section	.text._ZN5flash27flash_bwd_convert_dq_kernelI23Flash_bwd_kernel_traitsILi32ELi128ELi128ELi8ELi4ELi4ELi4ELb0ELb0EN7cutlass6half_tE19Flash_kernel_traitsILi32ELi128ELi128ELi8ES3_EEEEvNS_16Flash_bwd_paramsEi,"ax",@progbits
	.align	128
        .global         _ZN5flash27flash_bwd_convert_dq_kernelI23Flash_bwd_kernel_traitsILi32ELi128ELi128ELi8ELi4ELi4ELi4ELb0ELb0EN7cutlass6half_tE19Flash_kernel_traitsILi32ELi128ELi128ELi8ES3_EEEEvNS_16Flash_bwd_paramsEi
        .type           _ZN5flash27flash_bwd_convert_dq_kernelI23Flash_bwd_kernel_traitsILi32ELi128ELi128ELi8ELi4ELi4ELi4ELb0ELb0EN7cutlass6half_tE19Flash_kernel_traitsILi32ELi128ELi128ELi8ES3_EEEEvNS_16Flash_bwd_paramsEi,@function
        .size           _ZN5flash27flash_bwd_convert_dq_kernelI23Flash_bwd_kernel_traitsILi32ELi128ELi128ELi8ELi4ELi4ELi4ELb0ELb0EN7cutlass6half_tE19Flash_kernel_traitsILi32ELi128ELi128ELi8ES3_EEEEvNS_16Flash_bwd_paramsEi,(.L_x_703 - _ZN5flash27flash_bwd_convert_dq_kernelI23Flash_bwd_kernel_traitsILi32ELi128ELi128ELi8ELi4ELi4ELi4ELb0ELb0EN7cutlass6half_tE19Flash_kernel_traitsILi32ELi128ELi128ELi8ES3_EEEEvNS_16Flash_bwd_paramsEi)
        .other          _ZN5flash27flash_bwd_convert_dq_kernelI23Flash_bwd_kernel_traitsILi32ELi128ELi128ELi8ELi4ELi4ELi4ELb0ELb0EN7cutlass6half_tE19Flash_kernel_traitsILi32ELi128ELi128ELi8ES3_EEEEvNS_16Flash_bwd_paramsEi,@"STO_CUDA_ENTRY STV_DEFAULT"
_ZN5flash27flash_bwd_convert_dq_kernelI23Flash_bwd_kernel_traitsILi32ELi128ELi128ELi8ELi4ELi4ELi4ELb0ELb0EN7cutlass6half_tE19Flash_kernel_traitsILi32ELi128ELi128ELi8ES3_EEEEvNS_16Flash_bwd_paramsEi:
.text._ZN5flash27flash_bwd_convert_dq_kernelI23Flash_bwd_kernel_traitsILi32ELi128ELi128ELi8ELi4ELi4ELi4ELb0ELb0EN7cutlass6half_tE19Flash_kernel_traitsILi32ELi128ELi128ELi8ES3_EEEEvNS_16Flash_bwd_paramsEi:
        /* <DEDUP_REMOVED lines=58> */
.L_x_410:
        /* <DEDUP_REMOVED lines=78> */
.L_x_413:
        /* <DEDUP_REMOVED lines=108> */
.L_x_412:
        /* <DEDUP_REMOVED lines=49> */
.L_x_411:
        /* <DEDUP_REMOVED lines=104> */
.L_x_415:
[----:B------:R-:W-:Y:S05]  /*18d0*/  BSYNC B0 ;  /* 0x0000000000007941 */ /* 0x000fea0003800000 */
.L_x_414:
        /* <DEDUP_REMOVED lines=14> */
.L_x_416:
        /* <DEDUP_REMOVED lines=12> */
.L_x_703:


//--------------------- .text._ZN5flash44flash_bwd_dq_dk_dv_loop_seqk_parallel_kernelI23Flash_bwd_kernel_traitsILi32ELi128ELi128ELi8ELi4ELi4ELi4ELb0ELb0EN7cutlass6half_tE19Flash_kernel_traitsILi32ELi128ELi128ELi8ES3_EELb1ELb1ELb0ELb0ELb0ELb0ELb0EEEvNS_16Flash_bwd_paramsE --------------------------
	.section	.text._ZN5flash44flash_bwd_dq_dk_dv_loop_seqk_parallel_kernelI23Flash_bwd_kernel_traitsILi32ELi128ELi128ELi8ELi4ELi4ELi4ELb0ELb0EN7cutlass6half_tE19Flash_kernel_traitsILi32ELi128ELi128ELi8ES3_EELb1ELb1ELb0ELb0ELb0ELb0ELb0EEEvNS_16Flash_bwd_paramsE,"ax",@progbits
	.align	128
        .global         _ZN5flash44flash_bwd_dq_dk_dv_loop_seqk_parallel_kernelI23Flash_bwd_kernel_traitsILi32ELi128ELi128ELi8ELi4ELi4ELi4ELb0ELb0EN7cutlass6half_tE19Flash_kernel_traitsILi32ELi128ELi128ELi8ES3_EELb1ELb1ELb0ELb0ELb0ELb0ELb0EEEvNS_16Flash_bwd_paramsE
        .type           _ZN5flash44flash_bwd_dq_dk_dv_loop_seqk_parallel_kernelI23Flash_bwd_kernel_traitsILi32ELi128ELi128ELi8ELi4ELi4ELi4ELb0ELb0EN7cutlass6half_tE19Flash_kernel_traitsILi32ELi128ELi128ELi8ES3_EELb1ELb1ELb0ELb0ELb0ELb0ELb0EEEvNS_16Flash_bwd_paramsE,@function
        .size           _ZN5flash44flash_bwd_dq_dk_dv_loop_seqk_parallel_kernelI23Flash_bwd_kernel_traitsILi32ELi128ELi128ELi8ELi4ELi4ELi4ELb0ELb0EN7cutlass6half_tE19Flash_kernel_traitsILi32ELi128ELi128ELi8ES3_EELb1ELb1ELb0ELb0ELb0ELb0ELb0EEEvNS_16Flash_bwd_paramsE,(.L_x_704 - _ZN5flash44flash_bwd_dq_dk_dv_loop_seqk_parallel_kernelI23Flash_bwd_kernel_traitsILi32ELi128ELi128ELi8ELi4ELi4ELi4ELb0ELb0EN7cutlass6half_tE19Flash_kernel_traitsILi32ELi128ELi128ELi8ES3_EELb1ELb1ELb0ELb0ELb0ELb0ELb0EEEvNS_16Flash_bwd_paramsE)
        .other          _ZN5flash44flash_bwd_dq_dk_dv_loop_seqk_parallel_kernelI23Flash_bwd_kernel_traitsILi32ELi128ELi128ELi8ELi4ELi4ELi4ELb0ELb0EN7cutlass6half_tE19Flash_kernel_traitsILi32ELi128ELi128ELi8ES3_EELb1ELb1ELb0ELb0ELb0ELb0ELb0EEEvNS_16Flash_bwd_paramsE,@"STO_CUDA_ENTRY STV_DEFAULT"
_ZN5flash44flash_bwd_dq_dk_dv_loop_seqk_parallel_kernelI23Flash_bwd_kernel_traitsILi32ELi128ELi128ELi8ELi4ELi4ELi4ELb0ELb0EN7cutlass6half_tE19Flash_kernel_traitsILi32ELi128ELi128ELi8ES3_EELb1ELb1ELb0ELb0ELb0ELb0ELb0EEEvNS_16Flash_bwd_paramsE:
.text._ZN5flash44flash_bwd_dq_dk_dv_loop_seqk_parallel_kernelI23Flash_bwd_kernel_traitsILi32ELi128ELi128ELi8ELi4ELi4ELi4ELb0ELb0EN7cutlass6half_tE19Flash_kernel_traitsILi32ELi128ELi128ELi8ES3_EELb1ELb1ELb0ELb0ELb0ELb0ELb0EEEvNS_16Flash_bwd_paramsE:
        /* <DEDUP_REMOVED lines=11> */
[----:B------:R-:W2:Y:S01]  /*00b0*/  S2UR UR48, SR_CTAID.Y ;  /* 0x00000000003079c3 */ /* 0x000ea20000002600 */
[----:B------:R-:W-:Y:S01]  /*00c0*/  UMOV UR5, 0x400 ;  /* 0x0000040000057882 */ /* 0x000fe20000000000 */
[----:B------:R-:W-:Y:S01]  /*00d0*/  IMAD.MOV.U32 R136, RZ, RZ, 0x20 ;  /* 0x00000020ff887424 */ /* 0x000fe200078e00ff */
[----:B------:R-:W-:Y:S01]  /*00e0*/  ULDC.64 UR14, c[0x0][0x208] ;  /* 0x00008200000e7ab9 */ /* 0x000fe20000000a00 */
[----:B------:R-:W-:Y:S01]  /*00f0*/  IMAD.MOV.U32 R157, RZ, RZ, -0x10 ;  /* 0xfffffff0ff9d7424 */ /* 0x000fe200078e00ff */
[----:B------:R-:W-:Y:S01]  /*0100*/  UMOV UR61, 0xffffe000 ;  /* 0xffffe000003d7882 */ /* 0x000fe20000000000 */
[----:B------:R-:W-:Y:S02]  /*0110*/  IMAD.MOV.U32 R128, RZ, RZ, 0x40 ;  /* 0x00000040ff807424 */ /* 0x000fe400078e00ff */
[----:B------:R-:W3:Y:S08]  /*0120*/  S2UR UR4, SR_CgaCtaId ;  /* 0x00000000000479c3 */ /* 0x000ef00000008800 */
[----:B------:R-:W4:Y:S01]  /*0130*/  S2UR UR57, SR_CTAID.Z ;  /* 0x00000000003979c3 */ /* 0x000f220000002700 */
[----:B--2---:R-:W-:-:S06]  /*0140*/  USHF.L.U32 UR6, UR48, 0x7, URZ ;  /* 0x0000000730067899 */ /* 0x004fcc000800063f */
[----:B------:R-:W-:Y:S01]  /*0150*/  IMAD.U32 R151, RZ, RZ, UR6 ;  /* 0x00000006ff977e24 */ /* 0x000fe2000f8e00ff */
[----:B-1----:R-:W-:Y:S01]  /*0160*/  SHF.R.S32.HI R0, RZ, 0x1f, R9 ;  /* 0x0000001fff007819 */ /* 0x002fe20000011409 */
[----:B---3--:R-:W-:-:S03]  /*0170*/  ULEA UR4, UR4, UR5, 0x18 ;  /* 0x0000000504047291 */ /* 0x008fc6000f8ec03f */
[CC--:B------:R-:W-:Y:S02]  /*0180*/  LEA.HI R5, R0.reuse, R9.reuse, RZ, 0x2 ;  /* 0x0000000900057211 */ /* 0x0c0fe400078f10ff */
[CC--:B------:R-:W-:Y:S02]  /*0190*/  LEA.HI R143, R0.reuse, R9.reuse, RZ, 0x5 ;  /* 0x00000009008f7211 */ /* 0x0c0fe400078f28ff */
[CC--:B------:R-:W-:Y:S01]  /*01a0*/  LEA.HI R139, R0.reuse, R9.reuse, RZ, 0x4 ;  /* 0x00000009008b7211 */ /* 0x0c0fe200078f20ff */
[----:B----4-:R-:W-:Y:S01]  /*01b0*/  USHF.R.S32.HI UR5, URZ, 0x1f, UR57 ;  /* 0x0000001f3f057899 */ /* 0x010fe20008011439 */
[CC--:B------:R-:W-:Y:S01]  /*01c0*/  LEA.HI R6, R0.reuse, R9.reuse, RZ, 0x3 ;  /* 0x0000000900067211 */ /* 0x0c0fe200078f18ff */
[----:B------:R-:W-:Y:S01]  /*01d0*/  USHF.R.S32.HI UR6, URZ, 0x1f, UR57 ;  /* 0x0000001f3f067899 */ /* 0x000fe20008011439 */
[----:B------:R-:W-:Y:S02]  /*01e0*/  LEA.HI R142, R0, R9, RZ, 0x7 ;  /* 0x00000009008e7211 */ /* 0x000fe400078f38ff */
[----:B------:R-:W-:Y:S01]  /*01f0*/  LOP3.LUT R10, R5, 0xfffffffc, RZ, 0xc0, !PT ;  /* 0xfffffffc050a7812 */ /* 0x000fe200078ec0ff */
[----:B------:R-:W-:Y:S01]  /*0200*/  IMAD.U32 R145, RZ, RZ, UR5 ;  /* 0x00000005ff917e24 */ /* 0x000fe2000f8e00ff */
[----:B------:R-:W-:Y:S01]  /*0210*/  LOP3.LUT R8, R143, 0xffffffe0, RZ, 0xc0, !PT ;  /* 0xffffffe08f087812 */ /* 0x000fe200078ec0ff */
[----:B------:R-:W-:Y:S01]  /*0220*/  USHF.R.S32.HI UR5, URZ, 0x1f, UR48 ;  /* 0x0000001f3f057899 */ /* 0x000fe20008011430 */
[----:B------:R-:W-:Y:S01]  /*0230*/  LOP3.LUT R4, R139, 0xfffffff0, RZ, 0xc0, !PT ;  /* 0xfffffff08b047812 */ /* 0x000fe200078ec0ff */
[C---:B------:R-:W-:Y:S01]  /*0240*/  IMAD.IADD R159, R9.reuse, 0x1, -R10 ;  /* 0x00000001099f7824 */ /* 0x040fe200078e0a0a */
[----:B------:R-:W-:Y:S01]  /*0250*/  LOP3.LUT R0, R6, 0xfffffff8, RZ, 0xc0, !PT ;  /* 0xfffffff806007812 */ /* 0x000fe200078ec0ff */
[C---:B------:R-:W-:Y:S01]  /*0260*/  IMAD.IADD R7, R9.reuse, 0x1, -R8 ;  /* 0x0000000109077824 */ /* 0x040fe200078e0a08 */
[--C-:B------:R-:W-:Y:S01]  /*0270*/  SHF.R.S32.HI R2, RZ, 0x2, R5.reuse ;  /* 0x00000002ff027819 */ /* 0x100fe20000011405 */
[C---:B------:R-:W-:Y:S01]  /*0280*/  IMAD.IADD R11, R9.reuse, 0x1, -R4 ;  /* 0x00000001090b7824 */ /* 0x040fe200078e0a04 */
[----:B------:R-:W-:Y:S01]  /*0290*/  SHF.R.S32.HI R15, RZ, 0x1f, R5 ;  /* 0x0000001fff0f7819 */ /* 0x000fe20000011405 */
[----:B------:R-:W-:Y:S01]  /*02a0*/  IMAD.IADD R9, R9, 0x1, -R0 ;  /* 0x0000000109097824 */ /* 0x000fe200078e0a00 */
[----:B------:R-:W-:Y:S01]  /*02b0*/  SHF.R.S32.HI R0, RZ, 0x4, R139 ;  /* 0x00000004ff007819 */ /* 0x000fe2000001148b */
[C---:B------:R-:W-:Y:S01]  /*02c0*/  IMAD.SHL.U32 R146, R159.reuse, 0x8, RZ ;  /* 0x000000089f927824 */ /* 0x040fe200078e00ff */
[----:B------:R-:W-:Y:S01]  /*02d0*/  SHF.R.S32.HI R3, RZ, 0x3, R6 ;  /* 0x00000003ff037819 */ /* 0x000fe20000011406 */
[----:B------:R-:W-:Y:S01]  /*02e0*/  IMAD.SHL.U32 R159, R159, 0x2, RZ ;  /* 0x000000029f9f7824 */ /* 0x000fe200078e00ff */
[----:B------:R-:W-:Y:S01]  /*02f0*/  LEA.HI R139, R139, R0, RZ, 0x1 ;  /* 0x000000008b8b7211 */ /* 0x000fe200078f08ff */
[----:B------:R-:W-:Y:S01]  /*0300*/  IMAD.U32 R149, RZ, RZ, UR6 ;  /* 0x00000006ff957e24 */ /* 0x000fe2000f8e00ff */
[-C--:B------:R-:W-:Y:S01]  /*0310*/  LEA.HI R5, R5, R2.reuse, RZ, 0x1 ;  /* 0x0000000205057211 */ /* 0x080fe200078f08ff */
[----:B------:R-:W-:Y:S01]  /*0320*/  IMAD.SHL.U32 R3, R3, 0x40, RZ ;  /* 0x0000004003037824 */ /* 0x000fe200078e00ff */
[----:B------:R-:W-:Y:S01]  /*0330*/  LEA.HI R15, R15, R2, RZ, 0x3 ;  /* 0x000000020f0f7211 */ /* 0x000fe200078f18ff */
[----:B------:R-:W-:Y:S01]  /*0340*/  UIADD3 UR6, UR4, 0xa000, URZ ;  /* 0x0000a00004067890 */ /* 0x000fe2000fffe03f */
[----:B------:R-:W-:Y:S01]  /*0350*/  SHF.R.S32.HI R4, RZ, 0x1f, R7 ;  /* 0x0000001fff047819 */ /* 0x000fe20000011407 */
[----:B------:R-:W-:Y:S01]  /*0360*/  IMAD.U32 R150, RZ, RZ, UR5 ;  /* 0x00000005ff967e24 */ /* 0x000fe2000f8e00ff */
[----:B------:R-:W-:Y:S01]  /*0370*/  LOP3.LUT R139, R139, 0xfffffffe, RZ, 0xc0, !PT ;  /* 0xfffffffe8b8b7812 */ /* 0x000fe200078ec0ff */
[----:B------:R-:W-:Y:S01]  /*0380*/  UIADD3 UR5, UR4, 0x6000, URZ ;  /* 0x0000600004057890 */ /* 0x000fe2000fffe03f */
[----:B------:R-:W-:-:S02]  /*0390*/  LOP3.LUT R5, R5, 0x7fffffe, RZ, 0xc0, !PT ;  /* 0x07fffffe05057812 */ /* 0x000fc400078ec0ff */
[----:B------:R-:W-:Y:S01]  /*03a0*/  LOP3.LUT R15, R15, 0xfffffff8, RZ, 0xc0, !PT ;  /* 0xfffffff80f0f7812 */ /* 0x000fe200078ec0ff */
[----:B------:R-:W-:Y:S01]  /*03b0*/  IMAD.IADD R139, R0, 0x1, -R139 ;  /* 0x00000001008b7824 */ /* 0x000fe200078e0a8b */
[----:B------:R-:W-:Y:S01]  /*03c0*/  LEA.HI R4, R4, R7, RZ, 0x2 ;  /* 0x0000000704047211 */ /* 0x000fe200078f10ff */
[C---:B------:R-:W-:Y:S01]  /*03d0*/  IMAD.IADD R5, R2.reuse, 0x1, -R5 ;  /* 0x0000000102057824 */ /* 0x040fe200078e0a05 */
[----:B------:R-:W-:Y:S01]  /*03e0*/  LEA.HI R7, R9, R9, RZ, 0x1 ;  /* 0x0000000909077211 */ /* 0x000fe200078f08ff */
[----:B------:R-:W-:Y:S01]  /*03f0*/  IMAD.IADD R15, R2, 0x1, -R15 ;  /* 0x00000001020f7824 */ /* 0x000fe200078e0a0f */
[--C-:B------:R-:W-:Y:S01]  /*0400*/  SHF.R.S32.HI R144, RZ, 0x5, R143.reuse ;  /* 0x00000005ff907819 */ /* 0x100fe2000001148f */
[----:B------:R-:W-:Y:S01]  /*0410*/  IMAD.SHL.U32 R140, R139, 0x8, RZ ;  /* 0x000000088b8c7824 */ /* 0x000fe200078e00ff */
[----:B------:R-:W-:Y:S02]  /*0420*/  LOP3.LUT R3, R3, 0xc0, RZ, 0xc0, !PT ;  /* 0x000000c003037812 */ /* 0x000fe400078ec0ff */
[----:B------:R-:W-:-:S02]  /*0430*/  SHF.R.S32.HI R143, RZ, 0x1f, R143 ;  /* 0x0000001fff8f7819 */ /* 0x000fc4000001148f */
[----:B------:R-:W-:Y:S02]  /*0440*/  LOP3.LUT R0, R7, 0x7fffffe, RZ, 0xc0, !PT ;  /* 0x07fffffe07007812 */ /* 0x000fe400078ec0ff */
[----:B------:R-:W-:Y:S02]  /*0450*/  SHF.R.S32.HI R142, RZ, 0x7, R142 ;  /* 0x00000007ff8e7819 */ /* 0x000fe4000001148e */
[----:B------:R-:W-:Y:S02]  /*0460*/  SHF.R.U32.HI R13, RZ, 0x3, R3 ;  /* 0x00000003ff0d7819 */ /* 0x000fe40000011603 */
[----:B------:R-:W-:Y:S01]  /*0470*/  LOP3.LUT R2, R3, 0x18, R146, 0xf8, !PT ;  /* 0x0000001803027812 */ /* 0x000fe200078ef892 */
[----:B------:R-:W-:Y:S01]  /*0480*/  IMAD.IADD R3, R9, 0x1, -R0 ;  /* 0x0000000109037824 */ /* 0x000fe200078e0a00 */
[----:B------:R-:W-:Y:S01]  /*0490*/  LEA.HI R143, R143, R144, RZ, 0x2 ;  /* 0x000000908f8f7211 */ /* 0x000fe200078f10ff */
[----:B------:R-:W-:Y:S01]  /*04a0*/  IMAD R138, R142, 0x8, R139 ;  /* 0x000000088e8a7824 */ /* 0x000fe200078e028b */
[----:B------:R-:W-:Y:S01]  /*04b0*/  LOP3.LUT R13, R2, R13, RZ, 0x3c, !PT ;  /* 0x0000000d020d7212 */ /* 0x000fe200078e3cff */
[----:B------:R-:W-:Y:S01]  /*04c0*/  IMAD R148, R142, 0x2000, R159 ;  /* 0x000020008e947824 */ /* 0x000fe200078e029f */
[----:B------:R-:W-:Y:S01]  /*04d0*/  LOP3.LUT R143, R143, 0xfffffffc, RZ, 0xc0, !PT ;  /* 0xfffffffc8f8f7812 */ /* 0x000fe200078ec0ff */
[----:B------:R-:W-:Y:S01]  /*04e0*/  IMAD R138, R138, 0x8, R3 ;  /* 0x000000088a8a7824 */ /* 0x000fe200078e0203 */
[----:B------:R-:W-:-:S02]  /*04f0*/  SHF.R.S32.HI R2, RZ, 0x1f, R11 ;  /* 0x0000001fff027819 */ /* 0x000fc4000001140b */
[-C--:B------:R-:W-:Y:S01]  /*0500*/  LEA.HI R0, R11, R11.reuse, RZ, 0x1 ;  /* 0x0000000b0b007211 */ /* 0x080fe200078f08ff */
[----:B------:R-:W-:Y:S01]  /*0510*/  IMAD.IADD R143, R144, 0x1, -R143 ;  /* 0x00000001908f7824 */ /* 0x000fe200078e0a8f */
[----:B------:R-:W-:Y:S01]  /*0520*/  LEA.HI R3, R2, R11, RZ, 0x3 ;  /* 0x0000000b02037211 */ /* 0x000fe200078f18ff */
[----:B------:R-:W-:Y:S01]  /*0530*/  IMAD R144, R144, 0x8, R5 ;  /* 0x0000000890907824 */ /* 0x000fe200078e0205 */
[----:B------:R-:W-:Y:S01]  /*0540*/  LOP3.LUT R2, R15, 0x1, RZ, 0xc0, !PT ;  /* 0x000000010f027812 */ /* 0x000fe200078ec0ff */
[----:B------:R-:W-:Y:S01]  /*0550*/  IMAD R159, R143, 0x200, R159 ;  /* 0x000002008f9f7824 */ /* 0x000fe200078e029f */
[--C-:B------:R-:W-:Y:S01]  /*0560*/  SHF.R.S32.HI R8, RZ, 0x1, R0.reuse ;  /* 0x00000001ff087819 */ /* 0x100fe20000011400 */
[----:B------:R-:W-:Y:S01]  /*0570*/  IMAD.U32 R144, R144, 0x20, R13 ;  /* 0x0000002090907824 */ /* 0x000fe200078e000d */
[----:B------:R-:W-:Y:S01]  /*0580*/  SHF.R.S32.HI R5, RZ, 0x1f, R0 ;  /* 0x0000001fff057819 */ /* 0x000fe20000011400 */
[----:B------:R-:W-:Y:S01]  /*0590*/  IMAD.SHL.U32 R13, R15, 0x40, RZ ;  /* 0x000000400f0d7824 */ /* 0x000fe200078e00ff */
[----:B------:R-:W-:-:S02]  /*05a0*/  LOP3.LUT R0, R0, 0x7fffffe, RZ, 0xc0, !PT ;  /* 0x07fffffe00007812 */ /* 0x000fc400078ec0ff */
[----:B------:R-:W-:Y:S02]  /*05b0*/  LOP3.LUT R134, R3, 0xfffffff8, RZ, 0xc0, !PT ;  /* 0xfffffff803867812 */ /* 0x000fe400078ec0ff */
[----:B------:R-:W-:Y:S01]  /*05c0*/  ISETP.NE.U32.AND P6, PT, R2, 0x1, PT ;  /* 0x000000010200780c */ /* 0x000fe20003fc5070 */
[----:B------:R-:W-:Y:S01]  /*05d0*/  IMAD.SHL.U32 R2, R9, 0x40, RZ ;  /* 0x0000004009027824 */ /* 0x000fe200078e00ff */
[----:B------:R-:W-:Y:S01]  /*05e0*/  SHF.R.S32.HI R7, RZ, 0x1, R7 ;  /* 0x00000001ff077819 */ /* 0x000fe20000011407 */
[----:B------:R-:W-:Y:S01]  /*05f0*/  IMAD.IADD R0, R11, 0x1, -R0 ;  /* 0x000000010b007824 */ /* 0x000fe200078e0a00 */
[----:B------:R-:W-:Y:S01]  /*0600*/  LEA.HI R9, R15, R15, RZ, 0x1 ;  /* 0x0000000f0f097211 */ /* 0x000fe200078f08ff */
[----:B------:R-:W-:Y:S01]  /*0610*/  IMAD.IADD R134, R11, 0x1, -R134 ;  /* 0x000000010b867824 */ /* 0x000fe200078e0a86 */
[----:B------:R-:W-:Y:S01]  /*0620*/  LOP3.LUT P0, RZ, R7, 0x2, RZ, 0xc0, !PT ;  /* 0x0000000207ff7812 */ /* 0x000fe2000780c0ff */
[----:B------:R-:W-:Y:S01]  /*0630*/  IMAD.SHL.U32 R11, R143, 0x10, RZ ;  /* 0x000000108f0b7824 */ /* 0x000fe200078e00ff */
[----:B------:R-:W-:Y:S01]  /*0640*/  LOP3.LUT R2, R2, 0x1c0, RZ, 0xc0, !PT ;  /* 0x000001c002027812 */ /* 0x000fe200078ec0ff */
[----:B------:R-:W-:Y:S01]  /*0650*/  IMAD.SHL.U32 R7, R7, 0x40, RZ ;  /* 0x0000004007077824 */ /* 0x000fe200078e00ff */
[----:B------:R-:W-:-:S02]  /*0660*/  LOP3.LUT P5, RZ, R15, 0x2, RZ, 0xc0, !PT ;  /* 0x000000020fff7812 */ /* 0x000fc400078ac0ff */
[----:B------:R-:W-:Y:S02]  /*0670*/  LEA.HI.SX32 R141, R4, R11, 0x1e ;  /* 0x0000000b048d7211 */ /* 0x000fe400078ff2ff */
[----:B------:R-:W-:Y:S02]  /*0680*/  LOP3.LUT R11, R2, 0x30, R11, 0xf8, !PT ;  /* 0x00000030020b7812 */ /* 0x000fe400078ef80b */
[----:B------:R-:W-:Y:S02]  /*0690*/  LOP3.LUT R7, R7, 0xc0, RZ, 0xc0, !PT ;  /* 0x000000c007077812 */ /* 0x000fe400078ec0ff */
[--C-:B------:R-:W-:Y:S02]  /*06a0*/  LOP3.LUT R11, R11, 0x8, R6.reuse, 0xf8, !PT ;  /* 0x000000080b0b7812 */ /* 0x100fe400078ef806 */
[----:B------:R-:W-:Y:S02]  /*06b0*/  LOP3.LUT P4, RZ, R15, 0x4, RZ, 0xc0, !PT ;  /* 0x000000040fff7812 */ /* 0x000fe4000788c0ff */
[----:B------:R-:W-:-:S02]  /*06c0*/  LOP3.LUT R6, R7, 0x8, R6, 0xf8, !PT ;  /* 0x0000000807067812 */ /* 0x000fc400078ef806 */
[----:B------:R-:W-:Y:S02]  /*06d0*/  SHF.R.U32.HI R7, RZ, 0x3, R7 ;  /* 0x00000003ff077819 */ /* 0x000fe40000011607 */
[----:B------:R-:W-:Y:S02]  /*06e0*/  LOP3.LUT R4, R9, 0x3fffffe, RZ, 0xc0, !PT ;  /* 0x03fffffe09047812 */ /* 0x000fe400078ec0ff */
[----:B------:R-:W-:Y:S02]  /*06f0*/  LEA.HI R5, R5, R8, RZ, 0x2 ;  /* 0x0000000805057211 */ /* 0x000fe400078f10ff */
[----:B------:R-:W-:Y:S01]  /*0700*/  LOP3.LUT R13, R13, 0x1c0, RZ, 0xc0, !PT ;  /* 0x000001c00d0d7812 */ /* 0x000fe200078ec0ff */
[----:B------:R-:W-:Y:S01]  /*0710*/  IMAD.IADD R4, R15, 0x1, -R4 ;  /* 0x000000010f047824 */ /* 0x000fe200078e0a04 */
[----:B------:R-:W-:Y:S02]  /*0720*/  SHF.R.S32.HI R9, RZ, 0x1, R9 ;  /* 0x00000001ff097819 */ /* 0x000fe40000011409 */
[C---:B------:R-:W-:Y:S01]  /*0730*/  R2P PR, R134.reuse, 0x6 ;  /* 0x0000000686007804 */ /* 0x040fe20000000000 */
[----:B------:R-:W-:Y:S01]  /*0740*/  IMAD.SHL.U32 R134, R134, 0x40, RZ ;  /* 0x0000004086867824 */ /* 0x000fe200078e00ff */
[----:B------:R-:W-:Y:S01]  /*0750*/  LOP3.LUT R7, R6, R7, RZ, 0x3c, !PT ;  /* 0x0000000706077212 */ /* 0x000fe200078e3cff */
[----:B------:R-:W-:Y:S01]  /*0760*/  IMAD.SHL.U32 R6, R143, 0x400, RZ ;  /* 0x000004008f067824 */ /* 0x000fe200078e00ff */
[----:B------:R-:W-:Y:S01]  /*0770*/  SHF.R.S32.HI R3, RZ, 0x3, R3 ;  /* 0x00000003ff037819 */ /* 0x000fe20000011403 */
[----:B------:R-:W-:Y:S01]  /*0780*/  IMAD R159, R4, 0x20, R159 ;  /* 0x00000020049f7824 */ /* 0x000fe200078e029f */
[----:B------:R-:W-:Y:S01]  /*0790*/  LOP3.LUT R5, R5, 0xfffffffc, RZ, 0xc0, !PT ;  /* 0xfffffffc05057812 */ /* 0x000fe200078ec0ff */
[----:B------:R-:W-:Y:S01]  /*07a0*/  IMAD.U32 R138, R138, 0x20, R7 ;  /* 0x000000208a8a7824 */ /* 0x000fe200078e0007 */
[----:B------:R-:W-:Y:S01]  /*07b0*/  SHF.R.U32.HI R2, RZ, 0x3, R2 ;  /* 0x00000003ff027819 */ /* 0x000fe20000011602 */
[----:B------:R-:W-:Y:S01]  /*07c0*/  IMAD R0, R3, 0x8, R0 ;  /* 0x0000000803007824 */ /* 0x000fe200078e0200 */
[----:B------:R-:W-:Y:S01]  /*07d0*/  LEA.HI R13, R13, R13, RZ, 0x1d ;  /* 0x0000000d0d0d7211 */ /* 0x000fe200078fe8ff */
[--C-:B------:R-:W-:Y:S01]  /*07e0*/  IMAD R3, R3, 0x200, R6.reuse ;  /* 0x0000020003037824 */ /* 0x100fe200078e0206 */
[C---:B------:R-:W-:Y:S01]  /*07f0*/  LOP3.LUT P3, RZ, R9.reuse, 0x2, RZ, 0xc0, !PT ;  /* 0x0000000209ff7812 */ /* 0x040fe2000786c0ff */
[----:B------:R-:W-:Y:S01]  /*0800*/  IMAD.SHL.U32 R9, R9, 0x40, RZ ;  /* 0x0000004009097824 */ /* 0x000fe200078e00ff */
[----:B------:R-:W-:Y:S01]  /*0810*/  LOP3.LUT R134, R134, 0x1c0, RZ, 0xc0, !PT ;  /* 0x000001c086867812 */ /* 0x000fe200078ec0ff */
[----:B------:R-:W-:Y:S01]  /*0820*/  IMAD.IADD R5, R8, 0x1, -R5 ;  /* 0x0000000108057824 */ /* 0x000fe200078e0a05 */
[----:B------:R-:W-:Y:S01]  /*0830*/  IADD3 R148, R13, R148, R6 ;  /* 0x000000940d947210 */ /* 0x000fe20007ffe006 */
[----:B------:R-:W-:Y:S01]  /*0840*/  IMAD.SHL.U32 R6, R142, 0x8, RZ ;  /* 0x000000088e067824 */ /* 0x000fe200078e00ff */
[----:B------:R-:W-:Y:S01]  /*0850*/  LOP3.LUT R2, R11, R2, RZ, 0x3c, !PT ;  /* 0x000000020b027212 */ /* 0x000fe200078e3cff */
[----:B------:R-:W-:Y:S01]  /*0860*/  IMAD.SHL.U32 R0, R0, 0x20, RZ ;  /* 0x0000002000007824 */ /* 0x000fe200078e00ff */
[----:B------:R-:W-:Y:S01]  /*0870*/  LOP3.LUT R9, R9, 0xc0, RZ, 0xc0, !PT ;  /* 0x000000c009097812 */ /* 0x000fe200078ec0ff */
[----:B------:R-:W-:Y:S01]  /*0880*/  IMAD.SHL.U32 R138, R138, 0x2, RZ ;  /* 0x000000028a8a7824 */ /* 0x000fe200078e00ff */
[----:B------:R-:W-:Y:S01]  /*0890*/  LOP3.LUT R140, R140, 0x8, RZ, 0xc0, !PT ;  /* 0x000000088c8c7812 */ /* 0x000fe200078ec0ff */
[C---:B------:R-:W-:Y:S01]  /*08a0*/  IMAD R135, R139.reuse, 0x200, R2 ;  /* 0x000002008b877824 */ /* 0x040fe200078e0202 */
[----:B------:R-:W-:Y:S01]  /*08b0*/  SHF.R.U32.HI R7, RZ, 0x3, R134 ;  /* 0x00000003ff077819 */ /* 0x000fe20000011686 */
[----:B------:R-:W-:Y:S01]  /*08c0*/  IMAD.SHL.U32 R139, R139, 0x10, RZ ;  /* 0x000000108b8b7824 */ /* 0x000fe200078e00ff */
[----:B------:R-:W-:-:S02]  /*08d0*/  SEL R137, R136, 0xffffffe0, !P0 ;  /* 0xffffffe088897807 */ /* 0x000fc40004000000 */
[----:B------:R-:W-:Y:S02]  /*08e0*/  LOP3.LUT R6, R6, 0x8, RZ, 0xc0, !PT ;  /* 0x0000000806067812 */ /* 0x000fe400078ec0ff */
[C---:B------:R-:W-:Y:S01]  /*08f0*/  LOP3.LUT P0, RZ, R5.reuse, 0x2, RZ, 0xc0, !PT ;  /* 0x0000000205ff7812 */ /* 0x040fe2000780c0ff */
[----:B------:R-:W-:Y:S01]  /*0900*/  IMAD.SHL.U32 R5, R5, 0x40, RZ ;  /* 0x0000004005057824 */ /* 0x000fe200078e00ff */
[----:B------:R-:W-:Y:S02]  /*0910*/  SHF.R.U32.HI R2, RZ, 0x3, R9 ;  /* 0x00000003ff027819 */ /* 0x000fe40000011609 */
[----:B------:R-:W-:Y:S02]  /*0920*/  LOP3.LUT R134, R7, R134, R140, 0x1e, !PT ;  /* 0x0000008607867212 */ /* 0x000fe400078e1e8c */
[----:B------:R-:W-:Y:S02]  /*0930*/  LOP3.LUT R2, R2, R9, R6, 0x1e, !PT ;  /* 0x0000000902027212 */ /* 0x000fe400078e1e06 */
[----:B------:R-:W-:Y:S01]  /*0940*/  LOP3.LUT R5, R5, 0xc0, RZ, 0xc0, !PT ;  /* 0x000000c005057812 */ /* 0x000fe200078ec0ff */
[----:B------:R-:W-:Y:S01]  /*0950*/  IMAD.IADD R134, R3, 0x1, R134 ;  /* 0x0000000103867824 */ /* 0x000fe200078e0286 */
[----:B------:R-:W-:Y:S01]  /*0960*/  LEA R148, R148, UR4, 0x1 ;  /* 0x0000000494947c11 */ /* 0x000fe2000f8e08ff */
[----:B------:R-:W-:Y:S01]  /*0970*/  IMAD.IADD R159, R2, 0x1, R159 ;  /* 0x00000001029f7824 */ /* 0x000fe200078e029f */
[----:B------:R-:W-:Y:S01]  /*0980*/  SHF.R.U32.HI R4, RZ, 0x3, R5 ;  /* 0x00000003ff047819 */ /* 0x000fe20000011605 */
[----:B------:R-:W-:Y:S01]  /*0990*/  IMAD R3, R143, 0x200, R0 ;  /* 0x000002008f037824 */ /* 0x000fe200078e0200 */
[----:B------:R-:W-:Y:S01]  /*09a0*/  SEL R157, R157, 0x10, !P6 ;  /* 0x000000109d9d7807 */ /* 0x000fe20007000000 */
[----:B------:R-:W-:Y:S01]  /*09b0*/  VIADD R152, R148, 0x40 ;  /* 0x0000004094987836 */ /* 0x000fe20000000000 */
[----:B------:R-:W-:Y:S01]  /*09c0*/  LEA R134, R134, UR6, 0x1 ;  /* 0x0000000686867c11 */ /* 0x000fe2000f8e08ff */
[----:B------:R-:W-:Y:S01]  /*09d0*/  @P4 VIADD R152, R148, 0xffffffc0 ;  /* 0xffffffc094984836 */ /* 0x000fe20000000000 */
[----:B------:R-:W-:Y:S01]  /*09e0*/  LOP3.LUT R139, R6, 0x10, R139, 0xf8, !PT ;  /* 0x00000010068b7812 */ /* 0x000fe200078ef88b */
        /* <DEDUP_REMOVED lines=9> */
[----:B------:R-:W-:Y:S01]  /*0a80*/  LOP3.LUT R139, R4, R139, R5, 0x1e, !PT ;  /* 0x0000008b048b7212 */ /* 0x000fe200078e1e05 */
[--C-:B------:R-:W-:Y:S01]  /*0a90*/  IMAD.IADD R153, R148, 0x1, R155.reuse ;  /* 0x0000000194997824 */ /* 0x100fe200078e029b */
[----:B------:R-:W-:Y:S01]  /*0aa0*/  SEL R136, R136, 0xffffffe0, !P0 ;  /* 0xffffffe088887807 */ /* 0x000fe20004000000 */
[----:B------:R-:W-:Y:S01]  /*0ab0*/  IMAD.IADD R160, R154, 0x1, R155 ;  /* 0x000000019aa07824 */ /* 0x000fe200078e029b */
[----:B------:R-:W-:Y:S01]  /*0ac0*/  LEA R135, R135, UR4, 0x1 ;  /* 0x0000000487877c11 */ /* 0x000fe2000f8e08ff */
[----:B------:R-:W-:Y:S01]  /*0ad0*/  IMAD.IADD R156, R155, 0x1, R152 ;  /* 0x000000019b9c7824 */ /* 0x000fe200078e0298 */
[----:B------:R-:W-:Y:S01]  /*0ae0*/  IADD3 R137, R137, UR5, R138 ;  /* 0x0000000589897c10 */ /* 0x000fe2000fffe08a */
[----:B------:R-:W-:-:S02]  /*0af0*/  VIADD R158, R159, 0x20 ;  /* 0x000000209f9e7836 */ /* 0x000fc40000000000 */
[----:B------:R-:W-:Y:S02]  /*0b00*/  IMAD.IADD R132, R134, 0x1, R128 ;  /* 0x0000000186847824 */ /* 0x000fe400078e0280 */
[----:B------:R-:W-:Y:S02]  /*0b10*/  IMAD.IADD R139, R0, 0x1, R139 ;  /* 0x00000001008b7824 */ /* 0x000fe400078e028b */
[----:B------:R-:W-:Y:S02]  /*0b20*/  IMAD.IADD R155, R155, 0x1, R157 ;  /* 0x000000019b9b7824 */ /* 0x000fe400078e029d */
[----:B------:R-:W-:Y:S02]  /*0b30*/  @P3 VIADD R158, R159, 0xffffffe0 ;  /* 0xffffffe09f9e3836 */ /* 0x000fe40000000000 */
[----:B------:R-:W-:Y:S02]  /*0b40*/  IMAD.IADD R128, R128, 0x1, R133 ;  /* 0x0000000180807824 */ /* 0x000fe400078e0285 */
[----:B------:R-:W-:-:S02]  /*0b50*/  VIADD R129, R133, 0x2000 ;  /* 0x0000200085817836 */ /* 0x000fc40000000000 */
[C---:B------:R-:W-:Y:S02]  /*0b60*/  VIADD R3, R133.reuse, 0x4000 ;  /* 0x0000400085037836 */ /* 0x040fe40000000000 */
[----:B------:R-:W-:-:S07]  /*0b70*/  VIADD R2, R133, 0x6000 ;  /* 0x0000600085027836 */ /* 0x000fce0000000000 */
.L_x_461:
        /* <DEDUP_REMOVED lines=13> */
[----:B------:R-:W-:Y:S02]  /*0c50*/  UIADD3 UR13, UP2, UR16, UR10, URZ ;  /* 0x0000000a100d7290 */ /* 0x000fe4000ff5e03f */
[----:B------:R-:W-:Y:S02]  /*0c60*/  @UP3 UIADD3.X UR7, UR5, UR7, URZ, UP0, !UPT ;  /* 0x0000000705073290 */ /* 0x000fe400087fe43f */
[----:B------:R-:W-:Y:S01]  /*0c70*/  UISETP.NE.U32.AND UP0, UPT, UR10, URZ, UPT ;  /* 0x0000003f0a00728c */ /* 0x000fe2000bf05070 */
[----:B------:R-:W-:Y:S01]  /*0c80*/  IMAD.U32 R12, RZ, RZ, UR6 ;  /* 0x00000006ff0c7e24 */ /* 0x000fe2000f8e00ff */
[----:B------:R-:W-:-:S02]  /*0c90*/  @UP4 UIADD3 UR8, UP1, UR16, UR8, URZ ;  /* 0x0000000810084290 */ /* 0x000fc4000ff3e03f */
[----:B------:R-:W-:Y:S01]  /*0ca0*/  UIADD3.X UR12, UR5, UR11, URZ, UP2, !UPT ;  /* 0x0000000b050c7290 */ /* 0x000fe200097fe43f */
[----:B------:R-:W-:Y:S01]  /*0cb0*/  IMAD.U32 R13, RZ, RZ, UR7 ;  /* 0x00000007ff0d7e24 */ /* 0x000fe2000f8e00ff */
[----:B------:R-:W-:Y:S01]  /*0cc0*/  UISETP.NE.AND.EX UP2, UPT, UR11, URZ, UPT, UP0 ;  /* 0x0000003f0b00728c */ /* 0x000fe2000bf45300 */
[----:B------:R-:W-:Y:S02]  /*0cd0*/  ULDC.U8 UR17, c[0x0][0x3c2] ;  /* 0x0000f08000117ab9 */ /* 0x000fe40000000000 */
[----:B------:R-:W-:Y:S01]  /*0ce0*/  ULDC.64 UR10, c[0x0][0x2f8] ;  /* 0x0000be00000a7ab9 */ /* 0x000fe20000000a00 */
[----:B------:R-:W-:Y:S01]  /*0cf0*/  @UP4 UIADD3.X UR9, UR5, UR9, URZ, UP1, !UPT ;  /* 0x0000000905094290 */ /* 0x000fe20008ffe43f */
[----:B-123--:R-:W-:Y:S01]  /*0d00*/  IMAD.U32 R14, RZ, RZ, UR8 ;  /* 0x00000008ff0e7e24 */ /* 0x00efe2000f8e00ff */
[----:B------:R-:W-:Y:S01]  /*0d10*/  UISETP.NE.AND UP1, UPT, UR17, URZ, UPT ;  /* 0x0000003f1100728c */ /* 0x000fe2000bf25270 */
[----:B------:R-:W2:Y:S01]  /*0d20*/  @P0 LDG.E R0, desc[UR14][R12.64] ;  /* 0x0000000e0c000981 */ /* 0x000ea2000c1e1900 */
[----:B------:R-:W-:Y:S01]  /*0d30*/  UISETP.EQ.U32.AND UP4, UPT, UR10, URZ, UPT ;  /* 0x0000003f0a00728c */ /* 0x000fe2000bf82070 */
[----:B------:R-:W-:Y:S01]  /*0d40*/  PLOP3.LUT P3, PT, PT, PT, UP2, 0x80, 0x0 ;  /* 0x000000000000781c */ /* 0x000fe20003f6f028 */
[----:B------:R-:W-:-:S02]  /*0d50*/  IMAD.U32 R15, RZ, RZ, UR9 ;  /* 0x00000009ff0f7e24 */ /* 0x000fc4000f8e00ff */
[----:B------:R-:W-:Y:S02]  /*0d60*/  UISETP.EQ.OR.EX UP4, UPT, UR11, URZ, !UP1, UP4 ;  /* 0x0000003f0b00728c */ /* 0x000fe4000cf82740 */
[----:B------:R-:W-:Y:S01]  /*0d70*/  UIADD3 UR6, UP0, UR16, UR10, URZ ;  /* 0x0000000a10067290 */ /* 0x000fe2000ff1e03f */
[----:B------:R-:W3:Y:S03]  /*0d80*/  @P1 LDG.E R5, desc[UR14][R14.64] ;  /* 0x0000000e0e051981 */ /* 0x000ee6000c1e1900 */
[----:B------:R-:W-:Y:S01]  /*0d90*/  PLOP3.LUT P2, PT, PT, PT, UP4, 0x80, 0x0 ;  /* 0x000000000000781c */ /* 0x000fe20003f4f048 */
[----:B------:R-:W-:Y:S01]  /*0da0*/  UIADD3.X UR5, UR5, UR11, URZ, UP0, !UPT ;  /* 0x0000000b05057290 */ /* 0x000fe200087fe43f */
[----:B----4-:R-:W-:Y:S02]  /*0db0*/  IMAD.U32 R10, RZ, RZ, UR13 ;  /* 0x0000000dff0a7e24 */ /* 0x010fe4000f8e00ff */
[----:B------:R-:W-:-:S02]  /*0dc0*/  IMAD.U32 R11, RZ, RZ, UR12 ;  /* 0x0000000cff0b7e24 */ /* 0x000fc4000f8e00ff */
[----:B------:R-:W-:Y:S01]  /*0dd0*/  IMAD.U32 R8, RZ, RZ, UR6 ;  /* 0x00000006ff087e24 */ /* 0x000fe2000f8e00ff */
[----:B------:R-:W-:Y:S01]  /*0de0*/  UMOV UR41, URZ ;  /* 0x0000003f00297c82 */ /* 0x000fe20008000000 */
[----:B------:R-:W-:Y:S01]  /*0df0*/  IMAD.U32 R9, RZ, RZ, UR5 ;  /* 0x00000005ff097e24 */ /* 0x000fe2000f8e00ff */
[----:B------:R-:W4:Y:S01]  /*0e00*/  @P3 LDG.E R7, desc[UR14][R10.64] ;  /* 0x0000000e0a073981 */ /* 0x000f22000c1e1900 */
[----:B------:R-:W-:-:S03]  /*0e10*/  @!UP3 ULDC.64 UR6, c[0x0][0x318] ;  /* 0x0000c6000006bab9 */ /* 0x000fc60000000a00 */
[----:B-----5:R-:W5:Y:S04]  /*0e20*/  @P3 LDG.E R4, desc[UR14][R10.64+0x4] ;  /* 0x0000040e0a043981 */ /* 0x020f68000c1e1900 */
[----:B------:R-:W5:Y:S01]  /*0e30*/  @!P2 LDG.E R6, desc[UR14][R8.64] ;  /* 0x0000000e0806a981 */ /* 0x000f62000c1e1900 */
[----:B------:R-:W-:-:S03]  /*0e40*/  @!UP3 UISETP.NE.U32.AND UP0, UPT, UR6, URZ, UPT ;  /* 0x0000003f0600b28c */ /* 0x000fc6000bf05070 */
[----:B------:R-:W-:Y:S01]  /*0e50*/  @!UP3 ULDC UR6, c[0x0][0x2cc] ;  /* 0x0000b3000006bab9 */ /* 0x000fe20000000800 */
[----:B------:R-:W-:Y:S01]  /*0e60*/  @!UP3 UISETP.NE.AND.EX UP0, UPT, UR7, URZ, UPT, UP0 ;  /* 0x0000003f0700b28c */ /* 0x000fe2000bf05300 */
[----:B------:R-:W-:Y:S01]  /*0e70*/  UMOV UR5, 0xffffffff ;  /* 0xffffffff00057882 */ /* 0x000fe20000000000 */
[----:B------:R-:W-:Y:S02]  /*0e80*/  UMOV UR43, 0xffffffff ;  /* 0xffffffff002b7882 */ /* 0x000fe40000000000 */
[----:B------:R-:W-:Y:S02]  /*0e90*/  @!UP3 USEL UR7, UR6, URZ, UP0 ;  /* 0x0000003f0607b287 */ /* 0x000fe40008000000 */
[----:B------:R-:W-:Y:S01]  /*0ea0*/  USHF.L.U32 UR28, UR20, 0x7, URZ ;  /* 0x00000007141c7899 */ /* 0x000fe2000800063f */
[----:B------:R-:W-:Y:S01]  /*0eb0*/  ULDC UR6, c[0x0][0x2c8] ;  /* 0x0000b20000067ab9 */ /* 0x000fe20000000800 */
[----:B--2---:R-:W-:Y:S02]  /*0ec0*/  @P0 R2UR UR12, R0 ;  /* 0x00000000000c02ca */ /* 0x004fe400000e0000 */
[----:B------:R-:W-:-:S04]  /*0ed0*/  ISETP.NE.U32.AND P0, PT, RZ, UR10, PT ;  /* 0x0000000aff007c0c */ /* 0x000fc8000bf05070 */
[----:B------:R-:W-:Y:S02]  /*0ee0*/  ISETP.NE.AND.EX P0, PT, RZ, UR11, PT, P0 ;  /* 0x0000000bff007c0c */ /* 0x000fe4000bf05300 */
[----:B---3--:R-:W-:Y:S02]  /*0ef0*/  @P1 R2UR UR41, R5 ;  /* 0x00000000052912ca */ /* 0x008fe400000e0000 */
[----:B----4-:R-:W-:-:S11]  /*0f00*/  @P3 R2UR UR5, R7 ;  /* 0x00000000070532ca */ /* 0x010fd600000e0000 */
[----:B------:R-:W-:Y:S01]  /*0f10*/  @UP3 UIADD3 UR12, UR12, -UR41, URZ ;  /* 0x800000290c0c3290 */ /* 0x000fe2000fffe03f */
        /* <DEDUP_REMOVED lines=9> */
.L_x_417:
        /* <DEDUP_REMOVED lines=61> */
[----:B------:R-:W-:Y:S01]  /*1380*/  IABS R4, UR57 ;  /* 0x0000003900047c13 */ /* 0x000fe20008000000 */
[----:B------:R-:W-:-:S02]  /*1390*/  ULOP3.LUT UR11, UR22, 0xffffff80, URZ, 0xc0, !UPT ;  /* 0xffffff80160b7892 */ /* 0x000fc4000f8ec03f */
[----:B------:R-:W-:Y:S01]  /*13a0*/  IMAD.HI.U32 R5, R9, R5, R8 ;  /* 0x0000000509057227 */ /* 0x000fe200078e0008 */
[----:B------:R-:W-:Y:S02]  /*13b0*/  @UP0 UIADD3 UR52, UR17, UR31, URZ ;  /* 0x0000001f11340290 */ /* 0x000fe4000fffe03f */
[----:B------:R-:W-:Y:S02]  /*13c0*/  UIADD3 UR49, UR25, UR10, URZ ;  /* 0x0000000a19317290 */ /* 0x000fe4000fffe03f */
[----:B------:R-:W-:Y:S01]  /*13d0*/  @UP0 UIMAD UR51, UR5, UR9, UR47 ;  /* 0x00000009053302a4 */ /* 0x000fe2000f8e022f */
[----:B------:R-:W-:Y:S01]  /*13e0*/  IMAD.HI.U32 R11, R5, R4, RZ ;  /* 0x00000004050b7227 */ /* 0x000fe200078e00ff */
[----:B------:R-:W-:Y:S02]  /*13f0*/  USHF.L.U64.HI UR8, UR48, 0x7, UR59 ;  /* 0x0000000730087899 */ /* 0x000fe4000801023b */
[----:B------:R-:W-:Y:S01]  /*1400*/  UIMAD.WIDE.U32 UR16, UR6, UR5, URZ ;  /* 0x00000005061072a5 */ /* 0x000fe2000f8e003f */
[----:B------:R-:W-:Y:S01]  /*1410*/  IMAD.MOV R5, RZ, RZ, -R11 ;  /* 0x000000ffff057224 */ /* 0x000fe200078e0a0b */
[----:B------:R-:W-:Y:S01]  /*1420*/  UIMAD UR10, UR7, UR5, URZ ;  /* 0x00000005070a72a4 */ /* 0x000fe2000f8e023f */
[----:B------:R-:W-:-:S02]  /*1430*/  ULDC.U8 UR9, c[0x0][0x3d8] ;  /* 0x0000f60000097ab9 */ /* 0x000fc40000000000 */
[----:B------:R-:W-:Y:S01]  /*1440*/  IMAD R5, R6, R5, R4 ;  /* 0x0000000506057224 */ /* 0x000fe200078e0204 */
[----:B------:R-:W-:Y:S01]  /*1450*/  UIADD3 UR11, UR11, -0x80, URZ ;  /* 0xffffff800b0b7890 */ /* 0x000fe2000fffe03f */
[----:B------:R-:W-:Y:S01]  /*1460*/  LOP3.LUT R4, R0, UR57, RZ, 0x3c, !PT ;  /* 0x0000003900047c12 */ /* 0x000fe2000f8e3cff */
[----:B------:R-:W-:Y:S02]  /*1470*/  UISETP.NE.AND UP3, UPT, UR9, URZ, UPT ;  /* 0x0000003f0900728c */ /* 0x000fe4000bf65270 */
[----:B------:R-:W-:Y:S01]  /*1480*/  ISETP.GT.U32.AND P1, PT, R6, R5, PT ;  /* 0x000000050600720c */ /* 0x000fe20003f24070 */
[----:B------:R-:W-:Y:S01]  /*1490*/  USEL UR36, UR8, URZ, UP2 ;  /* 0x0000003f08247287 */ /* 0x000fe20009000000 */
[----:B------:R-:W-:Y:S01]  /*14a0*/  ISETP.GE.AND P2, PT, R4, RZ, PT ;  /* 0x000000ff0400720c */ /* 0x000fe20003f46270 */
[----:B------:R-:W-:Y:S02]  /*14b0*/  @UP0 UIADD3 UR49, UR17, UR10, URZ ;  /* 0x0000000a11310290 */ /* 0x000fe4000fffe03f */
[----:B------:R-:W-:-:S02]  /*14c0*/  USHF.R.S32.HI UR34, URZ, 0x1f, UR11 ;  /* 0x0000001f3f227899 */ /* 0x000fc4000801140b */
[----:B------:R-:W-:Y:S02]  /*14d0*/  UIADD3 UR10, UP2, UR11, UR35, URZ ;  /* 0x000000230b0a7290 */ /* 0x000fe4000ff5e03f */
[----:B------:R-:W-:Y:S02]  /*14e0*/  @UP1 UIADD3 UR29, UR41, UR43, URZ ;  /* 0x0000002b291d1290 */ /* 0x000fe4000fffe03f */
[----:B------:R-:W-:Y:S02]  /*14f0*/  UIADD3.X UR13, UR34, UR36, URZ, UP2, !UPT ;  /* 0x00000024220d7290 */ /* 0x000fe400097fe43f */
[-C--:B------:R-:W-:Y:S01]  /*1500*/  @!P1 IADD3 R5, R5, -R6.reuse, RZ ;  /* 0x8000000605059210 */ /* 0x080fe20007ffe0ff */
[----:B------:R-:W-:Y:S01]  /*1510*/  UIMAD UR7, UR7, UR10, URZ ;  /* 0x0000000a070772a4 */ /* 0x000fe2000f8e023f */
[----:B------:R-:W-:Y:S01]  /*1520*/  @!P1 VIADD R11, R11, 0x1 ;  /* 0x000000010b0b9836 */ /* 0x000fe20000000000 */
[----:B------:R-:W-:Y:S01]  /*1530*/  PLOP3.LUT P1, PT, PT, PT, UP1, 0x80, 0x0 ;  /* 0x000000000000781c */ /* 0x000fe20003f2f018 */
[----:B------:R-:W-:Y:S01]  /*1540*/  ULDC UR25, c[0x0][0x2c4] ;  /* 0x0000b10000197ab9 */ /* 0x000fe20000000800 */
[----:B------:R-:W-:Y:S01]  /*1550*/  ISETP.GE.U32.AND P0, PT, R5, R6, PT ;  /* 0x000000060500720c */ /* 0x000fe20003f06070 */
[----:B------:R-:W-:Y:S01]  /*1560*/  UIMAD UR21, UR6, UR13, UR7 ;  /* 0x0000000d061572a4 */ /* 0x000fe2000f8e0207 */
[----:B------:R-:W-:Y:S01]  /*1570*/  @UP1 ULDC.64 UR8, c[0x0][0x250] ;  /* 0x0000940000081ab9 */ /* 0x000fe20000000a00 */
[----:B------:R-:W-:-:S02]  /*1580*/  @UP3 UIMAD UR13, UR48, UR25, URZ ;  /* 0x00000019300d32a4 */ /* 0x000fc4000f8e023f */
[----:B------:R-:W-:Y:S02]  /*1590*/  USEL UR56, UR24, UR16, !UP0 ;  /* 0x0000001018387287 */ /* 0x000fe4000c000000 */
[----:B------:R-:W-:Y:S02]  /*15a0*/  @UP1 UIMAD.WIDE.U32 UR16, UR29, UR8, URZ ;  /* 0x000000081d1012a5 */ /* 0x000fe4000f8e003f */
[----:B------:R-:W-:Y:S02]  /*15b0*/  @!UP0 UIADD3 UR51, UR45, UR37, URZ ;  /* 0x000000252d338290 */ /* 0x000fe4000fffe03f */
[----:B------:R-:W-:Y:S02]  /*15c0*/  UIMAD.WIDE.U32 UR36, UR6, UR10, URZ ;  /* 0x0000000a062472a5 */ /* 0x000fe4000f8e003f */
[----:B------:R-:W-:Y:S01]  /*15d0*/  @P0 VIADD R11, R11, 0x1 ;  /* 0x000000010b0b0836 */ /* 0x000fe20000000000 */
[----:B------:R-:W-:Y:S01]  /*15e0*/  @UP1 UIMAD UR29, UR29, UR9, URZ ;  /* 0x000000091d1d12a4 */ /* 0x000fe2000f8e023f */
[----:B------:R-:W-:Y:S01]  /*15f0*/  PLOP3.LUT P0, PT, PT, PT, UP3, 0x80, 0x0 ;  /* 0x000000000000781c */ /* 0x000fe20003f0f038 */
[----:B------:R-:W-:-:S02]  /*1600*/  @UP3 USEL UR10, UR13, UR5, !UP0 ;  /* 0x000000050d0a3287 */ /* 0x000fc4000c000000 */
[----:B------:R-:W-:Y:S01]  /*1610*/  @!UP3 UIMAD UR7, UR48, UR42, UR57 ;  /* 0x0000002a3007b2a4 */ /* 0x000fe2000f8e0239 */
[----:B------:R-:W-:Y:S01]  /*1620*/  @!P2 IADD3 R11, -R11, RZ, RZ ;  /* 0x000000ff0b0ba210 */ /* 0x000fe20007ffe1ff */
[----:B------:R-:W-:Y:S01]  /*1630*/  @UP3 ULDC UR6, c[0x0][0x2e4] ;  /* 0x0000b90000063ab9 */ /* 0x000fe20000000800 */
[----:B------:R-:W-:Y:S01]  /*1640*/  USHF.R.S32.HI UR42, URZ, 0x7, UR22 ;  /* 0x000000073f2a7899 */ /* 0x000fe20008011416 */
[----:B------:R-:W-:Y:S01]  /*1650*/  @!P3 LOP3.LUT R11, RZ, R0, RZ, 0x33, !PT ;  /* 0x00000000ff0bb212 */ /* 0x000fe200078e33ff */
[----:B------:R-:W-:Y:S02]  /*1660*/  USEL UR55, UR30, URZ, UP4 ;  /* 0x0000003f1e377287 */ /* 0x000fe4000a000000 */
[----:B------:R-:W-:Y:S02]  /*1670*/  @UP1 UIADD3 UR31, UR17, UR29, URZ ;  /* 0x0000001d111f1290 */ /* 0x000fe4000fffe03f */
[----:B------:R-:W-:Y:S02]  /*1680*/  @UP3 UIMAD UR22, UR57, UR6, UR10 ;  /* 0x00000006391632a4 */ /* 0x000fe4000f8e020a */
[----:B------:R-:W-:-:S02]  /*1690*/  USHF.R.S32.HI UR38, URZ, 0x1f, UR28 ;  /* 0x0000001f3f267899 */ /* 0x000fc4000801141c */
[----:B------:R-:W-:Y:S02]  /*16a0*/  USHF.R.S32.HI UR54, URZ, 0x1f, UR50 ;  /* 0x0000001f3f367899 */ /* 0x000fe40008011432 */
[----:B------:R-:W-:Y:S02]  /*16b0*/  USEL UR53, UR40, URZ, UP4 ;  /* 0x0000003f28357287 */ /* 0x000fe4000a000000 */
[----:B------:R-:W-:Y:S02]  /*16c0*/  @!UP3 UIMAD UR22, UR7, UR25, URZ ;  /* 0x000000190716b2a4 */ /* 0x000fe4000f8e023f */
        /* <DEDUP_REMOVED lines=17> */
.L_x_419:
        /* <DEDUP_REMOVED lines=13> */
.L_x_420:
        /* <DEDUP_REMOVED lines=11> */
.L_x_421:
[----:B------:R-:W-:Y:S02]  /*1960*/  ULDC UR5, c[0x0][0x270] ;  /* 0x00009c0000057ab9 */ /* 0x000fe40000000800 */
[----:B------:R-:W-:-:S04]  /*1970*/  UIMAD UR5, UR48, UR5, UR57 ;  /* 0x00000005300572a4 */ /* 0x000fc8000f8e0239 */
[----:B------:R-:W-:-:S12]  /*1980*/  UIMAD UR5, UR5, UR60, URZ ;  /* 0x0000003c050572a4 */ /* 0x000fd8000f8e023f */
.L_x_422:
        /* <DEDUP_REMOVED lines=28> */
[----:B------:R-:W-:-:S02]  /*1b50*/  UIMAD.WIDE UR26, UR26, 0x4, UR44 ;  /* 0x000000041a1a78a5 */ /* 0x000fc4000f8e022c */
[----:B------:R-:W-:Y:S01]  /*1b60*/  IMAD.IADD R17, R17, 0x1, R8 ;  /* 0x0000000111117824 */ /* 0x000fe200078e0208 */
[CC--:B------:R-:W-:Y:S01]  /*1b70*/  LEA.HI R6, R0.reuse, R15.reuse, RZ, 0x2 ;  /* 0x0000000f00067211 */ /* 0x0c0fe200078f10ff */
[----:B------:R-:W-:Y:S01]  /*1b80*/  UIADD3.X UR13, UR35, UR7, UR54, UP2, UP0 ;  /* 0x00000007230d7290 */ /* 0x000fe200097e0436 */
[----:B------:R-:W-:Y:S01]  /*1b90*/  LEA.HI R0, R0, R15, RZ, 0x5 ;  /* 0x0000000f00007211 */ /* 0x000fe200078f28ff */
[----:B------:R-:W-:Y:S01]  /*1ba0*/  UIADD3 UR7, UP3, UP2, UR55, UR21, UR56 ;  /* 0x0000001537077290 */ /* 0x000fe2000fa7e038 */
[----:B------:R-:W-:Y:S01]  /*1bb0*/  SHF.R.S32.HI R6, RZ, 0x2, R6 ;  /* 0x00000002ff067819 */ /* 0x000fe20000011406 */
[----:B------:R-:W-:Y:S01]  /*1bc0*/  ULDC.64 UR44, c[0x0][0x210] ;  /* 0x00008400002c7ab9 */ /* 0x000fe20000000a00 */
[----:B------:R-:W-:Y:S01]  /*1bd0*/  LOP3.LUT R172, R0, 0xffffffe0, RZ, 0xc0, !PT ;  /* 0xffffffe000ac7812 */ /* 0x000fe200078ec0ff */
[----:B------:R-:W-:Y:S01]  /*1be0*/  ULDC.64 UR36, c[0x0][0x3e0] ;  /* 0x0000f80000247ab9 */ /* 0x000fe20000000a00 */
[----:B------:R-:W-:Y:S01]  /*1bf0*/  IADD3 R13, P0, R6, UR11, RZ ;  /* 0x0000000b060d7c10 */ /* 0x000fe2000ff1e0ff */
[----:B------:R-:W-:Y:S01]  /*1c00*/  UIMAD UR11, UR40, UR16, URZ ;  /* 0x00000010280b72a4 */ /* 0x000fe2000f8e023f */
[----:B------:R-:W-:Y:S01]  /*1c10*/  SHF.R.S32.HI R9, RZ, 0x1f, R6 ;  /* 0x0000001fff097819 */ /* 0x000fe20000011406 */
[----:B------:R-:W-:Y:S01]  /*1c20*/  USHF.R.S32.HI UR40, URZ, 0x1f, UR6 ;  /* 0x0000001f3f287899 */ /* 0x000fe20008011406 */
[----:B------:R-:W-:Y:S01]  /*1c30*/  IMAD.IADD R172, R15, 0x1, -R172 ;  /* 0x000000010fac7824 */ /* 0x000fe200078e0aac */
[----:B------:R-:W-:Y:S01]  /*1c40*/  SHF.R.S32.HI R179, RZ, 0x5, R0 ;  /* 0x00000005ffb37819 */ /* 0x000fe20000011400 */
[----:B------:R-:W-:Y:S01]  /*1c50*/  IMAD.WIDE.U32 R14, R7, UR57, R16 ;  /* 0x00000039070e7c25 */ /* 0x000fe2000f8e0010 */
[----:B------:R-:W-:Y:S01]  /*1c60*/  ULEA.HI UR40, UR40, UR6, URZ, 0x7 ;  /* 0x0000000628287291 */ /* 0x000fe2000f8f383f */
[----:B------:R-:W-:Y:S01]  /*1c70*/  IADD3.X R8, R9, UR34, RZ, P0, !PT ;  /* 0x0000002209087c10 */ /* 0x000fe200087fe4ff */
[----:B------:R-:W-:Y:S01]  /*1c80*/  UIADD3.X UR6, UR53, UR13, UR49, UP3, UP2 ;  /* 0x0000000d35067290 */ /* 0x000fe20009fe4431 */
[----:B------:R-:W-:Y:S01]  /*1c90*/  IMAD.WIDE.U32 R16, R13, UR32, R146 ;  /* 0x000000200d107c25 */ /* 0x000fe2000f8e0092 */
[----:B------:R-:W-:-:S02]  /*1ca0*/  USHF.R.S32.HI UR40, URZ, 0x7, UR40 ;  /* 0x000000073f287899 */ /* 0x000fc40008011428 */
[----:B------:R-:W-:Y:S01]  /*1cb0*/  UIMAD UR17, UR57, UR17, UR11 ;  /* 0x00000011391172a4 */ /* 0x000fe2000f8e020b */
[----:B------:R-:W-:Y:S01]  /*1cc0*/  IMAD R8, R8, UR32, RZ ;  /* 0x0000002008087c24 */ /* 0x000fe2000f8e02ff */
[----:B------:R-:W-:Y:S01]  /*1cd0*/  UISETP.LT.AND UP0, UPT, URZ, UR40, UPT ;  /* 0x000000283f00728c */ /* 0x000fe2000bf01270 */
[----:B------:R-:W-:Y:S01]  /*1ce0*/  IADD3 R16, P0, R16, UR58, RZ ;  /* 0x0000003a10107c10 */ /* 0x000fe2000ff1e0ff */
[----:B------:R-:W-:Y:S01]  /*1cf0*/  IMAD R179, R179, UR5, R172 ;  /* 0x00000005b3b37c24 */ /* 0x000fe2000f8e02ac */
[----:B------:R-:W-:Y:S01]  /*1d00*/  ULDC.64 UR34, c[0x0][0x400] ;  /* 0x0001000000227ab9 */ /* 0x000fe20000000a00 */
[----:B------:R-:W-:Y:S01]  /*1d10*/  IMAD R7, R13, UR33, R8 ;  /* 0x000000210d077c24 */ /* 0x000fe2000f8e0208 */
[----:B------:R-:W-:Y:S01]  /*1d20*/  USEL UR40, URZ, UR40, !UP0 ;  /* 0x000000283f287287 */ /* 0x000fe2000c000000 */
[----:B------:R-:W-:Y:S01]  /*1d30*/  IMAD.MOV.U32 R12, RZ, RZ, R14 ;  /* 0x000000ffff0c7224 */ /* 0x000fe200078e000e */
[----:B------:R-:W-:Y:S01]  /*1d40*/  ULDC.64 UR46, c[0x0][0x2b0] ;  /* 0x0000ac00002e7ab9 */ /* 0x000fe20000000a00 */
[----:B------:R-:W-:Y:S01]  /*1d50*/  VIADD R13, R15, UR22 ;  /* 0x000000160f0d7c36 */ /* 0x000fe20008000000 */
[----:B------:R-:W-:Y:S01]  /*1d60*/  IADD3.X R17, R17, UR52, R7, P0, !PT ;  /* 0x0000003411117c10 */ /* 0x000fe200087fe407 */
[----:B------:R-:W-:Y:S01]  /*1d70*/  UISETP.GT.AND UP0, UPT, UR42, UR40, UPT ;  /* 0x000000282a00728c */ /* 0x000fe2000bf04270 */
[----:B------:R-:W-:Y:S01]  /*1d80*/  IADD3 R8, P0, R179, UR7, RZ ;  /* 0x00000007b3087c10 */ /* 0x000fe2000ff1e0ff */
[-C--:B------:R-:W-:Y:S01]  /*1d90*/  IMAD R7, R9, R4.reuse, RZ ;  /* 0x0000000409077224 */ /* 0x080fe200078e02ff */
[----:B------:R-:W-:Y:S01]  /*1da0*/  UIADD3 UR10, UR42, -0x1, URZ ;  /* 0xffffffff2a0a7890 */ /* 0x000fe2000fffe03f */
[----:B------:R-:W-:Y:S01]  /*1db0*/  IMAD.U32 R14, RZ, RZ, UR16 ;  /* 0x00000010ff0e7e24 */ /* 0x000fe2000f8e00ff */
[----:B------:R-:W-:Y:S01]  /*1dc0*/  LEA.HI.X.SX32 R179, R179, UR6, 0x1, P0 ;  /* 0x00000006b3b37c11 */ /* 0x000fe200080f0eff */
[C---:B------:R-:W-:Y:S01]  /*1dd0*/  IMAD R7, R6.reuse, R5, R7 ;  /* 0x0000000506077224 */ /* 0x040fe200078e0207 */
[----:B------:R-:W-:Y:S01]  /*1de0*/  PLOP3.LUT P0, PT, PT, PT, UP0, 0x80, 0x0 ;  /* 0x000000000000781c */ /* 0x000fe20003f0f008 */
[----:B------:R-:W-:Y:S01]  /*1df0*/  IMAD.WIDE.U32 R12, R6, R4, R12 ;  /* 0x00000004060c7225 */ /* 0x000fe200078e000c */
[----:B------:R-:W-:Y:S01]  /*1e00*/  LEA R178, P2, R8, UR34, 0x2 ;  /* 0x0000002208b27c11 */ /* 0x000fe2000f8410ff */
[----:B------:R-:W-:Y:S01]  /*1e10*/  UMOV UR22, UR26 ;  /* 0x0000001a00167c82 */ /* 0x000fe20008000000 */
[----:B------:R-:W-:Y:S01]  /*1e20*/  UMOV UR21, UR27 ;  /* 0x0000001b00157c82 */ /* 0x000fe20008000000 */
[----:B------:R-:W-:Y:S01]  /*1e30*/  IMAD.WIDE.U32 R14, R14, UR57, R16 ;  /* 0x000000390e0e7c25 */ /* 0x000fe2000f8e0010 */
[----:B------:R-:W-:-:S02]  /*1e40*/  LEA R174, P3, R12, UR36, 0x1 ;  /* 0x000000240cae7c11 */ /* 0x000fc4000f8608ff */
[----:B------:R-:W-:Y:S01]  /*1e50*/  LEA.HI.X R179, R8, UR35, R179, 0x2, P2 ;  /* 0x0000002308b37c11 */ /* 0x000fe200090f14b3 */
[----:B------:R-:W-:Y:S01]  /*1e60*/  IMAD.IADD R7, R13, 0x1, R7 ;  /* 0x000000010d077824 */ /* 0x000fe200078e0207 */
[----:B------:R-:W-:Y:S01]  /*1e70*/  LEA R176, P4, R14, UR44, 0x1 ;  /* 0x0000002c0eb07c11 */ /* 0x000fe2000f8808ff */
[----:B------:R-:W-:Y:S01]  /*1e80*/  VIADD R0, R15, UR17 ;  /* 0x000000110f007c36 */ /* 0x000fe20008000000 */
[----:B------:R-:W-:Y:S02]  /*1e90*/  UIMAD.WIDE UR16, UR39, 0x4, UR46 ;  /* 0x00000004271078a5 */ /* 0x000fe4000f8e022e */
[----:B------:R-:W-:Y:S02]  /*1ea0*/  LEA.HI.X R175, R12, UR37, R7, 0x1, P3 ;  /* 0x000000250caf7c11 */ /* 0x000fe400098f0c07 */
[----:B------:R-:W-:Y:S01]  /*1eb0*/  LEA.HI.X R177, R14, UR45, R0, 0x1, P4 ;  /* 0x0000002d0eb17c11 */ /* 0x000fe2000a0f0c00 */
[----:B------:R-:W-:Y:S07]  /*1ec0*/  @P0 BRA `(.L_x_423) ;  /* 0x0000000400ec0947 */ /* 0x000fee0003800000 */
        /* <DEDUP_REMOVED lines=19> */
.L_x_424:
        /* <DEDUP_REMOVED lines=19> */
.L_x_425:
        /* <DEDUP_REMOVED lines=11> */
[----:B------:R-:W-:Y:S01]  /*21e0*/  IADD3 R12, P0, R10, UR18, RZ ;  /* 0x000000120a0c7c10 */ /* 0x000fe2000ff1e0ff */
[----:B------:R-:W-:Y:S01]  /*21f0*/  IMAD.U32 R10, RZ, RZ, UR10 ;  /* 0x0000000aff0a7e24 */ /* 0x000fe2000f8e00ff */
[----:B------:R-:W-:Y:S01]  /*2200*/  ISETP.GE.AND P1, PT, R146, UR5, PT ;  /* 0x0000000592007c0c */ /* 0x000fe2000bf26270 */
[----:B------:R-:W-:Y:S01]  /*2210*/  UIMAD UR5, UR17, UR10, URZ ;  /* 0x0000000a110572a4 */ /* 0x000fe2000f8e023f */
[----:B------:R-:W-:-:S02]  /*2220*/  IADD3.X R13, R11, UR19, R4, P0, !PT ;  /* 0x000000130b0d7c10 */ /* 0x000fc400087fe404 */
        /* <DEDUP_REMOVED lines=8> */
[----:B------:R-:W-:-:S03]  /*22b0*/  ULDC.64 UR10, c[0x0][0x3f0] ;  /* 0x0000fc00000a7ab9 */ /* 0x000fc60000000a00 */
[----:B------:R-:W-:-:S04]  /*22c0*/  IMAD.WIDE.U32 R12, R6, UR6, R4 ;  /* 0x00000006060c7c25 */ /* 0x000fc8000f8e0004 */
[----:B------:R-:W-:Y:S01]  /*22d0*/  IMAD R0, R6, UR7, R7 ;  /* 0x0000000706007c24 */ /* 0x000fe2000f8e0207 */
[----:B------:R-:W-:-:S04]  /*22e0*/  LEA R14, P2, R12, UR10, 0x1 ;  /* 0x0000000a0c0e7c11 */ /* 0x000fc8000f8408ff */
[----:B------:R-:W-:-:S04]  /*22f0*/  IADD3 R0, R13, R0, RZ ;  /* 0x000000000d007210 */ /* 0x000fc80007ffe0ff */
[----:B------:R-:W-:-:S05]  /*2300*/  LEA.HI.X R15, R12, UR11, R0, 0x1, P2 ;  /* 0x0000000b0c0f7c11 */ /* 0x000fca00090f0c00 */
[----:B------:R1:W-:Y:S02]  /*2310*/  STG.E.128 desc[UR14][R14.64], RZ ;  /* 0x000000ff0e007986 */ /* 0x0003e4000c101d0e */
.L_x_427:
[----:B------:R-:W-:Y:S05]  /*2320*/  BSYNC B0 ;  /* 0x0000000000007941 */ /* 0x000fea0003800000 */
.L_x_426:
[----:B------:R-:W-:Y:S04]  /*2330*/  BSSY B0, `(.L_x_428) ;  /* 0x000000d000007945 */ /* 0x000fe80003800000 */
[----:B------:R-:W-:Y:S05]  /*2340*/  @P0 BRA `(.L_x_429) ;  /* 0x00000000002c0947 */ /* 0x000fea0003800000 */
[----:B------:R-:W-:Y:S01]  /*2350*/  IADD3 R7, P2, R6, 0x40, RZ ;  /* 0x0000004006077810 */ /* 0x000fe20007f5e0ff */
[----:B------:R-:W-:Y:S01]  /*2360*/  ULDC.64 UR10, c[0x0][0x3f0] ;  /* 0x0000fc00000a7ab9 */ /* 0x000fe20000000a00 */
[----:B------:R-:W-:Y:S02]  /*2370*/  MOV R4, R10 ;  /* 0x0000000a00047202 */ /* 0x000fe40000000f00 */
[----:B------:R-:W-:-:S03]  /*2380*/  IADD3.X R0, RZ, R9, RZ, P2, !PT ;  /* 0x00000009ff007210 */ /* 0x000fc600017fe4ff */
[----:B------:R-:W-:-:S04]  /*2390*/  IMAD.WIDE.U32 R4, R7, UR6, R4 ;  /* 0x0000000607047c25 */ /* 0x000fc8000f8e0004 */
[----:B------:R-:W-:Y:S01]  /*23a0*/  IMAD R0, R0, UR6, RZ ;  /* 0x0000000600007c24 */ /* 0x000fe2000f8e02ff */
[----:B------:R-:W-:-:S03]  /*23b0*/  LEA R10, P2, R4, UR10, 0x1 ;  /* 0x0000000a040a7c11 */ /* 0x000fc6000f8408ff */
[----:B------:R-:W-:-:S05]  /*23c0*/  IMAD R0, R7, UR7, R0 ;  /* 0x0000000707007c24 */ /* 0x000fca000f8e0200 */
[----:B------:R-:W-:-:S04]  /*23d0*/  IADD3 R5, R5, R0, RZ ;  /* 0x0000000005057210 */ /* 0x000fc80007ffe0ff */
[----:B------:R-:W-:-:S05]  /*23e0*/  LEA.HI.X R11, R4, UR11, R5, 0x1, P2 ;  /* 0x0000000b040b7c11 */ /* 0x000fca00090f0c05 */
[----:B------:R2:W-:Y:S02]  /*23f0*/  STG.E.128 desc[UR14][R10.64], RZ ;  /* 0x000000ff0a007986 */ /* 0x0005e4000c101d0e */
.L_x_429:
[----:B------:R-:W-:Y:S05]  /*2400*/  BSYNC B0 ;  /* 0x0000000000007941 */ /* 0x000fea0003800000 */
.L_x_428:
[----:B------:R-:W-:Y:S01]  /*2410*/  UIMAD UR5, UR38, UR8, URZ ;  /* 0x00000008260572a4 */ /* 0x000fe2000f8e023f */
[----:B------:R-:W-:Y:S01]  /*2420*/  IMAD.U32 R5, RZ, RZ, UR8 ;  /* 0x00000008ff057e24 */ /* 0x000fe2000f8e00ff */
[----:B------:R-:W-:Y:S01]  /*2430*/  USHF.R.S32.HI UR10, URZ, 0x1f, UR57 ;  /* 0x0000001f3f0a7899 */ /* 0x000fe20008011439 */
[----:B------:R-:W-:Y:S01]  /*2440*/  BSSY B0, `(.L_x_430) ;  /* 0x0000016000007945 */ /* 0x000fe20003800000 */
[----:B------:R-:W-:Y:S01]  /*2450*/  UIMAD UR5, UR28, UR9, UR5 ;  /* 0x000000091c0572a4 */ /* 0x000fe2000f8e0205 */
[----:B------:R-:W-:Y:S01]  /*2460*/  IMAD.WIDE.U32 R4, R5, UR28, R146 ;  /* 0x0000001c05047c25 */ /* 0x000fe2000f8e0092 */
[----:B------:R-:W-:Y:S02]  /*2470*/  ULDC.64 UR6, c[0x0][0x470] ;  /* 0x00011c0000067ab9 */ /* 0x000fe40000000a00 */
[----:B--2---:R-:W-:Y:S02]  /*2480*/  MOV R10, UR6 ;  /* 0x00000006000a7c02 */ /* 0x004fe40008000f00 */
[----:B------:R-:W-:Y:S01]  /*2490*/  IMAD.U32 R0, RZ, RZ, UR5 ;  /* 0x00000005ff007e24 */ /* 0x000fe2000f8e00ff */
[----:B------:R-:W-:Y:S01]  /*24a0*/  IADD3 R4, P2, R4, UR13, RZ ;  /* 0x0000000d04047c10 */ /* 0x000fe2000ff5e0ff */
[----:B------:R-:W-:-:S03]  /*24b0*/  UIMAD UR5, UR10, UR6, URZ ;  /* 0x000000060a0572a4 */ /* 0x000fc6000f8e023f */
[----:B------:R-:W-:Y:S01]  /*24c0*/  IADD3.X R5, R5, UR16, R0, P2, !PT ;  /* 0x0000001005057c10 */ /* 0x000fe200097fe400 */
[----:B------:R-:W-:Y:S02]  /*24d0*/  UIMAD UR7, UR57, UR7, UR5 ;  /* 0x00000007390772a4 */ /* 0x000fe4000f8e0205 */
[----:B------:R-:W-:-:S05]  /*24e0*/  IMAD.WIDE.U32 R10, R10, UR57, R4 ;  /* 0x000000390a0a7c25 */ /* 0x000fca000f8e0004 */
[----:B------:R-:W-:Y:S01]  /*24f0*/  IADD3 R5, R11, UR7, RZ ;  /* 0x000000070b057c10 */ /* 0x000fe2000fffe0ff */
[----:B------:R-:W-:Y:S06]  /*2500*/  @P1 BRA `(.L_x_431) ;  /* 0x0000000000241947 */ /* 0x000fec0003800000 */
[----:B------:R-:W-:Y:S01]  /*2510*/  MOV R4, R10 ;  /* 0x0000000a00047202 */ /* 0x000fe20000000f00 */
[----:B------:R-:W-:Y:S01]  /*2520*/  IMAD R7, R9, UR8, RZ ;  /* 0x0000000809077c24 */ /* 0x000fe2000f8e02ff */
[----:B------:R-:W-:-:S03]  /*2530*/  ULDC.64 UR6, c[0x0][0x3f8] ;  /* 0x0000fe0000067ab9 */ /* 0x000fc60000000a00 */
[----:B------:R-:W-:-:S04]  /*2540*/  IMAD.WIDE.U32 R12, R6, UR8, R4 ;  /* 0x00000008060c7c25 */ /* 0x000fc8000f8e0004 */
[----:B------:R-:W-:Y:S01]  /*2550*/  IMAD R0, R6, UR9, R7 ;  /* 0x0000000906007c24 */ /* 0x000fe2000f8e0207 */
[----:B-1----:R-:W-:-:S04]  /*2560*/  LEA R14, P1, R12, UR6, 0x1 ;  /* 0x000000060c0e7c11 */ /* 0x002fc8000f8208ff */
[----:B------:R-:W-:-:S04]  /*2570*/  IADD3 R0, R13, R0, RZ ;  /* 0x000000000d007210 */ /* 0x000fc80007ffe0ff */
[----:B------:R-:W-:-:S05]  /*2580*/  LEA.HI.X R15, R12, UR7, R0, 0x1, P1 ;  /* 0x000000070c0f7c11 */ /* 0x000fca00088f0c00 */
[----:B------:R2:W-:Y:S02]  /*2590*/  STG.E.128 desc[UR14][R14.64], RZ ;  /* 0x000000ff0e007986 */ /* 0x0005e4000c101d0e */
.L_x_431:
[----:B------:R-:W-:Y:S05]  /*25a0*/  BSYNC B0 ;  /* 0x0000000000007941 */ /* 0x000fea0003800000 */
.L_x_430:
[----:B------:R-:W-:Y:S05]  /*25b0*/  @P0 BRA `(.L_x_432) ;  /* 0x0000007c000c0947 */ /* 0x000fea0003800000 */
[----:B------:R-:W-:Y:S01]  /*25c0*/  IADD3 R6, P0, R6, 0x40, RZ ;  /* 0x0000004006067810 */ /* 0x000fe20007f1e0ff */
[----:B------:R-:W-:Y:S01]  /*25d0*/  ULDC.64 UR6, c[0x0][0x3f8] ;  /* 0x0000fe0000067ab9 */ /* 0x000fe20000000a00 */
[----:B------:R-:W-:Y:S02]  /*25e0*/  MOV R4, R10 ;  /* 0x0000000a00047202 */ /* 0x000fe40000000f00 */
[----:B------:R-:W-:-:S03]  /*25f0*/  IADD3.X R9, RZ, R9, RZ, P0, !PT ;  /* 0x00000009ff097210 */ /* 0x000fc600007fe4ff */
[----:B------:R-:W-:-:S04]  /*2600*/  IMAD.WIDE.U32 R4, R6, UR8, R4 ;  /* 0x0000000806047c25 */ /* 0x000fc8000f8e0004 */
[----:B------:R-:W-:-:S04]  /*2610*/  IMAD R9, R9, UR8, RZ ;  /* 0x0000000809097c24 */ /* 0x000fc8000f8e02ff */
[----:B------:R-:W-:Y:S01]  /*2620*/  IMAD R9, R6, UR9, R9 ;  /* 0x0000000906097c24 */ /* 0x000fe2000f8e0209 */
[----:B------:R-:W-:-:S04]  /*2630*/  LEA R6, P0, R4, UR6, 0x1 ;  /* 0x0000000604067c11 */ /* 0x000fc8000f8008ff */
[----:B------:R-:W-:-:S04]  /*2640*/  IADD3 R9, R5, R9, RZ ;  /* 0x0000000905097210 */ /* 0x000fc80007ffe0ff */
[----:B------:R-:W-:-:S05]  /*2650*/  LEA.HI.X R7, R4, UR7, R9, 0x1, P0 ;  /* 0x0000000704077c11 */ /* 0x000fca00080f0c09 */
[----:B------:R3:W-:Y:S01]  /*2660*/  STG.E.128 desc[UR14][R6.64], RZ ;  /* 0x000000ff06007986 */ /* 0x0007e2000c101d0e */
[----:B------:R-:W-:Y:S05]  /*2670*/  BRA `(.L_x_432) ;  /* 0x0000007800dc7947 */ /* 0x000fea0003800000 */
.L_x_423:
[----:B------:R-:W-:Y:S01]  /*2680*/  PLOP3.LUT P1, PT, PT, PT, UP4, 0x80, 0x0 ;  /* 0x000000000000781c */ /* 0x000fe20003f2f048 */
[----:B------:R-:W-:Y:S01]  /*2690*/  UIMAD UR6, UR10, -0x80, UR23 ;  /* 0xffffff800a0678a4 */ /* 0x000fe2000f8e0217 */
[----:B------:R-:W-:Y:S01]  /*26a0*/  LEA R7, R144, UR4, 0x1 ;  /* 0x0000000490077c11 */ /* 0x000fe2000f8e08ff */
[----:B------:R-:W-:Y:S01]  /*26b0*/  ULEA.HI UR7, UR10, UR10, URZ, 0x1 ;  /* 0x0000000a0a077291 */ /* 0x000fe2000f8f083f */
[----:B------:R-:W-:Y:S01]  /*26c0*/  VIADD R8, R6, 0x40 ;  /* 0x0000004006087836 */ /* 0x000fe20000000000 */
[----:B------:R-:W-:Y:S01]  /*26d0*/  BSSY B0, `(.L_x_433) ;  /* 0x0000019000007945 */ /* 0x000fe20003800000 */
[----:B------:R-:W-:-:S07]  /*26e0*/  VIADD R15, R144, 0x1000 ;  /* 0x00001000900f7836 */ /* 0x000fce0000000000 */
[----:B------:R-:W-:Y:S01]  /*26f0*/  @P1 BAR.SYNC.DEFER_BLOCKING 0x0 ;  /* 0x0000000000001b1d */ /* 0x000fe20000010000 */
[----:B------:R-:W-:Y:S01]  /*2700*/  ISETP.GE.AND P3, PT, R6, UR6, PT ;  /* 0x0000000606007c0c */ /* 0x000fe2000bf66270 */
[----:B------:R-:W-:Y:S01]  /*2710*/  ULOP3.LUT UR7, UR7, 0xfffffffe, URZ, 0xc0, !UPT ;  /* 0xfffffffe07077892 */ /* 0x000fe2000f8ec03f */
[----:B------:R-:W-:Y:S01]  /*2720*/  ISETP.GE.AND P2, PT, R8, UR6, PT ;  /* 0x0000000608007c0c */ /* 0x000fe2000bf46270 */
[----:B------:R-:W-:Y:S02]  /*2730*/  IMAD.U32 R13, RZ, RZ, UR18 ;  /* 0x00000012ff0d7e24 */ /* 0x000fe4000f8e00ff */
[----:B------:R-:W-:-:S04]  /*2740*/  UIADD3 UR7, UR10, -UR7, URZ ;  /* 0x800000070a077290 */ /* 0x000fc8000fffe03f */
[----:B------:R-:W-:-:S06]  /*2750*/  UISETP.NE.AND UP0, UPT, UR7, 0x1, UPT ;  /* 0x000000010700788c */ /* 0x000fcc000bf05270 */
[----:B------:R-:W-:-:S04]  /*2760*/  PLOP3.LUT P0, PT, PT, PT, UP0, 0x80, 0x0 ;  /* 0x000000000000781c */ /* 0x000fc80003f0f008 */
[----:B------:R-:W-:Y:S01]  /*2770*/  SEL R15, R15, R144, !P0 ;  /* 0x000000900f0f7207 */ /* 0x000fe20004000000 */
        /* <DEDUP_REMOVED lines=14> */
.L_x_434:
[----:B------:R-:W-:Y:S05]  /*2860*/  BSYNC B0 ;  /* 0x0000000000007941 */ /* 0x000fea0003800000 */
.L_x_433:
[----:B------:R4:W-:Y:S01]  /*2870*/  @P2 STS.128 [R7+0x5000], RZ ;  /* 0x005000ff07002388 */ /* 0x0009e20000000c00 */
[----:B------:R-:W-:Y:S01]  /*2880*/  BSSY B0, `(.L_x_435) ;  /* 0x000000d000007945 */ /* 0x000fe20003800000 */
[----:B------:R-:W-:-:S03]  /*2890*/  LEA R171, R15, UR4, 0x1 ;  /* 0x000000040fab7c11 */ /* 0x000fc6000f8e08ff */
        /* <DEDUP_REMOVED lines=11> */
.L_x_436:
[----:B------:R-:W-:Y:S05]  /*2950*/  BSYNC B0 ;  /* 0x0000000000007941 */ /* 0x000fea0003800000 */
.L_x_435:
        /* <DEDUP_REMOVED lines=17> */
.L_x_438:
[----:B------:R-:W-:Y:S05]  /*2a70*/  BSYNC B0 ;  /* 0x0000000000007941 */ /* 0x000fea0003800000 */
.L_x_437:
        /* <DEDUP_REMOVED lines=21> */
.L_x_440:
[----:B------:R-:W-:Y:S05]  /*2bd0*/  BSYNC B0 ;  /* 0x0000000000007941 */ /* 0x000fea0003800000 */
.L_x_439:
[----:B------:R-:W-:Y:S01]  /*2be0*/  UIMAD UR7, UR38, UR18, URZ ;  /* 0x00000012260772a4 */ /* 0x000fe2000f8e023f */
[----:B------:R-:W-:Y:S01]  /*2bf0*/  IMAD.WIDE.U32 R12, R13, UR28, R146 ;  /* 0x0000001c0d0c7c25 */ /* 0x000fe2000f8e0092 */
[----:B------:R-:W-:Y:S01]  /*2c00*/  ULDC.64 UR26, c[0x0][0x260] ;  /* 0x00009800001a7ab9 */ /* 0x000fe20000000a00 */
[C---:B------:R-:W-:Y:S01]  /*2c10*/  IADD3 R0, R141.reuse, 0x40, RZ ;  /* 0x000000408d007810 */ /* 0x040fe20007ffe0ff */
[----:B------:R-:W-:Y:S01]  /*2c20*/  UIMAD UR11, UR28, UR19, UR7 ;  /* 0x000000131c0b72a4 */ /* 0x000fe2000f8e0207 */
[----:B-1----:R-:W-:Y:S01]  /*2c30*/  VIADD R5, R141, 0x8 ;  /* 0x000000088d057836 */ /* 0x002fe20000000000 */
[----:B------:R-:W-:Y:S01]  /*2c40*/  UIMAD UR7, UR20, -0x80, UR12 ;  /* 0xffffff80140778a4 */ /* 0x000fe2000f8e020c */
[----:B------:R-:W-:Y:S01]  /*2c50*/  IADD3 R14, P1, R12, UR24, RZ ;  /* 0x000000180c0e7c10 */ /* 0x000fe2000ff3e0ff */
[----:B------:R-:W-:Y:S01]  /*2c60*/  BSSY B0, `(.L_x_441) ;  /* 0x0000025000007945 */ /* 0x000fe20003800000 */
[----:B------:R-:W-:Y:S01]  /*2c70*/  ISETP.GE.AND P5, PT, R0, UR6, PT ;  /* 0x0000000600007c0c */ /* 0x000fe2000bfa6270 */
[----:B------:R-:W-:Y:S01]  /*2c80*/  IMAD.U32 R4, RZ, RZ, UR11 ;  /* 0x0000000bff047e24 */ /* 0x000fe2000f8e00ff */
[----:B------:R-:W-:Y:S01]  /*2c90*/  ISETP.GE.AND P6, PT, R5, UR6, PT ;  /* 0x0000000605007c0c */ /* 0x000fe2000bfc6270 */
[----:B------:R-:W-:Y:S01]  /*2ca0*/  VIADD R0, R141, 0x48 ;  /* 0x000000488d007836 */ /* 0x000fe20000000000 */
[----:B------:R-:W-:-:S02]  /*2cb0*/  ISETP.GE.AND P3, PT, R6, UR7, PT ;  /* 0x0000000706007c0c */ /* 0x000fc4000bf66270 */
[----:B------:R-:W-:Y:S01]  /*2cc0*/  IADD3.X R15, R13, UR29, R4, P1, !PT ;  /* 0x0000001d0d0f7c10 */ /* 0x000fe20008ffe404 */
[----:B------:R-:W-:Y:S01]  /*2cd0*/  IMAD R4, R10, UR26, RZ ;  /* 0x0000001a0a047c24 */ /* 0x000fe2000f8e02ff */
[----:B------:R-:W-:Y:S02]  /*2ce0*/  ISETP.GE.AND P1, PT, R141, UR6, PT ;  /* 0x000000068d007c0c */ /* 0x000fe4000bf26270 */
[----:B------:R-:W-:Y:S01]  /*2cf0*/  ISETP.GE.AND P4, PT, R0, UR6, PT ;  /* 0x0000000600007c0c */ /* 0x000fe2000bf86270 */
[C---:B------:R-:W-:Y:S01]  /*2d00*/  IMAD R5, R11.reuse, UR27, R4 ;  /* 0x0000001b0b057c24 */ /* 0x040fe2000f8e0204 */
[----:B------:R-:W-:Y:S01]  /*2d10*/  P2R R4, PR, RZ, 0x2 ;  /* 0x00000002ff047803 */ /* 0x000fe20000000000 */
[----:B------:R-:W-:-:S04]  /*2d20*/  IMAD.WIDE.U32 R14, R11, UR26, R14 ;  /* 0x0000001a0b0e7c25 */ /* 0x000fc8000f8e000e */
[----:B------:R1:W-:Y:S01]  /*2d30*/  @P3 STS [R7+0x6000], RZ ;  /* 0x006000ff07003388 */ /* 0x0003e20000000800 */
[----:B------:R-:W-:-:S03]  /*2d40*/  IADD3 R5, R15, R5, RZ ;  /* 0x000000050f057210 */ /* 0x000fc60007ffe0ff */
        /* <DEDUP_REMOVED lines=22> */
.L_x_442:
[----:B------:R-:W-:Y:S05]  /*2eb0*/  BSYNC B0 ;  /* 0x0000000000007941 */ /* 0x000fea0003800000 */
.L_x_441:
[----:B------:R-:W-:Y:S01]  /*2ec0*/  ISETP.GE.AND P2, PT, R8, UR7, PT ;  /* 0x0000000708007c0c */ /* 0x000fe2000bf46270 */
[----:B------:R-:W-:-:S12]  /*2ed0*/  BSSY B0, `(.L_x_443) ;  /* 0x0000015000007945 */ /* 0x000fd80003800000 */
[----:B------:R1:W-:Y:S01]  /*2ee0*/  @P2 STS.128 [R7+0x7000], RZ ;  /* 0x007000ff07002388 */ /* 0x0003e20000000c00 */
[----:B------:R-:W-:Y:S05]  /*2ef0*/  @P2 BRA `(.L_x_444) ;  /* 0x0000000000482947 */ /* 0x000fea0003800000 */
[----:B------:R-:W-:Y:S02]  /*2f00*/  ULDC UR6, c[0x0][0x2d0] ;  /* 0x0000b40000067ab9 */ /* 0x000fe40000000800 */
[----:B------:R-:W-:-:S13]  /*2f10*/  ISETP.GE.AND P1, PT, R146, UR6, PT ;  /* 0x0000000692007c0c */ /* 0x000fda000bf26270 */
[----:B------:R1:W-:Y:S01]  /*2f20*/  @P1 STS.128 [R7+0x7000], RZ ;  /* 0x007000ff07001388 */ /* 0x0003e20000000c00 */
[----:B------:R-:W-:Y:S05]  /*2f30*/  @P1 BRA `(.L_x_444) ;  /* 0x0000000000381947 */ /* 0x000fea0003800000 */
[----:B------:R-:W-:Y:S01]  /*2f40*/  IADD3 R12, P1, R6, 0x40, RZ ;  /* 0x00000040060c7810 */ /* 0x000fe20007f3e0ff */
[----:B------:R-:W-:Y:S01]  /*2f50*/  ULDC.64 UR6, c[0x0][0x218] ;  /* 0x0000860000067ab9 */ /* 0x000fe20000000a00 */
[----:B------:R-:W-:Y:S02]  /*2f60*/  MOV R15, R5 ;  /* 0x00000005000f7202 */ /* 0x000fe40000000f00 */
[----:B------:R-:W-:Y:S01]  /*2f70*/  IADD3.X R8, RZ, R9, RZ, P1, !PT ;  /* 0x00000009ff087210 */ /* 0x000fe20000ffe4ff */
[----:B------:R-:W-:-:S04]  /*2f80*/  IMAD.WIDE.U32 R14, R12, UR18, R14 ;  /* 0x000000120c0e7c25 */ /* 0x000fc8000f8e000e */
[----:B------:R-:W-:-:S04]  /*2f90*/  IMAD R13, R8, UR18, RZ ;  /* 0x00000012080d7c24 */ /* 0x000fc8000f8e02ff */
        /* <DEDUP_REMOVED lines=8> */
.L_x_444:
[----:B------:R-:W-:Y:S05]  /*3020*/  BSYNC B0 ;  /* 0x0000000000007941 */ /* 0x000fea0003800000 */
.L_x_443:
[----:B------:R-:W-:Y:S01]  /*3030*/  UIMAD UR6, UR38, UR8, URZ ;  /* 0x00000008260672a4 */ /* 0x000fe2000f8e023f */
[----:B------:R-:W-:Y:S01]  /*3040*/  MOV R5, UR8 ;  /* 0x0000000800057c02 */ /* 0x000fe20008000f00 */
[----:B------:R2:W-:Y:S01]  /*3050*/  @P3 STS [R7+0x8000], RZ ;  /* 0x008000ff07003388 */ /* 0x0005e20000000800 */
[----:B------:R-:W-:Y:S01]  /*3060*/  BSSY B0, `(.L_x_445) ;  /* 0x0000022000007945 */ /* 0x000fe20003800000 */
[----:B------:R-:W-:Y:S02]  /*3070*/  UIMAD UR6, UR28, UR9, UR6 ;  /* 0x000000091c0672a4 */ /* 0x000fe4000f8e0206 */
[----:B-1----:R-:W-:Y:S01]  /*3080*/  IMAD.WIDE.U32 R12, R5, UR28, R146 ;  /* 0x0000001c050c7c25 */ /* 0x002fe2000f8e0092 */
[----:B------:R2:W-:Y:S03]  /*3090*/  @P3 STS [R7+0x8004], RZ ;  /* 0x008004ff07003388 */ /* 0x0005e60000000800 */
[----:B------:R-:W-:Y:S01]  /*30a0*/  MOV R5, UR6 ;  /* 0x0000000600057c02 */ /* 0x000fe20008000f00 */
[----:B------:R2:W-:Y:S01]  /*30b0*/  @P3 STS.64 [R7+0x8008], RZ ;  /* 0x008008ff07003388 */ /* 0x0005e20000000a00 */
[----:B------:R-:W-:Y:S01]  /*30c0*/  IADD3 R14, P1, R12, UR30, RZ ;  /* 0x0000001e0c0e7c10 */ /* 0x000fe2000ff3e0ff */
[----:B------:R-:W-:-:S02]  /*30d0*/  ULDC.64 UR6, c[0x0][0x268] ;  /* 0x00009a0000067ab9 */ /* 0x000fc40000000a00 */
[----:B------:R-:W-:Y:S01]  /*30e0*/  IMAD R10, R10, UR6, RZ ;  /* 0x000000060a0a7c24 */ /* 0x000fe2000f8e02ff */
[----:B------:R-:W-:Y:S02]  /*30f0*/  IADD3.X R15, R13, UR31, R5, P1, !PT ;  /* 0x0000001f0d0f7c10 */ /* 0x000fe40008ffe405 */
[----:B------:R-:W1:Y:S01]  /*3100*/  LDC.64 R12, c[0x0][0x3b8] ;  /* 0x0000ee00ff0c7b82 */ /* 0x000e620000000a00 */
[C---:B------:R-:W-:Y:S02]  /*3110*/  IMAD R5, R11.reuse, UR7, R10 ;  /* 0x000000070b057c24 */ /* 0x040fe4000f8e020a */
[----:B------:R-:W-:-:S05]  /*3120*/  IMAD.WIDE.U32 R14, R11, UR6, R14 ;  /* 0x000000060b0e7c25 */ /* 0x000fca000f8e000e */
[----:B------:R-:W-:Y:S01]  /*3130*/  IADD3 R5, R15, R5, RZ ;  /* 0x000000050f057210 */ /* 0x000fe20007ffe0ff */
[----:B------:R-:W-:Y:S06]  /*3140*/  @P3 BRA `(.L_x_446) ;  /* 0x00000000004c3947 */ /* 0x000fec0003800000 */
        /* <DEDUP_REMOVED lines=19> */
.L_x_446:
[----:B------:R-:W-:Y:S05]  /*3280*/  BSYNC B0 ;  /* 0x0000000000007941 */ /* 0x000fea0003800000 */
.L_x_445:
        /* <DEDUP_REMOVED lines=22> */
.L_x_448:
[----:B------:R-:W-:Y:S05]  /*33f0*/  BSYNC B0 ;  /* 0x0000000000007941 */ /* 0x000fea0003800000 */
.L_x_447:
[----:B------:R-:W-:Y:S01]  /*3400*/  IMAD.MOV.U32 R6, RZ, RZ, 0x4 ;  /* 0x00000004ff067424 */ /* 0x000fe200078e00ff */
[----:B------:R-:W-:Y:S01]  /*3410*/  ULDC UR6, c[0x0][0x270] ;  /* 0x00009c0000067ab9 */ /* 0x000fe20000000800 */
[----:B-1234-:R-:W-:Y:S01]  /*3420*/  IMAD.MOV.U32 R7, RZ, RZ, 0x4 ;  /* 0x00000004ff077424 */ /* 0x01efe200078e00ff */
[----:B------:R-:W-:Y:S01]  /*3430*/  ISETP.NE.AND P1, PT, R4, RZ, PT ;  /* 0x000000ff0400720c */ /* 0x000fe20003f25270 */
[----:B------:R-:W2:Y:S01]  /*3440*/  LDG.E.64 R8, desc[UR14][R12.64+0x8] ;  /* 0x0000080e0c087981 */ /* 0x000ea2000c1e1b00 */
[----:B------:R-:W-:Y:S02]  /*3450*/  IMAD.MOV.U32 R168, RZ, RZ, 0x7f800000 ;  /* 0x7f800000ffa87424 */ /* 0x000fe400078e00ff */
[----:B------:R-:W-:Y:S01]  /*3460*/  IMAD.MOV.U32 R170, RZ, RZ, 0x7f800000 ;  /* 0x7f800000ffaa7424 */ /* 0x000fe200078e00ff */
[----:B------:R-:W3:Y:S01]  /*3470*/  LDG.E.64 R4, desc[UR14][R12.64] ;  /* 0x0000000e0c047981 */ /* 0x000ee2000c1e1b00 */
[----:B------:R-:W-:-:S03]  /*3480*/  IMAD.WIDE R10, R141, R6, UR16 ;  /* 0x000000108d0a7e25 */ /* 0x000fc6000f8e0206 */
[----:B------:R-:W0:Y:S01]  /*3490*/  LDGDEPBAR ;  /* 0x00000000000079af */ /* 0x000e220000000000 */
[----:B------:R-:W-:Y:S02]  /*34a0*/  IMAD.MOV.U32 R167, RZ, RZ, 0x7f800000 ;  /* 0x7f800000ffa77424 */ /* 0x000fe400078e00ff */
[----:B------:R-:W-:Y:S01]  /*34b0*/  IMAD.MOV.U32 R169, RZ, RZ, 0x7f800000 ;  /* 0x7f800000ffa97424 */ /* 0x000fe200078e00ff */
[----:B------:R1:W5:Y:S01]  /*34c0*/  @!P6 LDG.E R170, desc[UR14][R10.64+0x20] ;  /* 0x0000200e0aaae981 */ /* 0x000362000c1e1900 */
[----:B------:R-:W-:Y:S01]  /*34d0*/  @!P4 IMAD.WIDE R6, R0, R7, UR16 ;  /* 0x000000100006ce25 */ /* 0x000fe2000f8e0207 */
[----:B------:R-:W-:Y:S01]  /*34e0*/  SHF.R.S32.HI R165, RZ, 0x1f, R172 ;  /* 0x0000001fffa57819 */ /* 0x000fe200000114ac */
[----:B------:R-:W-:Y:S01]  /*34f0*/  ULDC UR42, c[0x0][0x2d0] ;  /* 0x0000b400002a7ab9 */ /* 0x000fe20000000800 */
[----:B------:R1:W5:Y:S01]  /*3500*/  @!P5 LDG.E R167, desc[UR14][R10.64+0x100] ;  /* 0x0001000e0aa7d981 */ /* 0x000362000c1e1900 */
[----:B------:R-:W-:Y:S02]  /*3510*/  VIADD R131, R140, 0x1000 ;  /* 0x000010008c837836 */ /* 0x000fe40000000000 */
[----:B------:R-:W-:Y:S01]  /*3520*/  VIADD R130, R139, 0x1000 ;  /* 0x000010008b827836 */ /* 0x000fe20000000000 */
[----:B------:R1:W5:Y:S01]  /*3530*/  @!P4 LDG.E R168, desc[UR14][R6.64] ;  /* 0x0000000e06a8c981 */ /* 0x000362000c1e1900 */
[----:B------:R-:W-:Y:S01]  /*3540*/  UIMAD UR6, UR48, UR6, UR57 ;  /* 0x00000006300672a4 */ /* 0x000fe2000f8e0239 */
[----:B------:R-:W-:Y:S01]  /*3550*/  IMAD.MOV.U32 R164, RZ, RZ, 0x8 ;  /* 0x00000008ffa47424 */ /* 0x000fe200078e00ff */
[----:B------:R-:W-:Y:S01]  /*3560*/  CS2R R94, SRZ ;  /* 0x00000000005e7805 */ /* 0x000fe2000001ff00 */
[----:B------:R1:W5:Y:S01]  /*3570*/  @!P1 LDG.E R169, desc[UR14][R10.64] ;  /* 0x0000000e0aa99981 */ /* 0x000362000c1e1900 */
[----:B------:R-:W-:Y:S01]  /*3580*/  USHF.L.U32 UR6, UR6, 0x5, URZ ;  /* 0x0000000506067899 */ /* 0x000fe2000800063f */
[----:B------:R-:W-:Y:S01]  /*3590*/  SEL R131, R131, R140, !P0 ;  /* 0x0000008c83837207 */ /* 0x000fe20004000000 */
[----:B------:R-:W-:Y:S01]  /*35a0*/  IMAD.MOV.U32 R163, RZ, RZ, 0x40 ;  /* 0x00000040ffa37424 */ /* 0x000fe200078e00ff */
[----:B------:R-:W-:Y:S01]  /*35b0*/  CS2R R92, SRZ ;  /* 0x00000000005c7805 */ /* 0x000fe2000001ff00 */
[----:B------:R-:W-:Y:S01]  /*35c0*/  USHF.R.S32.HI UR7, URZ, 0x1f, UR6 ;  /* 0x0000001f3f077899 */ /* 0x000fe20008011406 */
[----:B------:R-:W-:Y:S01]  /*35d0*/  SEL R130, R130, R139, !P0 ;  /* 0x0000008b82827207 */ /* 0x000fe20004000000 */
[----:B------:R-:W-:Y:S01]  /*35e0*/  IMAD.MOV.U32 R162, RZ, RZ, 0x48 ;  /* 0x00000048ffa27424 */ /* 0x000fe200078e00ff */
[----:B------:R-:W-:Y:S01]  /*35f0*/  CS2R R98, SRZ ;  /* 0x0000000000627805 */ /* 0x000fe2000001ff00 */
[----:B------:R-:W-:Y:S01]  /*3600*/  IMAD.SHL.U32 R0, R140, 0x2, RZ ;  /* 0x000000028c007824 */ /* 0x000fe200078e00ff */
[----:B------:R-:W-:Y:S01]  /*3610*/  CS2R R96, SRZ ;  /* 0x0000000000607805 */ /* 0x000fe2000001ff00 */
[----:B------:R-:W-:Y:S01]  /*3620*/  IMAD.MOV.U32 R161, RZ, RZ, 0x4 ;  /* 0x00000004ffa17424 */ /* 0x000fe200078e00ff */
        /* <DEDUP_REMOVED lines=12> */
[----:B------:R-:W-:Y:S01]  /*36f0*/  LEA R131, R131, UR4, 0x1 ;  /* 0x0000000483837c11 */ /* 0x000fe2000f8e08ff */
[----:B------:R-:W-:Y:S01]  /*3700*/  IMAD.MOV.U32 R166, RZ, RZ, R171 ;  /* 0x000000ffffa67224 */ /* 0x000fe200078e00ab */
[----:B------:R-:W-:Y:S01]  /*3710*/  LEA R130, R130, UR4, 0x1 ;  /* 0x0000000482827c11 */ /* 0x000fe2000f8e08ff */
        /* <DEDUP_REMOVED lines=15> */
[----:B------:R-:W-:Y:S01]  /*3810*/  UIMAD UR24, UR5, 0x78, URZ ;  /* 0x00000078051878a4 */ /* 0x000fe2000f8e023f */
[----:B------:R-:W-:Y:S01]  /*3820*/  ULDC.U8 UR9, c[0x0][0x388] ;  /* 0x0000e20000097ab9 */ /* 0x000fe20000000000 */
[----:B------:R-:W-:Y:S01]  /*3830*/  ULDC UR8, c[0x0][0x2ec] ;  /* 0x0000bb0000087ab9 */ /* 0x000fe20000000800 */
[----:B--2---:R-:W-:Y:S02]  /*3840*/  IADD3 R172, P2, P1, R8, UR6, R172 ;  /* 0x0000000608ac7c10 */ /* 0x004fe4000f95e0ac */
[----:B---3--:R-:W-:Y:S02]  /*3850*/  R2UR UR11, R5 ;  /* 0x00000000050b72ca */ /* 0x008fe400000e0000 */
[----:B------:R-:W-:Y:S01]  /*3860*/  R2UR UR13, R4 ;  /* 0x00000000040d72ca */ /* 0x000fe200000e0000 */
[----:B------:R-:W-:Y:S01]  /*3870*/  IMAD.WIDE.U32 R172, R172, -0x2daee0ad, RZ ;  /* 0xd2511f53acac7825 */ /* 0x000fe200078e00ff */
[----:B-1----:R-:W-:-:S13]  /*3880*/  IADD3.X R165, R9, UR7, R165, P2, P1 ;  /* 0x0000000709a57c10 */ /* 0x002fda00097e24a5 */
.L_x_451:
[----:B-----5:R-:W-:Y:S01]  /*3890*/  FSETP.NEU.FTZ.AND P2, PT, R170, -INF , PT ;  /* 0xff800000aa00780b */ /* 0x020fe20003f5d000 */
[----:B------:R-:W0:Y:S01]  /*38a0*/  LDGDEPBAR ;  /* 0x00000000000079af */ /* 0x000e220000000000 */
[----:B------:R-:W-:Y:S01]  /*38b0*/  IMAD.U32 R46, RZ, RZ, UR22 ;  /* 0x00000016ff2e7e24 */ /* 0x000fe2000f8e00ff */
[----:B------:R-:W-:Y:S01]  /*38c0*/  USHF.L.U32 UR6, UR20, 0x7, URZ ;  /* 0x0000000714067899 */ /* 0x000fe2000800063f */
[----:B------:R-:W-:Y:S01]  /*38d0*/  IMAD.U32 R47, RZ, RZ, UR21 ;  /* 0x00000015ff2f7e24 */ /* 0x000fe2000f8e00ff */
[----:B------:R-:W-:Y:S01]  /*38e0*/  UIADD3 UR19, UR11, -0x4498517b, URZ ;  /* 0xbb67ae850b137890 */ /* 0x000fe2000fffe03f */
[----:B------:R-:W-:Y:S01]  /*38f0*/  IMAD.IADD R124, R136, 0x1, R131 ;  /* 0x00000001887c7824 */ /* 0x000fe200078e0283 */
[----:B------:R-:W-:Y:S01]  /*3900*/  LEA R44, P0, R141, R46, 0x2 ;  /* 0x0000002e8d2c7211 */ /* 0x000fe200078010ff */
[----:B------:R-:W-:Y:S01]  /*3910*/  UIADD3 UR18, UR23, 0x80, UR6 ;  /* 0x0000008017127890 */ /* 0x000fe2000fffe006 */
[----:B------:R-:W-:Y:S02]  /*3920*/  IMAD.U32 R46, RZ, RZ, UR23 ;  /* 0x00000017ff2e7e24 */ /* 0x000fe4000f8e00ff */
[----:B------:R-:W-:Y:S01]  /*3930*/  FMUL.FTZ R243, R167, 1.4426950216293334961 ;  /* 0x3fb8aa3ba7f37820 */ /* 0x000fe20000410000 */
[----:B------:R-:W-:Y:S01]  /*3940*/  LEA.HI.X.SX32 R45, R141, R47, 0x2, P0 ;  /* 0x0000002f8d2d7211 */ /* 0x000fe200000f16ff */
[----:B------:R-:W-:Y:S01]  /*3950*/  USHF.L.U32 UR7, UR10, 0x7, URZ ;  /* 0x000000070a077899 */ /* 0x000fe2000800063f */
[----:B------:R-:W-:Y:S01]  /*3960*/  FSETP.NEU.FTZ.AND P0, PT, R169, -INF , PT ;  /* 0xff800000a900780b */ /* 0x000fe20003f1d000 */
[----:B------:R-:W-:Y:S01]  /*3970*/  UIADD3 UR18, UR18, -UR12, URZ ;  /* 0x8000000c12127290 */ /* 0x000fe2000fffe03f */
[----:B------:R-:W-:Y:S01]  /*3980*/  IMAD.U32 R194, RZ, RZ, UR20 ;  /* 0x00000014ffc27e24 */ /* 0x000fe2000f8e00ff */
[----:B------:R-:W-:Y:S01]  /*3990*/  UIADD3 UR6, UR6, 0x80, URZ ;  /* 0x0000008006067890 */ /* 0x000fe2000fffe03f */
[----:B------:R-:W-:Y:S01]  /*39a0*/  IMAD.U32 R49, RZ, RZ, UR20 ;  /* 0x00000014ff317e24 */ /* 0x000fe2000f8e00ff */
[----:B------:R-:W-:Y:S01]  /*39b0*/  UISETP.GE.AND UP0, UPT, UR7, UR18, UPT ;  /* 0x000000120700728c */ /* 0x000fe2000bf06270 */
[----:B------:R-:W-:Y:S01]  /*39c0*/  IMAD.U32 R195, RZ, RZ, UR7 ;  /* 0x00000007ffc37e24 */ /* 0x000fe2000f8e00ff */
[----:B------:R-:W-:Y:S01]  /*39d0*/  UIADD3 UR5, UR13, -0x61c88647, URZ ;  /* 0x9e3779b90d057890 */ /* 0x000fe2000fffe03f */
[----:B------:R-:W-:Y:S01]  /*39e0*/  IMAD R49, R49, 0x2, R142 ;  /* 0x0000000231317824 */ /* 0x000fe200078e028e */
[----:B------:R-:W-:Y:S01]  /*39f0*/  UISETP.LT.AND UP0, UPT, UR6, UR12, UP0 ;  /* 0x0000000c0600728c */ /* 0x000fe20008701270 */
[----:B------:R-:W-:Y:S01]  /*3a00*/  IMAD.U32 R216, RZ, RZ, UR10 ;  /* 0x0000000affd87e24 */ /* 0x000fe2000f8e00ff */
[----:B------:R-:W-:Y:S01]  /*3a10*/  UIADD3 UR7, UR13, -0x255992d5, URZ ;  /* 0xdaa66d2b0d077890 */ /* 0x000fe2000fffe03f */
[----:B------:R-:W-:Y:S04]  /*3a20*/  DEPBAR.LE SB0, 0x0 ;  /* 0x000080000000791a */ /* 0x000fe80000000000 */
[----:B------:R-:W-:Y:S01]  /*3a30*/  BAR.SYNC.DEFER_BLOCKING 0x0 ;  /* 0x0000000000007b1d */ /* 0x000fe20000010000 */
[----:B------:R-:W-:Y:S01]  /*3a40*/  PLOP3.LUT P3, PT, PT, PT, UP0, 0x80, 0x0 ;  /* 0x000000000000781c */ /* 0x000fe20003f6f008 */
[----:B------:R-:W-:Y:S01]  /*3a50*/  IMAD.SHL.U32 R49, R49, 0x2, RZ ;  /* 0x0000000231317824 */ /* 0x000fe200078e00ff */
[----:B------:R-:W-:Y:S01]  /*3a60*/  UIADD3 UR6, UR13, 0x78dde6e4, URZ ;  /* 0x78dde6e40d067890 */ /* 0x000fe2000fffe03f */
[----:B------:R-:W-:Y:S01]  /*3a70*/  IMAD R216, R216, 0x8, R143 ;  /* 0x00000008d8d87824 */ /* 0x000fe200078e028f */
[----:B------:R-:W-:Y:S01]  /*3a80*/  UISETP.GT.AND UP3, UPT, UR10, UR40, UPT ;  /* 0x000000280a00728c */ /* 0x000fe2000bf64270 */
[----:B------:R-:W-:Y:S01]  /*3a90*/  VIADD R47, R49, 0x1 ;  /* 0x00000001312f7836 */ /* 0x000fe20000000000 */
[C---:B------:R-:W-:Y:S01]  /*3aa0*/  LOP3.LUT R64, R173.reuse, UR11, R49, 0x96, !PT ;  /* 0x0000000bad407c12 */ /* 0x040fe2000f8e9631 */
[C---:B------:R-:W-:Y:S02]  /*3ab0*/  VIADD R56, R216.reuse, 0x4 ;  /* 0x00000004d8387836 */ /* 0x040fe40000000000 */
[----:B------:R-:W-:Y:S01]  /*3ac0*/  IMAD.WIDE.U32 R216, R216, -0x326172a9, RZ ;  /* 0xcd9e8d57d8d87825 */ /* 0x000fe200078e00ff */
[----:B------:R-:W-:Y:S03]  /*3ad0*/  LOP3.LUT R204, R173, UR11, R47, 0x96, !PT ;  /* 0x0000000badcc7c12 */ /* 0x000fe6000f8e962f */
[----:B------:R-:W-:Y:S01]  /*3ae0*/  @!P3 IADD3 R46, -R46, 0x1, R141 ;  /* 0x000000012e2eb810 */ /* 0x000fe20007ffe18d */
[----:B------:R-:W-:Y:S03]  /*3af0*/  IMAD.WIDE.U32 R56, R56, -0x326172a9, RZ ;  /* 0xcd9e8d5738387825 */ /* 0x000fe600078e00ff */
[----:B------:R-:W-:Y:S01]  /*3b00*/  @!P3 IADD3 R195, R195, UR12, R46 ;  /* 0x0000000cc3c3bc10 */ /* 0x000fe2000fffe02e */
[----:B------:R-:W-:Y:S04]  /*3b10*/  IMAD.WIDE.U32 R64, R64, -0x326172a9, RZ ;  /* 0xcd9e8d5740407825 */ /* 0x000fe800078e00ff */
[----:B------:R-:W-:Y:S01]  /*3b20*/  IMAD.WIDE.U32 R204, R204, -0x326172a9, RZ ;  /* 0xcd9e8d57cccc7825 */ /* 0x000fe200078e00ff */
[C---:B------:R-:W-:Y:S01]  /*3b30*/  LOP3.LUT R210, R65.reuse, UR5, R216, 0x96, !PT ;  /* 0x0000000541d27c12 */ /* 0x040fe2000f8e96d8 */
[----:B------:R-:W-:Y:S01]  /*3b40*/  LDSM.16.M88.4 R100, [R131] ;  /* 0x000000008364783b */ /* 0x000fe20000000200 */
[----:B------:R-:W-:Y:S02]  /*3b50*/  LOP3.LUT R196, R65, UR5, R56, 0x96, !PT ;  /* 0x0000000541c47c12 */ /* 0x000fe4000f8e9638 */
[C---:B------:R-:W-:Y:S01]  /*3b60*/  LOP3.LUT R216, R205.reuse, UR5, R216, 0x96, !PT ;  /* 0x00000005cdd87c12 */ /* 0x040fe2000f8e96d8 */
[----:B------:R-:W-:Y:S01]  /*3b70*/  IMAD.WIDE.U32 R210, R210, -0x2daee0ad, RZ ;  /* 0xd2511f53d2d27825 */ /* 0x000fe200078e00ff */
[----:B------:R-:W-:Y:S01]  /*3b80*/  LOP3.LUT R56, R205, UR5, R56, 0x96, !PT ;  /* 0x00000005cd387c12 */ /* 0x000fe2000f8e9638 */
[----:B------:R-:W-:Y:S02]  /*3b90*/  UIADD3 UR5, UR13, 0x3c6ef372, URZ ;  /* 0x3c6ef3720d057890 */ /* 0x000fe4000fffe03f */
[----:B------:R-:W1:Y:S01]  /*3ba0*/  LDSM.16.M88.4 R104, [R138+UR4+0x6000] ;  /* 0x006000048a68783b */ /* 0x000e620008000200 */
[----:B------:R-:W-:Y:S07]  /*3bb0*/  IMAD.WIDE.U32 R196, R196, -0x2daee0ad, RZ ;  /* 0xd2511f53c4c47825 */ /* 0x000fee00078e00ff */
[----:B------:R-:W2:Y:S08]  /*3bc0*/  LDSM.16.M88.4 R108, [R131+0x1000] ;  /* 0x00100000836c783b */ /* 0x000eb00000000200 */
[----:B------:R-:W3:Y:S08]  /*3bd0*/  LDSM.16.M88.4 R112, [R138+UR4+0x6400] ;  /* 0x006400048a70783b */ /* 0x000ef00008000200 */
[----:B------:R-:W4:Y:S04]  /*3be0*/  LDG.E R183, desc[UR14][R44.64] ;  /* 0x0000000e2cb77981 */ /* 0x000f28000c1e1900 */
[----:B------:R-:W4:Y:S04]  /*3bf0*/  LDG.E R182, desc[UR14][R44.64+0x20] ;  /* 0x0000200e2cb67981 */ /* 0x000f28000c1e1900 */
[----:B------:R-:W5:Y:S04]  /*3c00*/  LDG.E R181, desc[UR14][R44.64+0x100] ;  /* 0x0001000e2cb57981 */ /* 0x000f68000c1e1900 */
[----:B------:R3:W5:Y:S01]  /*3c10*/  LDG.E R180, desc[UR14][R44.64+0x120] ;  /* 0x0001200e2cb47981 */ /* 0x000762000c1e1900 */
[-C--:B-1----:R-:W-:Y:S03]  /*3c20*/  HMMA.16816.F32 R4, R100, R104.reuse, RZ ;  /* 0x000000686404723c */ /* 0x082fe600000018ff */
[----:B------:R-:W1:Y:S03]  /*3c30*/  LDSM.16.M88.4 R116, [R138+UR4+0x6800] ;  /* 0x006800048a74783b */ /* 0x000e660008000200 */
[C---:B--2---:R-:W-:Y:S05]  /*3c40*/  HMMA.16816.F32 R8, R108.reuse, R104, RZ ;  /* 0x000000686c08723c */ /* 0x044fea00000018ff */
[----:B------:R-:W-:Y:S01]  /*3c50*/  LDSM.16.M88.4 R120, [R137] ;  /* 0x000000008978783b */ /* 0x000fe20000000200 */
[-C--:B------:R-:W-:Y:S06]  /*3c60*/  HMMA.16816.F32 R12, R108, R106.reuse, RZ ;  /* 0x0000006a6c0c723c */ /* 0x080fec00000018ff */
[C---:B------:R-:W-:Y:S01]  /*3c70*/  HMMA.16816.F32 R16, R100.reuse, R106, RZ ;  /* 0x0000006a6410723c */ /* 0x040fe200000018ff */
[----:B---3--:R-:W2:Y:S01]  /*3c80*/  @!P3 S2R R44, SR_TID.X ;  /* 0x00000000002cb919 */ /* 0x008ea20000002100 */
[----:B------:R-:W-:Y:S01]  /*3c90*/  LOP3.LUT R45, R165, UR13, RZ, 0x3c, !PT ;  /* 0x0000000da52d7c12 */ /* 0x000fe2000f8e3cff */
[----:B------:R-:W3:Y:S03]  /*3ca0*/  LDSM.16.M88.4 R104, [R138+UR4+0x6c00] ;  /* 0x006c00048a68783b */ /* 0x000ee60008000200 */
[-C--:B------:R-:W-:Y:S01]  /*3cb0*/  LOP3.LUT R184, R217, R45.reuse, RZ, 0x3c, !PT ;  /* 0x0000002dd9b87212 */ /* 0x080fe200078e3cff */
[-C--:B------:R-:W-:Y:S01]  /*3cc0*/  HMMA.16816.F32 R20, R100, R112.reuse, RZ ;  /* 0x000000706414723c */ /* 0x080fe200000018ff */
[----:B------:R-:W-:Y:S03]  /*3cd0*/  LOP3.LUT R212, R57, R45, RZ, 0x3c, !PT ;  /* 0x0000002d39d47212 */ /* 0x000fe600078e3cff */
[----:B------:R-:W-:Y:S01]  /*3ce0*/  LOP3.LUT R45, R172, UR19, RZ, 0x3c, !PT ;  /* 0x00000013ac2d7c12 */ /* 0x000fe2000f8e3cff */
[----:B------:R-:W-:Y:S01]  /*3cf0*/  IMAD.WIDE.U32 R56, R56, -0x2daee0ad, RZ ;  /* 0xd2511f5338387825 */ /* 0x000fe200078e00ff */
[C---:B------:R-:W-:Y:S05]  /*3d00*/  HMMA.16816.F32 R24, R108.reuse, R112, RZ ;  /* 0x000000706c18723c */ /* 0x040fea00000018ff */
[----:B------:R-:W-:Y:S01]  /*3d10*/  IMAD.WIDE.U32 R184, R184, -0x2daee0ad, RZ ;  /* 0xd2511f53b8b87825 */ /* 0x000fe200078e00ff */
[-C--:B------:R-:W-:Y:S05]  /*3d20*/  HMMA.16816.F32 R28, R108, R114.reuse, RZ ;  /* 0x000000726c1c723c */ /* 0x080fea00000018ff */
[C---:B------:R-:W-:Y:S01]  /*3d30*/  LOP3.LUT R198, R45.reuse, R185, RZ, 0x3c, !PT ;  /* 0x000000b92dc67212 */ /* 0x040fe200078e3cff */
[C---:B------:R-:W-:Y:S01]  /*3d40*/  HMMA.16816.F32 R32, R100.reuse, R114, RZ ;  /* 0x000000726420723c */ /* 0x040fe200000018ff */
[----:B------:R-:W3:Y:S04]  /*3d50*/  LDSM.16.M88.4 R112, [R124] ;  /* 0x000000007c70783b */ /* 0x000ee80000000200 */
[----:B------:R-:W-:Y:S01]  /*3d60*/  IMAD.WIDE.U32 R212, R212, -0x2daee0ad, RZ ;  /* 0xd2511f53d4d47825 */ /* 0x000fe200078e00ff */
[-C--:B-1----:R-:W-:Y:S03]  /*3d70*/  HMMA.16816.F32 R36, R100, R116.reuse, RZ ;  /* 0x000000746424723c */ /* 0x082fe600000018ff */
[----:B------:R-:W1:Y:S02]  /*3d80*/  LDSM.16.M88.4 R124, [R124+0x1000] ;  /* 0x001000007c7c783b */ /* 0x000e640000000200 */
[----:B------:R-:W-:Y:S01]  /*3d90*/  LOP3.LUT R200, R45, R213, RZ, 0x3c, !PT ;  /* 0x000000d52dc87212 */ /* 0x000fe200078e3cff */
[C---:B------:R-:W-:Y:S02]  /*3da0*/  HMMA.16816.F32 R40, R108.reuse, R116, RZ ;  /* 0x000000746c28723c */ /* 0x040fe400000018ff */
[----:B--2---:R-:W-:Y:S03]  /*3db0*/  @!P3 IMAD.SHL.U32 R44, R44, 0x2, RZ ;  /* 0x000000022c2cb824 */ /* 0x004fe600078e00ff */
[----:B------:R-:W-:Y:S03]  /*3dc0*/  IMAD.WIDE.U32 R200, R200, -0x326172a9, RZ ;  /* 0xcd9e8d57c8c87825 */ /* 0x000fe600078e00ff */
[----:B------:R-:W-:Y:S02]  /*3dd0*/  @!P3 LOP3.LUT R49, R44, 0x6, RZ, 0xc0, !PT ;  /* 0x000000062c31b812 */ /* 0x000fe400078ec0ff */
[-C--:B------:R-:W-:Y:S01]  /*3de0*/  HMMA.16816.F32 R44, R108, R118.reuse, RZ ;  /* 0x000000766c2c723c */ /* 0x080fe200000018ff */
[----:B------:R-:W-:Y:S04]  /*3df0*/  IMAD.WIDE.U32 R198, R198, -0x326172a9, RZ ;  /* 0xcd9e8d57c6c67825 */ /* 0x000fe800078e00ff */
[----:B------:R-:W-:Y:S01]  /*3e00*/  @!P3 IMAD R49, R142, 0x40, R49 ;  /* 0x000000408e31b824 */ /* 0x000fe200078e0231 */
[C---:B------:R-:W-:Y:S02]  /*3e10*/  LOP3.LUT R66, R199.reuse, UR5, R64, 0x96, !PT ;  /* 0x00000005c7427c12 */ /* 0x040fe4000f8e9640 */
[----:B------:R-:W-:Y:S03]  /*3e20*/  LOP3.LUT R202, R199, UR5, R204, 0x96, !PT ;  /* 0x00000005c7ca7c12 */ /* 0x000fe6000f8e96cc */
[C---:B------:R-:W-:Y:S01]  /*3e30*/  LOP3.LUT R64, R201.reuse, UR5, R64, 0x96, !PT ;  /* 0x00000005c9407c12 */ /* 0x040fe2000f8e9640 */
[----:B------:R-:W-:Y:S01]  /*3e40*/  @!P3 IMAD R194, R194, 0x80, R49 ;  /* 0x00000080c2c2b824 */ /* 0x000fe200078e0231 */
[----:B------:R-:W-:Y:S01]  /*3e50*/  LOP3.LUT R204, R201, UR5, R204, 0x96, !PT ;  /* 0x00000005c9cc7c12 */ /* 0x000fe2000f8e96cc */
[C---:B------:R-:W-:Y:S01]  /*3e60*/  HMMA.16816.F32 R48, R100.reuse, R118, RZ ;  /* 0x000000766430723c */ /* 0x040fe200000018ff */
[----:B------:R-:W-:Y:S01]  /*3e70*/  UIADD3 UR5, UR11, 0x76cf5d0a, URZ ;  /* 0x76cf5d0a0b057890 */ /* 0x000fe2000fffe03f */
[----:B------:R-:W-:Y:S01]  /*3e80*/  @!P3 VIADDMNMX R199, R195, R164, UR12, PT ;  /* 0x0000000cc3c7be46 */ /* 0x000fe2000b8001a4 */
[----:B------:R-:W-:Y:S03]  /*3e90*/  IMAD.WIDE.U32 R66, R66, -0x2daee0ad, RZ ;  /* 0xd2511f5342427825 */ /* 0x000fe600078e00ff */
[-C--:B---3--:R-:W-:Y:S01]  /*3ea0*/  HMMA.16816.F32 R52, R100, R104.reuse, RZ ;  /* 0x000000686434723c */ /* 0x088fe200000018ff */
[----:B------:R-:W-:Y:S01]  /*3eb0*/  LOP3.LUT R186, R211, UR5, R184, 0x96, !PT ;  /* 0x00000005d3ba7c12 */ /* 0x000fe2000f8e96b8 */
[----:B------:R-:W-:Y:S03]  /*3ec0*/  @!P3 VIADD R188, R194, 0x21 ;  /* 0x00000021c2bcb836 */ /* 0x000fe60000000000 */
[--C-:B------:R-:W-:Y:S01]  /*3ed0*/  LOP3.LUT R208, R197, UR5, R212.reuse, 0x96, !PT ;  /* 0x00000005c5d07c12 */ /* 0x100fe2000f8e96d4 */
[----:B------:R-:W-:Y:S01]  /*3ee0*/  IMAD.WIDE.U32 R64, R64, -0x2daee0ad, RZ ;  /* 0xd2511f5340407825 */ /* 0x000fe200078e00ff */
[----:B------:R-:W-:Y:S04]  /*3ef0*/  LOP3.LUT R212, R57, UR5, R212, 0x96, !PT ;  /* 0x0000000539d47c12 */ /* 0x000fe8000f8e96d4 */
[----:B------:R-:W-:Y:S04]  /*3f00*/  IMAD.WIDE.U32 R216, R216, -0x2daee0ad, RZ ;  /* 0xd2511f53d8d87825 */ /* 0x000fe800078e00ff */
[----:B------:R-:W-:Y:S01]  /*3f10*/  IMAD.WIDE.U32 R204, R204, -0x2daee0ad, RZ ;  /* 0xd2511f53cccc7825 */ /* 0x000fe200078e00ff */
[----:B------:R-:W-:Y:S01]  /*3f20*/  LOP3.LUT R184, R217, UR5, R184, 0x96, !PT ;  /* 0x00000005d9b87c12 */ /* 0x000fe2000f8e96b8 */
[----:B------:R-:W-:Y:S02]  /*3f30*/  UIADD3 UR5, UR11, 0x32370b8f, URZ ;  /* 0x32370b8f0b057890 */ /* 0x000fe4000fffe03f */
[----:B------:R-:W-:Y:S04]  /*3f40*/  IMAD.WIDE.U32 R186, R186, -0x326172a9, RZ ;  /* 0xcd9e8d57baba7825 */ /* 0x000fe800078e00ff */
[----:B------:R-:W-:Y:S01]  /*3f50*/  LOP3.LUT R197, R205, UR5, R56, 0x96, !PT ;  /* 0x00000005cdc57c12 */ /* 0x000fe2000f8e9638 */
[----:B------:R-:W-:Y:S01]  /*3f60*/  IMAD.WIDE.U32 R202, R202, -0x2daee0ad, RZ ;  /* 0xd2511f53caca7825 */ /* 0x000fe200078e00ff */
[----:B------:R-:W-:Y:S01]  /*3f70*/  LOP3.LUT R214, R187, UR7, R198, 0x96, !PT ;  /* 0x00000007bbd67c12 */ /* 0x000fe2000f8e96c6 */
[C---:B------:R-:W-:Y:S02]  /*3f80*/  HMMA.16816.F32 R56, R108.reuse, R104, RZ ;  /* 0x000000686c38723c */ /* 0x040fe400000018ff */
[----:B------:R-:W-:Y:S01]  /*3f90*/  LOP3.LUT R210, R67, UR5, R210, 0x96, !PT ;  /* 0x0000000543d27c12 */ /* 0x000fe2000f8e96d2 */
[----:B------:R-:W-:Y:S01]  /*3fa0*/  IMAD.WIDE.U32 R208, R208, -0x326172a9, RZ ;  /* 0xcd9e8d57d0d07825 */ /* 0x000fe200078e00ff */
[----:B------:R-:W-:Y:S02]  /*3fb0*/  LOP3.LUT R216, R203, UR5, R216, 0x96, !PT ;  /* 0x00000005cbd87c12 */ /* 0x000fe4000f8e96d8 */
[----:B------:R-:W-:Y:S01]  /*3fc0*/  LOP3.LUT R196, R65, UR5, R196, 0x96, !PT ;  /* 0x0000000541c47c12 */ /* 0x000fe2000f8e96c4 */
[-C--:B------:R-:W-:Y:S01]  /*3fd0*/  HMMA.16816.F32 R60, R108, R106.reuse, RZ ;  /* 0x0000006a6c3c723c */ /* 0x080fe200000018ff */
[----:B------:R-:W-:Y:S01]  /*3fe0*/  LOP3.LUT R206, R209, UR7, R200, 0x96, !PT ;  /* 0x00000007d1ce7c12 */ /* 0x000fe2000f8e96c8 */
[----:B------:R-:W-:Y:S02]  /*3ff0*/  UIADD3 UR5, UR11, -0x126145ec, URZ ;  /* 0xed9eba140b057890 */ /* 0x000fe4000fffe03f */
[----:B------:R-:W-:Y:S01]  /*4000*/  @!P3 VIMNMX R209, R195, UR12, PT ;  /* 0x0000000cc3d1bc48 */ /* 0x000fe2000bfe0100 */
[----:B------:R-:W-:Y:S06]  /*4010*/  IMAD.WIDE.U32 R214, R214, -0x2daee0ad, RZ ;  /* 0xd2511f53d6d67825 */ /* 0x000fec00078e00ff */
[----:B------:R-:W-:Y:S01]  /*4020*/  LOP3.LUT R203, R215, UR5, R66, 0x96, !PT ;  /* 0x00000005d7cb7c12 */ /* 0x000fe2000f8e9642 */
[----:B------:R-:W-:Y:S04]  /*4030*/  IMAD.WIDE.U32 R206, R206, -0x2daee0ad, RZ ;  /* 0xd2511f53cece7825 */ /* 0x000fe800078e00ff */
[----:B------:R-:W-:Y:S01]  /*4040*/  IMAD.WIDE.U32 R184, R184, -0x326172a9, RZ ;  /* 0xcd9e8d57b8b87825 */ /* 0x000fe200078e00ff */
[----:B------:R-:W-:Y:S02]  /*4050*/  LOP3.LUT R201, R207, UR5, R64, 0x96, !PT ;  /* 0x00000005cfc97c12 */ /* 0x000fe4000f8e9640 */
[----:B------:R-:W-:Y:S01]  /*4060*/  HMMA.16816.F32 R64, R100, R106, RZ ;  /* 0x0000006a6440723c */ /* 0x000fe200000018ff */
[----:B------:R-:W2:Y:S01]  /*4070*/  LDSM.16.M88.4 R100, [R137+0x400] ;  /* 0x000400008964783b */ /* 0x000ea20000000200 */
[----:B------:R-:W-:Y:S01]  /*4080*/  LOP3.LUT R198, R185, UR7, R198, 0x96, !PT ;  /* 0x00000007b9c67c12 */ /* 0x000fe2000f8e96c6 */
[C---:B------:R-:W-:Y:S02]  /*4090*/  @!P3 VIADD R192, R194.reuse, 0x28 ;  /* 0x00000028c2c0b836 */ /* 0x040fe40000000000 */
[C---:B------:R-:W-:Y:S01]  /*40a0*/  @!P3 VIADD R190, R194.reuse, 0x29 ;  /* 0x00000029c2beb836 */ /* 0x040fe20000000000 */
[-C--:B------:R-:W-:Y:S03]  /*40b0*/  HMMA.16816.F32 R4, R112, R120.reuse, R4 ;  /* 0x000000787004723c */ /* 0x080fe60000001804 */
[----:B------:R-:W3:Y:S02]  /*40c0*/  LDSM.16.M88.4 R104, [R137+0x800] ;  /* 0x000800008968783b */ /* 0x000ee40000000200 */
[----:B------:R-:W-:Y:S01]  /*40d0*/  @!P3 VIADD R218, R194, 0x31 ;  /* 0x00000031c2dab836 */ /* 0x000fe20000000000 */
[C---:B-1----:R-:W-:Y:S05]  /*40e0*/  HMMA.16816.F32 R8, R124.reuse, R120, R8 ;  /* 0x000000787c08723c */ /* 0x042fea0000001808 */
[----:B------:R-:W-:Y:S01]  /*40f0*/  IMAD.WIDE.U32 R232, R198, -0x2daee0ad, RZ ;  /* 0xd2511f53c6e87825 */ /* 0x000fe200078e00ff */
[-C--:B------:R-:W-:Y:S05]  /*4100*/  HMMA.16816.F32 R12, R124, R122.reuse, R12 ;  /* 0x0000007a7c0c723c */ /* 0x080fea000000180c */
[----:B------:R-:W-:Y:S01]  /*4110*/  FMUL.FTZ R120, R170, 1.4426950216293334961 ;  /* 0x3fb8aa3baa787820 */ /* 0x000fe20000410000 */
[C---:B------:R-:W-:Y:S05]  /*4120*/  HMMA.16816.F32 R16, R112.reuse, R122, R16 ;  /* 0x0000007a7010723c */ /* 0x040fea0000001810 */
[----:B------:R-:W-:Y:S01]  /*4130*/  FSEL R120, R120, RZ, P2 ;  /* 0x000000ff78787208 */ /* 0x000fe20001000000 */
[----:B------:R-:W-:Y:S01]  /*4140*/  IMAD.WIDE.U32 R222, R197, -0x326172a9, RZ ;  /* 0xcd9e8d57c5de7825 */ /* 0x000fe200078e00ff */
[----:B------:R-:W-:Y:S04]  /*4150*/  FSETP.NEU.FTZ.AND P2, PT, R168, -INF , PT ;  /* 0xff800000a800780b */ /* 0x000fe80003f5d000 */
[----:B------:R-:W-:Y:S04]  /*4160*/  IMAD.WIDE.U32 R226, R196, -0x326172a9, RZ ;  /* 0xcd9e8d57c4e27825 */ /* 0x000fe800078e00ff */
[----:B------:R-:W-:Y:S01]  /*4170*/  IMAD.WIDE.U32 R210, R210, -0x326172a9, RZ ;  /* 0xcd9e8d57d2d27825 */ /* 0x000fe200078e00ff */
[----:B------:R-:W-:Y:S01]  /*4180*/  LOP3.LUT R208, R227, UR6, R208, 0x96, !PT ;  /* 0x00000006e3d07c12 */ /* 0x000fe2000f8e96d0 */
[-C--:B--2---:R-:W-:Y:S03]  /*4190*/  HMMA.16816.F32 R20, R112, R100.reuse, R20 ;  /* 0x000000647014723c */ /* 0x084fe60000001814 */
[----:B------:R-:W-:Y:S01]  /*41a0*/  LOP3.LUT R205, R211, UR6, R186, 0x96, !PT ;  /* 0x00000006d3cd7c12 */ /* 0x000fe2000f8e96ba */
[----:B------:R-:W-:Y:S01]  /*41b0*/  @!P3 VIADD R186, R194, 0x11 ;  /* 0x00000011c2bab836 */ /* 0x000fe20000000000 */
[C---:B------:R-:W-:Y:S01]  /*41c0*/  @!P3 VIADDMNMX R211, R195.reuse, R163, UR12, PT ;  /* 0x0000000cc3d3be46 */ /* 0x040fe2000b8001a3 */
[C---:B------:R-:W-:Y:S05]  /*41d0*/  HMMA.16816.F32 R24, R124.reuse, R100, R24 ;  /* 0x000000647c18723c */ /* 0x040fea0000001818 */
[----:B------:R-:W-:Y:S01]  /*41e0*/  @!P3 VIADDMNMX R195, R195, R162, UR12, PT ;  /* 0x0000000cc3c3be46 */ /* 0x000fe2000b8001a2 */
[-C--:B------:R-:W-:Y:S05]  /*41f0*/  HMMA.16816.F32 R28, R124, R102.reuse, R28 ;  /* 0x000000667c1c723c */ /* 0x080fea000000181c */
[----:B------:R-:W-:Y:S01]  /*4200*/  IMAD.WIDE.U32 R216, R216, -0x326172a9, RZ ;  /* 0xcd9e8d57d8d87825 */ /* 0x000fe200078e00ff */
[C---:B------:R-:W-:Y:S01]  /*4210*/  HMMA.16816.F32 R32, R112.reuse, R102, R32 ;  /* 0x000000667020723c */ /* 0x040fe20000001820 */
[----:B------:R-:W1:Y:S04]  /*4220*/  LDSM.16.M88.4 R100, [R137+0xc00] ;  /* 0x000c00008964783b */ /* 0x000e680000000200 */
[----:B------:R-:W-:Y:S01]  /*4230*/  LOP3.LUT R207, R217, UR6, R184, 0x96, !PT ;  /* 0x00000006d9cf7c12 */ /* 0x000fe2000f8e96b8 */
[-C--:B---3--:R-:W-:Y:S05]  /*4240*/  HMMA.16816.F32 R36, R112, R104.reuse, R36 ;  /* 0x000000687024723c */ /* 0x088fea0000001824 */
[----:B------:R-:W-:Y:S01]  /*4250*/  @!P3 VIADD R184, R194, 0x1 ;  /* 0x00000001c2b8b836 */ /* 0x000fe20000000000 */
[C---:B------:R-:W-:Y:S04]  /*4260*/  HMMA.16816.F32 R40, R124.reuse, R104, R40 ;  /* 0x000000687c28723c */ /* 0x040fe80000001828 */
[C---:B------:R-:W-:Y:S01]  /*4270*/  @!P3 ISETP.GE.AND P4, PT, R184.reuse, R209, PT ;  /* 0x000000d1b800b20c */ /* 0x040fe20003f86270 */
[----:B------:R-:W-:Y:S01]  /*4280*/  IMAD.WIDE.U32 R220, R205, -0x2daee0ad, RZ ;  /* 0xd2511f53cddc7825 */ /* 0x000fe200078e00ff */
[C---:B------:R-:W-:Y:S01]  /*4290*/  @!P3 ISETP.GE.AND P1, PT, R184.reuse, R199, PT ;  /* 0x000000c7b800b20c */ /* 0x040fe20003f26270 */
[-C--:B------:R-:W-:Y:S03]  /*42a0*/  HMMA.16816.F32 R44, R124, R106.reuse, R44 ;  /* 0x0000006a7c2c723c */ /* 0x080fe6000000182c */
[----:B------:R-:W-:Y:S01]  /*42b0*/  @!P3 ISETP.GE.AND P5, PT, R184, R211, PT ;  /* 0x000000d3b800b20c */ /* 0x000fe20003fa6270 */
[----:B------:R-:W-:Y:S01]  /*42c0*/  IMAD.WIDE.U32 R228, R208, -0x2daee0ad, RZ ;  /* 0xd2511f53d0e47825 */ /* 0x000fe200078e00ff */
[----:B------:R-:W-:Y:S01]  /*42d0*/  @!P3 ISETP.GE.AND P6, PT, R184, R195, PT ;  /* 0x000000c3b800b20c */ /* 0x000fe20003fc6270 */
[C---:B------:R-:W-:Y:S05]  /*42e0*/  HMMA.16816.F32 R48, R112.reuse, R106, R48 ;  /* 0x0000006a7030723c */ /* 0x040fea0000001830 */
[----:B------:R-:W-:Y:S01]  /*42f0*/  @!P3 FSEL R7, R7, -INF , !P1 ;  /* 0xff8000000707b808 */ /* 0x000fe20004800000 */
[----:B------:R-:W-:Y:S01]  /*4300*/  FMUL.FTZ R184, R169, 1.4426950216293334961 ;  /* 0x3fb8aa3ba9b87820 */ /* 0x000fe20000410000 */
[----:B------:R-:W-:Y:S04]  /*4310*/  @!P3 FSEL R9, R9, -INF , !P5 ;  /* 0xff8000000909b808 */ /* 0x000fe80006800000 */
[----:B------:R-:W-:Y:S01]  /*4320*/  FSEL R121, R184, RZ, P0 ;  /* 0x000000ffb8797208 */ /* 0x000fe20000000000 */
[----:B------:R-:W-:Y:S01]  /*4330*/  FFMA.FTZ R187, R7, UR8, -R120 ;  /* 0x0000000807bb7c23 */ /* 0x000fe20008010878 */
[----:B------:R-:W-:Y:S01]  /*4340*/  FSETP.NEU.FTZ.AND P0, PT, R167, -INF , PT ;  /* 0xff800000a700780b */ /* 0x000fe20003f1d000 */
[----:B------:R-:W-:Y:S01]  /*4350*/  FMUL.FTZ R184, R168, 1.4426950216293334961 ;  /* 0x3fb8aa3ba8b87820 */ /* 0x000fe20000410000 */
[----:B------:R-:W-:Y:S01]  /*4360*/  @!P3 FSEL R5, R5, -INF , !P4 ;  /* 0xff8000000505b808 */ /* 0x000fe20006000000 */
[-C--:B-1----:R-:W-:Y:S02]  /*4370*/  HMMA.16816.F32 R52, R112, R100.reuse, R52 ;  /* 0x000000647034723c */ /* 0x082fe40000001834 */
[----:B------:R-:W-:Y:S01]  /*4380*/  MUFU.EX2 R187, R187 ;  /* 0x000000bb00bb7308 */ /* 0x000fe20000000800 */
[----:B------:R-:W-:Y:S01]  /*4390*/  FSEL R243, R243, RZ, P0 ;  /* 0x000000fff3f37208 */ /* 0x000fe20000000000 */
[----:B------:R-:W-:Y:S01]  /*43a0*/  IMAD.WIDE.U32 R212, R212, -0x326172a9, RZ ;  /* 0xcd9e8d57d4d47825 */ /* 0x000fe200078e00ff */
[C---:B------:R-:W-:Y:S01]  /*43b0*/  @!P3 ISETP.GE.AND P0, PT, R194.reuse, R209, PT ;  /* 0x000000d1c200b20c */ /* 0x040fe20003f06270 */
[C---:B------:R-:W-:Y:S04]  /*43c0*/  HMMA.16816.F32 R56, R124.reuse, R100, R56 ;  /* 0x000000647c38723c */ /* 0x040fe80000001838 */
[----:B------:R-:W-:Y:S01]  /*43d0*/  @!P3 ISETP.GE.AND P4, PT, R194, R195, PT ;  /* 0x000000c3c200b20c */ /* 0x000fe20003f86270 */
[----:B------:R-:W-:Y:S01]  /*43e0*/  FFMA.FTZ R189, R9, UR8, -R243 ;  /* 0x0000000809bd7c23 */ /* 0x000fe200080108f3 */
[----:B------:R-:W-:Y:S01]  /*43f0*/  FSEL R122, R184, RZ, P2 ;  /* 0x000000ffb87a7208 */ /* 0x000fe20001000000 */
[-C--:B------:R-:W-:Y:S03]  /*4400*/  HMMA.16816.F32 R60, R124, R102.reuse, R60 ;  /* 0x000000667c3c723c */ /* 0x080fe6000000183c */
[C---:B------:R-:W-:Y:S01]  /*4410*/  @!P3 ISETP.GE.AND P2, PT, R194.reuse, R199, PT ;  /* 0x000000c7c200b20c */ /* 0x040fe20003f46270 */
[----:B------:R-:W-:Y:S01]  /*4420*/  @!P3 VIADD R184, R194, 0x8 ;  /* 0x00000008c2b8b836 */ /* 0x000fe20000000000 */
[----:B------:R-:W-:Y:S01]  /*4430*/  @!P3 FSEL R4, R4, -INF , !P0 ;  /* 0xff8000000404b808 */ /* 0x000fe20004000000 */
[----:B------:R-:W-:Y:S01]  /*4440*/  HMMA.16816.F32 R64, R112, R102, R64 ;  /* 0x000000667040723c */ /* 0x000fe20000001840 */
[----:B------:R-:W-:Y:S03]  /*4450*/  MUFU.EX2 R189, R189 ;  /* 0x000000bd00bd7308 */ /* 0x000fe60000000800 */
[-C--:B------:R-:W-:Y:S01]  /*4460*/  @!P3 ISETP.GE.AND P0, PT, R194, R211.reuse, PT ;  /* 0x000000d3c200b20c */ /* 0x080fe20003f06270 */
[----:B------:R-:W-:Y:S01]  /*4470*/  FFMA.FTZ R185, R4, UR8, -R121 ;  /* 0x0000000804b97c23 */ /* 0x000fe20008010879 */
[----:B------:R-:W-:Y:S01]  /*4480*/  @!P3 FSEL R6, R6, -INF , !P2 ;  /* 0xff8000000606b808 */ /* 0x000fe20005000000 */
[----:B------:R-:W-:Y:S01]  /*4490*/  @!P3 VIADD R126, R194, 0x38 ;  /* 0x00000038c27eb836 */ /* 0x000fe20000000000 */
[----:B------:R-:W-:Y:S02]  /*44a0*/  @!P3 FSEL R8, R8, -INF , !P0 ;  /* 0xff8000000808b808 */ /* 0x000fe40004000000 */
[C---:B------:R-:W-:Y:S01]  /*44b0*/  @!P3 ISETP.GE.AND P2, PT, R184.reuse, R211, PT ;  /* 0x000000d3b800b20c */ /* 0x040fe20003f46270 */
[----:B------:R-:W-:Y:S01]  /*44c0*/  MUFU.EX2 R185, R185 ;  /* 0x000000b900b97308 */ /* 0x000fe20000000800 */
[C---:B------:R-:W-:Y:S02]  /*44d0*/  @!P3 ISETP.GE.AND P1, PT, R184.reuse, R195, PT ;  /* 0x000000c3b800b20c */ /* 0x040fe40003f26270 */
[C---:B------:R-:W-:Y:S02]  /*44e0*/  @!P3 ISETP.GE.AND P0, PT, R184.reuse, R209, PT ;  /* 0x000000d1b800b20c */ /* 0x040fe40003f06270 */
        /* <DEDUP_REMOVED lines=8> */
[----:B------:R-:W-:Y:S02]  /*4570*/  @!P3 FSEL R13, R13, -INF , !P4 ;  /* 0xff8000000d0db808 */ /* 0x000fe40006000000 */
[C---:B------:R-:W-:Y:S02]  /*4580*/  @!P3 ISETP.GE.AND P6, PT, R184.reuse, R195, PT ;  /* 0x000000c3b800b20c */ /* 0x040fe40003fc6270 */
[C---:B------:R-:W-:Y:S01]  /*4590*/  @!P3 ISETP.GE.AND P2, PT, R184.reuse, R209, PT ;  /* 0x000000d1b800b20c */ /* 0x040fe20003f46270 */
[----:B------:R-:W-:Y:S01]  /*45a0*/  FFMA.FTZ R193, R13, UR8, -R243 ;  /* 0x000000080dc17c23 */ /* 0x000fe200080108f3 */
[----:B------:R-:W-:Y:S01]  /*45b0*/  @!P3 ISETP.GE.AND P4, PT, R184, R199, PT ;  /* 0x000000c7b800b20c */ /* 0x000fe20003f86270 */
[----:B------:R-:W-:Y:S01]  /*45c0*/  @!P3 VIADD R184, R194, 0x10 ;  /* 0x00000010c2b8b836 */ /* 0x000fe20000000000 */
[----:B------:R-:W-:Y:S01]  /*45d0*/  @!P3 FSEL R14, R14, -INF , !P1 ;  /* 0xff8000000e0eb808 */ /* 0x000fe20004800000 */
[----:B------:R-:W-:Y:S01]  /*45e0*/  MUFU.EX2 R191, R191 ;  /* 0x000000bf00bf7308 */ /* 0x000fe20000000800 */
[----:B------:R-:W-:Y:S02]  /*45f0*/  @!P3 FSEL R15, R15, -INF , !P6 ;  /* 0xff8000000f0fb808 */ /* 0x000fe40007000000 */
[----:B------:R-:W-:Y:S02]  /*4600*/  @!P3 FSEL R16, R16, -INF , !P0 ;  /* 0xff8000001010b808 */ /* 0x000fe40004000000 */
[----:B------:R-:W-:Y:S02]  /*4610*/  @!P3 FSEL R17, R17, -INF , !P2 ;  /* 0xff8000001111b808 */ /* 0x000fe40005000000 */
[----:B------:R-:W-:Y:S01]  /*4620*/  @!P3 FSEL R18, R18, -INF , !P5 ;  /* 0xff8000001212b808 */ /* 0x000fe20006800000 */
[--C-:B------:R-:W-:Y:S01]  /*4630*/  FFMA.FTZ R125, R16, UR8, -R121.reuse ;  /* 0x00000008107d7c23 */ /* 0x100fe20008010879 */
[C---:B------:R-:W-:Y:S01]  /*4640*/  @!P3 ISETP.GE.AND P1, PT, R184.reuse, R209, PT ;  /* 0x000000d1b800b20c */ /* 0x040fe20003f26270 */
[----:B------:R-:W-:Y:S01]  /*4650*/  MUFU.EX2 R193, R193 ;  /* 0x000000c100c17308 */ /* 0x000fe20000000800 */
[----:B------:R-:W-:Y:S01]  /*4660*/  @!P3 ISETP.GE.AND P6, PT, R184, R199, PT ;  /* 0x000000c7b800b20c */ /* 0x000fe20003fc6270 */
[--C-:B------:R-:W-:Y:S01]  /*4670*/  FFMA.FTZ R196, R18, UR8, -R120.reuse ;  /* 0x0000000812c47c23 */ /* 0x100fe20008010878 */
[C---:B------:R-:W-:Y:S02]  /*4680*/  @!P3 ISETP.GE.AND P0, PT, R184.reuse, R211, PT ;  /* 0x000000d3b800b20c */ /* 0x040fe40003f06270 */
[----:B------:R-:W-:Y:S01]  /*4690*/  @!P3 ISETP.GE.AND P2, PT, R184, R195, PT ;  /* 0x000000c3b800b20c */ /* 0x000fe20003f46270 */
[----:B------:R-:W-:Y:S01]  /*46a0*/  @!P3 VIADD R184, R194, 0x18 ;  /* 0x00000018c2b8b836 */ /* 0x000fe20000000000 */
[----:B------:R-:W-:Y:S03]  /*46b0*/  @!P3 ISETP.GE.AND P5, PT, R186, R209, PT ;  /* 0x000000d1ba00b20c */ /* 0x000fe60003fa6270 */
[----:B------:R-:W-:Y:S01]  /*46c0*/  MUFU.EX2 R196, R196 ;  /* 0x000000c400c47308 */ /* 0x000fe20000000800 */
[----:B------:R-:W-:Y:S02]  /*46d0*/  @!P3 FSEL R19, R19, -INF , !P4 ;  /* 0xff8000001313b808 */ /* 0x000fe40006000000 */
[----:B------:R-:W-:Y:S02]  /*46e0*/  @!P3 FSEL R20, R20, -INF , !P1 ;  /* 0xff8000001414b808 */ /* 0x000fe40004800000 */
[----:B------:R-:W-:Y:S01]  /*46f0*/  @!P3 FSEL R21, R21, -INF , !P5 ;  /* 0xff8000001515b808 */ /* 0x000fe20006800000 */
[----:B------:R-:W-:Y:S01]  /*4700*/  FFMA.FTZ R197, R19, UR8, -R120 ;  /* 0x0000000813c57c23 */ /* 0x000fe20008010878 */
[----:B------:R-:W-:Y:S01]  /*4710*/  @!P3 ISETP.GE.AND P4, PT, R186, R199, PT ;  /* 0x000000c7ba00b20c */ /* 0x000fe20003f86270 */
[--C-:B------:R-:W-:Y:S01]  /*4720*/  FFMA.FTZ R198, R20, UR8, -R121.reuse ;  /* 0x0000000814c67c23 */ /* 0x100fe20008010879 */
[C---:B------:R-:W-:Y:S02]  /*4730*/  @!P3 ISETP.GE.AND P1, PT, R186.reuse, R211, PT ;  /* 0x000000d3ba00b20c */ /* 0x040fe40003f26270 */
[----:B------:R-:W-:Y:S01]  /*4740*/  @!P3 ISETP.GE.AND P5, PT, R186, R195, PT ;  /* 0x000000c3ba00b20c */ /* 0x000fe20003fa6270 */
[----:B------:R-:W-:Y:S01]  /*4750*/  @!P3 VIADD R186, R194, 0x19 ;  /* 0x00000019c2bab836 */ /* 0x000fe20000000000 */
[----:B------:R-:W-:Y:S01]  /*4760*/  @!P3 FSEL R22, R22, -INF , !P6 ;  /* 0xff8000001616b808 */ /* 0x000fe20007000000 */
[----:B------:R-:W-:Y:S01]  /*4770*/  MUFU.EX2 R197, R197 ;  /* 0x000000c500c57308 */ /* 0x000fe20000000800 */
[----:B------:R-:W-:Y:S02]  /*4780*/  @!P3 ISETP.GE.AND P6, PT, R184, R211, PT ;  /* 0x000000d3b800b20c */ /* 0x000fe40003fc6270 */
[----:B------:R-:W-:Y:S02]  /*4790*/  @!P3 FSEL R23, R23, -INF , !P4 ;  /* 0xff8000001717b808 */ /* 0x000fe40006000000 */
[----:B------:R-:W-:Y:S02]  /*47a0*/  @!P3 FSEL R24, R24, -INF , !P0 ;  /* 0xff8000001818b808 */ /* 0x000fe40004000000 */
[----:B------:R-:W-:Y:S03]  /*47b0*/  @!P3 FSEL R25, R25, -INF , !P1 ;  /* 0xff8000001919b808 */ /* 0x000fe60004800000 */
[----:B------:R-:W-:Y:S01]  /*47c0*/  MUFU.EX2 R198, R198 ;  /* 0x000000c600c67308 */ /* 0x000fe20000000800 */
[C---:B------:R-:W-:Y:S02]  /*47d0*/  @!P3 ISETP.GE.AND P4, PT, R184.reuse, R195, PT ;  /* 0x000000c3b800b20c */ /* 0x040fe40003f86270 */
[C---:B------:R-:W-:Y:S02]  /*47e0*/  @!P3 ISETP.GE.AND P0, PT, R184.reuse, R209, PT ;  /* 0x000000d1b800b20c */ /* 0x040fe40003f06270 */
[----:B------:R-:W-:Y:S01]  /*47f0*/  @!P3 ISETP.GE.AND P1, PT, R184, R199, PT ;  /* 0x000000c7b800b20c */ /* 0x000fe20003f26270 */
[----:B------:R-:W-:Y:S01]  /*4800*/  @!P3 VIADD R184, R194, 0x20 ;  /* 0x00000020c2b8b836 */ /* 0x000fe20000000000 */
[----:B------:R-:W-:Y:S02]  /*4810*/  @!P3 FSEL R27, R27, -INF , !P5 ;  /* 0xff8000001b1bb808 */ /* 0x000fe40006800000 */
[----:B------:R-:W-:Y:S02]  /*4820*/  @!P3 FSEL R28, R28, -INF , !P6 ;  /* 0xff8000001c1cb808 */ /* 0x000fe40007000000 */
[C---:B------:R-:W-:Y:S02]  /*4830*/  @!P3 ISETP.GE.AND P5, PT, R186.reuse, R195, PT ;  /* 0x000000c3ba00b20c */ /* 0x040fe40003fa6270 */
[----:B------:R-:W-:Y:S02]  /*4840*/  @!P3 ISETP.GE.AND P6, PT, R186, R209, PT ;  /* 0x000000d1ba00b20c */ /* 0x000fe40003fc6270 */
[----:B------:R-:W-:Y:S02]  /*4850*/  @!P3 FSEL R26, R26, -INF , !P2 ;  /* 0xff8000001a1ab808 */ /* 0x000fe40005000000 */
[----:B------:R-:W-:Y:S02]  /*4860*/  @!P3 ISETP.GE.AND P2, PT, R186, R211, PT ;  /* 0x000000d3ba00b20c */ /* 0x000fe40003f46270 */
[----:B------:R-:W-:Y:S02]  /*4870*/  @!P3 FSEL R31, R31, -INF , !P5 ;  /* 0xff8000001f1fb808 */ /* 0x000fe40006800000 */
[----:B------:R-:W-:Y:S02]  /*4880*/  @!P3 FSEL R33, R33, -INF , !P6 ;  /* 0xff8000002121b808 */ /* 0x000fe40007000000 */
[----:B------:R-:W-:Y:S02]  /*4890*/  @!P3 FSEL R34, R34, -INF , !P1 ;  /* 0xff8000002222b808 */ /* 0x000fe40004800000 */
[C---:B------:R-:W-:Y:S02]  /*48a0*/  @!P3 ISETP.GE.AND P5, PT, R184.reuse, R199, PT ;  /* 0x000000c7b800b20c */ /* 0x040fe40003fa6270 */
[----:B------:R-:W-:Y:S02]  /*48b0*/  @!P3 ISETP.GE.AND P6, PT, R184, R195, PT ;  /* 0x000000c3b800b20c */ /* 0x000fe40003fc6270 */
[----:B------:R-:W-:Y:S02]  /*48c0*/  @!P3 ISETP.GE.AND P1, PT, R188, R209, PT ;  /* 0x000000d1bc00b20c */ /* 0x000fe40003f26270 */
[----:B------:R-:W-:Y:S02]  /*48d0*/  @!P3 FSEL R29, R29, -INF , !P2 ;  /* 0xff8000001d1db808 */ /* 0x000fe40005000000 */
[----:B------:R-:W-:Y:S02]  /*48e0*/  @!P3 FSEL R30, R30, -INF , !P4 ;  /* 0xff8000001e1eb808 */ /* 0x000fe40006000000 */
[----:B------:R-:W-:Y:S01]  /*48f0*/  @!P3 ISETP.GE.AND P2, PT, R186, R199, PT ;  /* 0x000000c7ba00b20c */ /* 0x000fe20003f46270 */
[--C-:B------:R-:W-:Y:S01]  /*4900*/  FFMA.FTZ R186, R5, UR8, -R121.reuse ;  /* 0x0000000805ba7c23 */ /* 0x100fe20008010879 */
[----:B------:R-:W-:Y:S02]  /*4910*/  @!P3 ISETP.GE.AND P4, PT, R184, R209, PT ;  /* 0x000000d1b800b20c */ /* 0x000fe40003f86270 */
[----:B------:R-:W-:Y:S02]  /*4920*/  @!P3 FSEL R37, R37, -INF , !P1 ;  /* 0xff8000002525b808 */ /* 0x000fe40004800000 */
[----:B------:R-:W-:Y:S01]  /*4930*/  @!P3 FSEL R38, R38, -INF , !P5 ;  /* 0xff8000002626b808 */ /* 0x000fe20006800000 */
[----:B------:R-:W-:Y:S01]  /*4940*/  MUFU.EX2 R186, R186 ;  /* 0x000000ba00ba7308 */ /* 0x000fe20000000800 */
[----:B------:R-:W-:Y:S01]  /*4950*/  @!P3 FSEL R42, R42, -INF , !P6 ;  /* 0xff8000002a2ab808 */ /* 0x000fe20007000000 */
[----:B------:R-:W-:Y:S01]  /*4960*/  FFMA.FTZ R238, R37, UR8, -R121 ;  /* 0x0000000825ee7c23 */ /* 0x000fe20008010879 */
[----:B------:R-:W-:Y:S02]  /*4970*/  @!P3 ISETP.GE.AND P1, PT, R188, R195, PT ;  /* 0x000000c3bc00b20c */ /* 0x000fe40003f26270 */
[-C--:B------:R-:W-:Y:S01]  /*4980*/  @!P3 ISETP.GE.AND P5, PT, R192, R211.reuse, PT ;  /* 0x000000d3c000b20c */ /* 0x080fe20003fa6270 */
[----:B------:R-:W-:Y:S01]  /*4990*/  FFMA.FTZ R239, R42, UR8, -R122 ;  /* 0x000000082aef7c23 */ /* 0x000fe2000801087a */
[-C--:B------:R-:W-:Y:S02]  /*49a0*/  @!P3 ISETP.GE.AND P6, PT, R190, R211.reuse, PT ;  /* 0x000000d3be00b20c */ /* 0x080fe40003fc6270 */
[----:B------:R-:W-:Y:S02]  /*49b0*/  @!P3 FSEL R32, R32, -INF , !P0 ;  /* 0xff8000002020b808 */ /* 0x000fe40004000000 */
[----:B------:R-:W-:Y:S02]  /*49c0*/  @!P3 FSEL R35, R35, -INF , !P2 ;  /* 0xff8000002323b808 */ /* 0x000fe40005000000 */
[----:B------:R-:W-:Y:S02]  /*49d0*/  @!P3 FSEL R36, R36, -INF , !P4 ;  /* 0xff8000002424b808 */ /* 0x000fe40006000000 */
[----:B------:R-:W-:Y:S01]  /*49e0*/  @!P3 ISETP.GE.AND P0, PT, R184, R211, PT ;  /* 0x000000d3b800b20c */ /* 0x000fe20003f06270 */
[----:B------:R-:W-:Y:S01]  /*49f0*/  FFMA.FTZ R184, R6, UR8, -R120 ;  /* 0x0000000806b87c23 */ /* 0x000fe20008010878 */
[C---:B------:R-:W-:Y:S02]  /*4a00*/  @!P3 ISETP.GE.AND P2, PT, R188.reuse, R199, PT ;  /* 0x000000c7bc00b20c */ /* 0x040fe40003f46270 */
[----:B------:R-:W-:Y:S01]  /*4a10*/  @!P3 ISETP.GE.AND P4, PT, R188, R211, PT ;  /* 0x000000d3bc00b20c */ /* 0x000fe20003f86270 */
[----:B------:R-:W-:Y:S01]  /*4a20*/  FFMA.FTZ R188, R8, UR8, -R243 ;  /* 0x0000000808bc7c23 */ /* 0x000fe200080108f3 */
[----:B------:R-:W-:Y:S01]  /*4a30*/  @!P3 FSEL R43, R43, -INF , !P1 ;  /* 0xff8000002b2bb808 */ /* 0x000fe20004800000 */
[----:B------:R-:W-:Y:S01]  /*4a40*/  MUFU.EX2 R184, R184 ;  /* 0x000000b800b87308 */ /* 0x000fe20000000800 */
[----:B------:R-:W-:Y:S02]  /*4a50*/  @!P3 FSEL R44, R44, -INF , !P5 ;  /* 0xff8000002c2cb808 */ /* 0x000fe40006800000 */
[----:B------:R-:W-:Y:S02]  /*4a60*/  @!P3 FSEL R45, R45, -INF , !P6 ;  /* 0xff8000002d2db808 */ /* 0x000fe40007000000 */
[C---:B------:R-:W-:Y:S02]  /*4a70*/  @!P3 ISETP.GE.AND P1, PT, R190.reuse, R195, PT ;  /* 0x000000c3be00b20c */ /* 0x040fe40003f26270 */
[C---:B------:R-:W-:Y:S03]  /*4a80*/  @!P3 ISETP.GE.AND P5, PT, R190.reuse, R209, PT ;  /* 0x000000d1be00b20c */ /* 0x040fe60003fa6270 */
[----:B------:R-:W-:Y:S01]  /*4a90*/  MUFU.EX2 R188, R188 ;  /* 0x000000bc00bc7308 */ /* 0x000fe20000000800 */
[----:B------:R-:W-:Y:S02]  /*4aa0*/  @!P3 ISETP.GE.AND P6, PT, R190, R199, PT ;  /* 0x000000c7be00b20c */ /* 0x000fe40003fc6270 */
[----:B------:R-:W-:Y:S02]  /*4ab0*/  @!P3 FSEL R39, R39, -INF , !P2 ;  /* 0xff8000002727b808 */ /* 0x000fe40005000000 */
[----:B------:R-:W-:Y:S02]  /*4ac0*/  @!P3 FSEL R40, R40, -INF , !P0 ;  /* 0xff8000002828b808 */ /* 0x000fe40004000000 */
[----:B------:R-:W-:Y:S03]  /*4ad0*/  @!P3 FSEL R41, R41, -INF , !P4 ;  /* 0xff8000002929b808 */ /* 0x000fe60006000000 */
[----:B------:R1:W-:Y:S01]  /*4ae0*/  MUFU.EX2 R190, R123 ;  /* 0x0000007b00be7308 */ /* 0x0003e20000000800 */
[C---:B------:R-:W-:Y:S02]  /*4af0*/  @!P3 ISETP.GE.AND P2, PT, R192.reuse, R195, PT ;  /* 0x000000c3c000b20c */ /* 0x040fe40003f46270 */
[C---:B------:R-:W-:Y:S02]  /*4b00*/  @!P3 ISETP.GE.AND P0, PT, R192.reuse, R209, PT ;  /* 0x000000d1c000b20c */ /* 0x040fe40003f06270 */
[----:B------:R-:W-:Y:S01]  /*4b10*/  @!P3 ISETP.GE.AND P4, PT, R192, R199, PT ;  /* 0x000000c7c000b20c */ /* 0x000fe20003f86270 */
[----:B------:R-:W-:Y:S01]  /*4b20*/  @!P3 VIADD R192, R194, 0x30 ;  /* 0x00000030c2c0b836 */ /* 0x000fe20000000000 */
[----:B------:R-:W-:Y:S02]  /*4b30*/  @!P3 FSEL R46, R46, -INF , !P2 ;  /* 0xff8000002e2eb808 */ /* 0x000fe40005000000 */
[----:B------:R-:W-:Y:S02]  /*4b40*/  @!P3 FSEL R50, R50, -INF , !P4 ;  /* 0xff8000003232b808 */ /* 0x000fe40006000000 */
[-C--:B------:R-:W-:Y:S01]  /*4b50*/  @!P3 ISETP.GE.AND P2, PT, R192, R209.reuse, PT ;  /* 0x000000d1c000b20c */ /* 0x080fe20003f46270 */
[----:B------:R-:W-:Y:S01]  /*4b60*/  FFMA.FTZ R46, R46, UR8, -R122 ;  /* 0x000000082e2e7c23 */ /* 0x000fe2000801087a */
[----:B------:R-:W-:Y:S01]  /*4b70*/  @!P3 ISETP.GE.AND P4, PT, R218, R209, PT ;  /* 0x000000d1da00b20c */ /* 0x000fe20003f86270 */
[----:B------:R-:W-:Y:S01]  /*4b80*/  FFMA.FTZ R50, R50, UR8, -R120 ;  /* 0x0000000832327c23 */ /* 0x000fe20008010878 */
[----:B------:R-:W-:Y:S02]  /*4b90*/  @!P3 FSEL R51, R51, -INF , !P6 ;  /* 0xff8000003333b808 */ /* 0x000fe40007000000 */
[----:B------:R-:W-:Y:S01]  /*4ba0*/  @!P3 FSEL R52, R52, -INF , !P2 ;  /* 0xff8000003434b808 */ /* 0x000fe20005000000 */
[----:B-1----:R-:W-:Y:S01]  /*4bb0*/  FFMA.FTZ R123, R15, UR8, -R122 ;  /* 0x000000080f7b7c23 */ /* 0x002fe2000801087a */
[----:B------:R-:W-:Y:S01]  /*4bc0*/  @!P3 FSEL R53, R53, -INF , !P4 ;  /* 0xff8000003535b808 */ /* 0x000fe20006000000 */
[----:B------:R-:W-:Y:S01]  /*4bd0*/  FFMA.FTZ R51, R51, UR8, -R120 ;  /* 0x0000000833337c23 */ /* 0x000fe20008010878 */
[----:B------:R-:W-:Y:S01]  /*4be0*/  @!P3 FSEL R48, R48, -INF , !P0 ;  /* 0xff8000003030b808 */ /* 0x000fe20004000000 */
[--C-:B------:R-:W-:Y:S01]  /*4bf0*/  FFMA.FTZ R52, R52, UR8, -R121.reuse ;  /* 0x0000000834347c23 */ /* 0x100fe20008010879 */
[C---:B------:R-:W-:Y:S01]  /*4c00*/  @!P3 ISETP.GE.AND P6, PT, R218.reuse, R199, PT ;  /* 0x000000c7da00b20c */ /* 0x040fe20003fc6270 */
[--C-:B------:R-:W-:Y:S01]  /*4c10*/  FFMA.FTZ R53, R53, UR8, -R121.reuse ;  /* 0x0000000835357c23 */ /* 0x100fe20008010879 */
[----:B------:R-:W-:Y:S01]  /*4c20*/  @!P3 ISETP.GE.AND P2, PT, R218, R211, PT ;  /* 0x000000d3da00b20c */ /* 0x000fe20003f46270 */
[--C-:B------:R-:W-:Y:S01]  /*4c30*/  FFMA.FTZ R48, R48, UR8, -R121.reuse ;  /* 0x0000000830307c23 */ /* 0x100fe20008010879 */
[----:B------:R-:W-:Y:S01]  /*4c40*/  @!P3 ISETP.GE.AND P4, PT, R218, R195, PT ;  /* 0x000000c3da00b20c */ /* 0x000fe20003f86270 */
[----:B------:R-:W-:Y:S01]  /*4c50*/  @!P3 VIADD R218, R194, 0x39 ;  /* 0x00000039c2dab836 */ /* 0x000fe20000000000 */
[----:B------:R-:W-:Y:S01]  /*4c60*/  @!P3 ISETP.GE.AND P0, PT, R192, R211, PT ;  /* 0x000000d3c000b20c */ /* 0x000fe20003f06270 */
[----:B------:R-:W-:Y:S01]  /*4c70*/  FFMA.FTZ R194, R14, UR8, -R122 ;  /* 0x000000080ec27c23 */ /* 0x000fe2000801087a */
[----:B------:R-:W-:Y:S02]  /*4c80*/  @!P3 FSEL R49, R49, -INF , !P5 ;  /* 0xff8000003131b808 */ /* 0x000fe40006800000 */
[----:B------:R-:W-:Y:S02]  /*4c90*/  @!P3 FSEL R56, R56, -INF , !P0 ;  /* 0xff8000003838b808 */ /* 0x000fe40004000000 */
[----:B------:R-:W-:Y:S01]  /*4ca0*/  @!P3 FSEL R57, R57, -INF , !P2 ;  /* 0xff8000003939b808 */ /* 0x000fe20005000000 */
[----:B------:R-:W-:Y:S01]  /*4cb0*/  FFMA.FTZ R49, R49, UR8, -R121 ;  /* 0x0000000831317c23 */ /* 0x000fe20008010879 */
[-C--:B------:R-:W-:Y:S01]  /*4cc0*/  @!P3 ISETP.GE.AND P5, PT, R192, R195.reuse, PT ;  /* 0x000000c3c000b20c */ /* 0x080fe20003fa6270 */
[--C-:B------:R-:W-:Y:S01]  /*4cd0*/  FFMA.FTZ R56, R56, UR8, -R243.reuse ;  /* 0x0000000838387c23 */ /* 0x100fe200080108f3 */
[-C--:B------:R-:W-:Y:S01]  /*4ce0*/  @!P3 ISETP.GE.AND P0, PT, R126, R195.reuse, PT ;  /* 0x000000c37e00b20c */ /* 0x080fe20003f06270 */
[--C-:B------:R-:W-:Y:S01]  /*4cf0*/  FFMA.FTZ R57, R57, UR8, -R243.reuse ;  /* 0x0000000839397c23 */ /* 0x100fe200080108f3 */
[----:B------:R-:W-:Y:S01]  /*4d00*/  @!P3 ISETP.GE.AND P2, PT, R218, R195, PT ;  /* 0x000000c3da00b20c */ /* 0x000fe20003f46270 */
[----:B------:R-:W-:Y:S01]  /*4d10*/  MUFU.EX2 R194, R194 ;  /* 0x000000c200c27308 */ /* 0x000fe20000000800 */
[----:B------:R-:W-:Y:S02]  /*4d20*/  @!P3 FSEL R47, R47, -INF , !P1 ;  /* 0xff8000002f2fb808 */ /* 0x000fe40004800000 */
[----:B------:R-:W-:Y:S01]  /*4d30*/  @!P3 ISETP.GE.AND P1, PT, R192, R199, PT ;  /* 0x000000c7c000b20c */ /* 0x000fe20003f26270 */
[--C-:B------:R-:W-:Y:S01]  /*4d40*/  FFMA.FTZ R192, R12, UR8, -R243.reuse ;  /* 0x000000080cc07c23 */ /* 0x100fe200080108f3 */
[----:B------:R-:W-:Y:S02]  /*4d50*/  @!P3 FSEL R55, R55, -INF , !P6 ;  /* 0xff8000003737b808 */ /* 0x000fe40007000000 */
[----:B------:R-:W-:Y:S03]  /*4d60*/  @!P3 FSEL R54, R54, -INF , !P1 ;  /* 0xff8000003636b808 */ /* 0x000fe60004800000 */
[----:B------:R1:W-:Y:S01]  /*4d70*/  MUFU.EX2 R195, R123 ;  /* 0x0000007b00c37308 */ /* 0x0003e20000000800 */
[----:B------:R-:W-:Y:S01]  /*4d80*/  LOP3.LUT R200, R213, UR7, R200, 0x96, !PT ;  /* 0x00000007d5c87c12 */ /* 0x000fe2000f8e96c8 */
[--C-:B------:R-:W-:Y:S01]  /*4d90*/  FFMA.FTZ R55, R55, UR8, -R120.reuse ;  /* 0x0000000837377c23 */ /* 0x100fe20008010878 */
[-C--:B------:R-:W-:Y:S01]  /*4da0*/  @!P3 ISETP.GE.AND P1, PT, R126, R211.reuse, PT ;  /* 0x000000d37e00b20c */ /* 0x080fe20003f26270 */
[----:B------:R-:W-:Y:S01]  /*4db0*/  FFMA.FTZ R54, R54, UR8, -R120 ;  /* 0x0000000836367c23 */ /* 0x000fe20008010878 */
[----:B------:R-:W-:Y:S01]  /*4dc0*/  @!P3 ISETP.GE.AND P6, PT, R218, R211, PT ;  /* 0x000000d3da00b20c */ /* 0x000fe20003fc6270 */
[----:B------:R-:W-:Y:S01]  /*4dd0*/  IMAD.WIDE.U32 R230, R200, -0x2daee0ad, RZ ;  /* 0xd2511f53c8e67825 */ /* 0x000fe200078e00ff */
[----:B------:R-:W-:Y:S03]  /*4de0*/  @!P3 FSEL R60, R60, -INF , !P1 ;  /* 0xff8000003c3cb808 */ /* 0x000fe60004800000 */
[----:B------:R-:W-:Y:S01]  /*4df0*/  MUFU.EX2 R192, R192 ;  /* 0x000000c000c07308 */ /* 0x000fe20000000800 */
[----:B------:R-:W-:Y:S01]  /*4e00*/  @!P3 FSEL R61, R61, -INF , !P6 ;  /* 0xff8000003d3db808 */ /* 0x000fe20007000000 */
[----:B------:R-:W-:Y:S01]  /*4e10*/  UIADD3 UR7, UR11, -0x56f99767, URZ ;  /* 0xa90668990b077890 */ /* 0x000fe2000fffe03f */
[-C--:B------:R-:W-:Y:S01]  /*4e20*/  @!P3 ISETP.GE.AND P1, PT, R126, R199.reuse, PT ;  /* 0x000000c77e00b20c */ /* 0x080fe20003f26270 */
[----:B------:R-:W-:Y:S01]  /*4e30*/  FFMA.FTZ R60, R60, UR8, -R243 ;  /* 0x000000083c3c7c23 */ /* 0x000fe200080108f3 */
[C---:B------:R-:W-:Y:S02]  /*4e40*/  @!P3 ISETP.GE.AND P6, PT, R218.reuse, R199, PT ;  /* 0x000000c7da00b20c */ /* 0x040fe40003fc6270 */
[----:B------:R-:W-:Y:S03]  /*4e50*/  @!P3 FSEL R59, R59, -INF , !P4 ;  /* 0xff8000003b3bb808 */ /* 0x000fe60006000000 */
[----:B------:R2:W3:Y:S01]  /*4e60*/  MUFU.EX2 R199, R125 ;  /* 0x0000007d00c77308 */ /* 0x0004e20000000800 */
[-C--:B------:R-:W-:Y:S01]  /*4e70*/  @!P3 ISETP.GE.AND P4, PT, R218, R209.reuse, PT ;  /* 0x000000d1da00b20c */ /* 0x080fe20003f86270 */
[--C-:B-1----:R-:W-:Y:S01]  /*4e80*/  FFMA.FTZ R123, R17, UR8, -R121.reuse ;  /* 0x00000008117b7c23 */ /* 0x102fe20008010879 */
[----:B------:R-:W-:Y:S01]  /*4e90*/  LOP3.LUT R211, R233, UR5, R202, 0x96, !PT ;  /* 0x00000005e9d37c12 */ /* 0x000fe2000f8e96ca */
[----:B------:R-:W-:Y:S01]  /*4ea0*/  FFMA.FTZ R59, R59, UR8, -R122 ;  /* 0x000000083b3b7c23 */ /* 0x000fe2000801087a */
[----:B------:R-:W-:Y:S01]  /*4eb0*/  LOP3.LUT R218, R231, UR5, R204, 0x96, !PT ;  /* 0x00000005e7da7c12 */ /* 0x000fe2000f8e96cc */
[----:B------:R-:W-:Y:S01]  /*4ec0*/  UIADD3 UR5, UR13, 0x1715609d, URZ ;  /* 0x1715609d0d057890 */ /* 0x000fe2000fffe03f */
[----:B------:R-:W-:Y:S03]  /*4ed0*/  @!P3 FSEL R58, R58, -INF , !P5 ;  /* 0xff8000003a3ab808 */ /* 0x000fe60006800000 */
[----:B------:R1:W-:Y:S01]  /*4ee0*/  MUFU.EX2 R200, R123 ;  /* 0x0000007b00c87308 */ /* 0x0003e20000000800 */
[----:B------:R-:W-:Y:S01]  /*4ef0*/  @!P3 ISETP.GE.AND P5, PT, R126, R209, PT ;  /* 0x000000d17e00b20c */ /* 0x000fe20003fa6270 */
[----:B------:R-:W-:Y:S01]  /*4f00*/  IMAD.WIDE.U32 R202, R203, -0x326172a9, RZ ;  /* 0xcd9e8d57cbca7825 */ /* 0x000fe200078e00ff */
[----:B------:R-:W-:Y:S01]  /*4f10*/  LOP3.LUT R224, R223, UR6, R212, 0x96, !PT ;  /* 0x00000006dfe07c12 */ /* 0x000fe2000f8e96d4 */
[----:B------:R-:W-:Y:S01]  /*4f20*/  UIADD3 UR6, UR13, -0x4ab325aa, URZ ;  /* 0xb54cda560d067890 */ /* 0x000fe2000fffe03f */
[----:B------:R-:W-:Y:S01]  /*4f30*/  LOP3.LUT R214, R221, UR7, R214, 0x96, !PT ;  /* 0x00000007ddd67c12 */ /* 0x000fe2000f8e96d6 */
[----:B------:R-:W-:Y:S01]  /*4f40*/  IMAD.WIDE.U32 R212, R201, -0x326172a9, RZ ;  /* 0xcd9e8d57c9d47825 */ /* 0x000fe200078e00ff */
[----:B------:R-:W-:Y:S03]  /*4f50*/  LOP3.LUT R201, R203, UR5, R210, 0x96, !PT ;  /* 0x00000005cbc97c12 */ /* 0x000fe6000f8e96d2 */
[----:B------:R-:W-:Y:S01]  /*4f60*/  MUFU.EX2 R242, R60 ;  /* 0x0000003c00f27308 */ /* 0x000fe20000000800 */
[----:B------:R-:W-:Y:S01]  /*4f70*/  LOP3.LUT R205, R229, UR7, R206, 0x96, !PT ;  /* 0x00000007e5cd7c12 */ /* 0x000fe2000f8e96ce */
[----:B------:R-:W-:Y:S01]  /*4f80*/  IMAD.WIDE.U32 R126, R207, -0x2daee0ad, RZ ;  /* 0xd2511f53cf7e7825 */ /* 0x000fe200078e00ff */
[----:B--2---:R-:W-:Y:S02]  /*4f90*/  LOP3.LUT R125, R213, UR5, R226, 0x96, !PT ;  /* 0x00000005d57d7c12 */ /* 0x004fe4000f8e96e2 */
[----:B------:R-:W-:Y:S01]  /*4fa0*/  @!P3 FSEL R62, R62, -INF , !P0 ;  /* 0xff8000003e3eb808 */ /* 0x000fe20004000000 */
[----:B------:R-:W-:Y:S01]  /*4fb0*/  IMAD.WIDE.U32 R210, R211, -0x326172a9, RZ ;  /* 0xcd9e8d57d3d27825 */ /* 0x000fe200078e00ff */
[----:B------:R-:W-:Y:S02]  /*4fc0*/  LOP3.LUT R204, R127, UR7, R232, 0x96, !PT ;  /* 0x000000077fcc7c12 */ /* 0x000fe4000f8e96e8 */
[----:B------:R-:W-:Y:S01]  /*4fd0*/  @!P3 FSEL R63, R63, -INF , !P2 ;  /* 0xff8000003f3fb808 */ /* 0x000fe20005000000 */
[----:B------:R-:W-:Y:S01]  /*4fe0*/  IMAD.WIDE.U32 R218, R218, -0x326172a9, RZ ;  /* 0xcd9e8d57dada7825 */ /* 0x000fe200078e00ff */
[----:B------:R-:W-:Y:S02]  /*4ff0*/  LOP3.LUT R127, R211, UR5, R216, 0x96, !PT ;  /* 0x00000005d37f7c12 */ /* 0x000fe4000f8e96d8 */
[----:B------:R-:W-:Y:S01]  /*5000*/  @!P3 FSEL R64, R64, -INF , !P5 ;  /* 0xff8000004040b808 */ /* 0x000fe20006800000 */
[----:B------:R-:W-:Y:S01]  /*5010*/  FFMA.FTZ R62, R62, UR8, -R122 ;  /* 0x000000083e3e7c23 */ /* 0x000fe2000801087a */
[----:B-1----:R-:W-:Y:S01]  /*5020*/  LOP3.LUT R123, R219, UR5, R222, 0x96, !PT ;  /* 0x00000005db7b7c12 */ /* 0x002fe2000f8e96de */
[--C-:B------:R-:W-:Y:S01]  /*5030*/  FFMA.FTZ R209, R21, UR8, -R121.reuse ;  /* 0x0000000815d17c23 */ /* 0x100fe20008010879 */
[----:B------:R-:W-:Y:S01]  /*5040*/  @!P3 FSEL R65, R65, -INF , !P4 ;  /* 0xff8000004141b808 */ /* 0x000fe20006000000 */
[----:B------:R-:W-:Y:S01]  /*5050*/  IMAD.WIDE.U32 R224, R224, -0x2daee0ad, RZ ;  /* 0xd2511f53e0e07825 */ /* 0x000fe200078e00ff */
[----:B------:R-:W-:Y:S01]  /*5060*/  @!P3 FSEL R66, R66, -INF , !P1 ;  /* 0xff8000004242b808 */ /* 0x000fe20004800000 */
[----:B------:R-:W-:Y:S01]  /*5070*/  UIADD3 UR5, UR11, 0x646e171e, URZ ;  /* 0x646e171e0b057890 */ /* 0x000fe2000fffe03f */
[----:B------:R-:W-:Y:S01]  /*5080*/  @!P3 FSEL R67, R67, -INF , !P6 ;  /* 0xff8000004343b808 */ /* 0x000fe20007000000 */
[----:B------:R-:W-:Y:S01]  /*5090*/  IMAD.WIDE.U32 R232, R214, -0x326172a9, RZ ;  /* 0xcd9e8d57d6e87825 */ /* 0x000fe200078e00ff */
[----:B------:R-:W-:Y:S01]  /*50a0*/  LOP3.LUT R215, R225, UR7, R230, 0x96, !PT ;  /* 0x00000007e1d77c12 */ /* 0x000fe2000f8e96e6 */
[----:B------:R-:W-:Y:S02]  /*50b0*/  MUFU.EX2 R244, R62 ;  /* 0x0000003e00f47308 */ /* 0x000fe40000000800 */
[----:B------:R-:W-:Y:S01]  /*50c0*/  FFMA.FTZ R64, R64, UR8, -R121 ;  /* 0x0000000840407c23 */ /* 0x000fe20008010879 */
[----:B------:R-:W-:Y:S01]  /*50d0*/  IMAD.WIDE.U32 R226, R201, -0x2daee0ad, RZ ;  /* 0xd2511f53c9e27825 */ /* 0x000fe200078e00ff */
[----:B------:R-:W-:Y:S02]  /*50e0*/  LOP3.LUT R208, R233, UR6, R202, 0x96, !PT ;  /* 0x00000006e9d07c12 */ /* 0x000fe4000f8e96ca */
[----:B------:R-:W-:Y:S01]  /*50f0*/  LOP3.LUT R214, R232, 0xffff, RZ, 0xc0, !PT ;  /* 0x0000ffffe8d67812 */ /* 0x000fe200078ec0ff */
[----:B------:R-:W-:Y:S01]  /*5100*/  IMAD.WIDE.U32 R234, R204, -0x326172a9, RZ ;  /* 0xcd9e8d57ccea7825 */ /* 0x000fe200078e00ff */
[----:B------:R-:W-:Y:S02]  /*5110*/  LOP3.LUT R219, R227, UR5, R220, 0x96, !PT ;  /* 0x00000005e3db7c12 */ /* 0x000fe4000f8e96dc */
[----:B------:R1:W-:Y:S01]  /*5120*/  MUFU.EX2 R201, R209 ;  /* 0x000000d100c97308 */ /* 0x0003e20000000800 */
[----:B------:R-:W-:Y:S01]  /*5130*/  LOP3.LUT R225, R226, 0xffff, RZ, 0xc0, !PT ;  /* 0x0000ffffe2e17812 */ /* 0x000fe200078ec0ff */
[--C-:B------:R-:W-:Y:S01]  /*5140*/  FFMA.FTZ R66, R66, UR8, -R120.reuse ;  /* 0x0000000842427c23 */ /* 0x100fe20008010878 */
[----:B------:R-:W-:Y:S01]  /*5150*/  LOP3.LUT R206, R232, 0xff, RZ, 0xc0, !PT ;  /* 0x000000ffe8ce7812 */ /* 0x000fe200078ec0ff */
[--C-:B------:R-:W-:Y:S01]  /*5160*/  FFMA.FTZ R202, R22, UR8, -R120.reuse ;  /* 0x0000000816ca7c23 */ /* 0x100fe20008010878 */
[----:B------:R-:W-:Y:S01]  /*5170*/  LOP3.LUT R227, R234, 0xff, RZ, 0xc0, !PT ;  /* 0x000000ffeae37812 */ /* 0x000fe200078ec0ff */
[----:B------:R-:W-:Y:S01]  /*5180*/  FFMA.FTZ R203, R23, UR8, -R120 ;  /* 0x0000000817cb7c23 */ /* 0x000fe20008010878 */
[--C-:B------:R-:W-:Y:S03]  /*5190*/  SHF.R.U32.HI R223, RZ, 0x18, R234.reuse ;  /* 0x00000018ffdf7819 */ /* 0x100fe600000116ea */
[----:B------:R-:W-:Y:S01]  /*51a0*/  MUFU.EX2 R245, R66 ;  /* 0x0000004200f57308 */ /* 0x000fe20000000800 */
[----:B------:R-:W-:Y:S01]  /*51b0*/  SHF.R.U32.HI R233, RZ, 0x10, R234 ;  /* 0x00000010ffe97819 */ /* 0x000fe200000116ea */
[----:B------:R-:W-:Y:S01]  /*51c0*/  FFMA.FTZ R204, R24, UR8, -R243 ;  /* 0x0000000818cc7c23 */ /* 0x000fe200080108f3 */
[----:B------:R-:W-:Y:S01]  /*51d0*/  LOP3.LUT R229, R235, UR6, R210, 0x96, !PT ;  /* 0x00000006ebe57c12 */ /* 0x000fe2000f8e96d2 */
[--C-:B------:R-:W-:Y:S01]  /*51e0*/  FFMA.FTZ R210, R27, UR8, -R122.reuse ;  /* 0x000000081bd27c23 */ /* 0x100fe2000801087a */
[----:B------:R-:W-:Y:S01]  /*51f0*/  LOP3.LUT R234, R234, 0xffff, RZ, 0xc0, !PT ;  /* 0x0000ffffeaea7812 */ /* 0x000fe200078ec0ff */
[--C-:B------:R-:W-:Y:S01]  /*5200*/  FFMA.FTZ R235, R26, UR8, -R122.reuse ;  /* 0x000000081aeb7c23 */ /* 0x100fe2000801087a */
[----:B------:R-:W-:Y:S01]  /*5210*/  ISETP.LE.U32.AND P0, PT, R206, UR9, PT ;  /* 0x00000009ce007c0c */ /* 0x000fe2000bf03070 */
[----:B------:R-:W-:Y:S01]  /*5220*/  FFMA.FTZ R58, R58, UR8, -R122 ;  /* 0x000000083a3a7c23 */ /* 0x000fe2000801087a */
[--C-:B------:R-:W-:Y:S01]  /*5230*/  SHF.R.U32.HI R207, RZ, 0x18, R232.reuse ;  /* 0x00000018ffcf7819 */ /* 0x100fe200000116e8 */
[----:B------:R2:W-:Y:S01]  /*5240*/  MUFU.EX2 R206, R235 ;  /* 0x000000eb00ce7308 */ /* 0x0005e20000000800 */
[----:B------:R-:W-:Y:S01]  /*5250*/  SHF.R.U32.HI R216, RZ, 0x10, R232 ;  /* 0x00000010ffd87819 */ /* 0x000fe200000116e8 */
[----:B------:R-:W-:Y:S01]  /*5260*/  IMAD.WIDE.U32 R230, R125, -0x2daee0ad, RZ ;  /* 0xd2511f537de67825 */ /* 0x000fe200078e00ff */
[----:B------:R-:W-:Y:S02]  /*5270*/  ISETP.LE.U32.AND P2, PT, R207, UR9, PT ;  /* 0x00000009cf007c0c */ /* 0x000fe4000bf43070 */
[----:B------:R-:W-:Y:S01]  /*5280*/  LOP3.LUT R207, R208, 0xffff, RZ, 0xc0, !PT ;  /* 0x0000ffffd0cf7812 */ /* 0x000fe200078ec0ff */
[----:B------:R-:W-:Y:S01]  /*5290*/  IMAD.WIDE.U32 R236, R205, -0x326172a9, RZ ;  /* 0xcd9e8d57cdec7825 */ /* 0x000fe200078e00ff */
[----:B-1----:R-:W-:Y:S03]  /*52a0*/  LOP3.LUT R209, R230, 0xff, RZ, 0xc0, !PT ;  /* 0x000000ffe6d17812 */ /* 0x002fe600078ec0ff */
[----:B------:R-:W-:Y:S01]  /*52b0*/  MUFU.EX2 R202, R202 ;  /* 0x000000ca00ca7308 */ /* 0x000fe20000000800 */
[----:B------:R-:W-:Y:S01]  /*52c0*/  SHF.R.U32.HI R232, RZ, 0x8, R207 ;  /* 0x00000008ffe87819 */ /* 0x000fe200000116cf */
[----:B---3--:R-:W-:Y:S01]  /*52d0*/  @!P0 FADD.FTZ R199, -R199, -RZ ;  /* 0x800000ffc7c78221 */ /* 0x008fe20000010100 */
[----:B------:R-:W-:Y:S01]  /*52e0*/  ISETP.LE.U32.AND P5, PT, R209, UR9, PT ;  /* 0x00000009d1007c0c */ /* 0x000fe2000bfa3070 */
[--C-:B------:R-:W-:Y:S01]  /*52f0*/  FFMA.FTZ R205, R25, UR8, -R243.reuse ;  /* 0x0000000819cd7c23 */ /* 0x100fe200080108f3 */
[----:B------:R-:W-:Y:S01]  /*5300*/  LOP3.LUT R209, R208, 0xff, RZ, 0xc0, !PT ;  /* 0x000000ffd0d17812 */ /* 0x000fe200078ec0ff */
[----:B------:R-:W-:Y:S01]  /*5310*/  IMAD.WIDE.U32 R240, R127, -0x2daee0ad, RZ ;  /* 0xd2511f537ff07825 */ /* 0x000fe200078e00ff */
[----:B------:R-:W-:Y:S03]  /*5320*/  LOP3.LUT R232, R232, 0xffff, RZ, 0xc0, !PT ;  /* 0x0000ffffe8e87812 */ /* 0x000fe600078ec0ff */
[----:B------:R1:W-:Y:S01]  /*5330*/  MUFU.EX2 R207, R210 ;  /* 0x000000d200cf7308 */ /* 0x0003e20000000800 */
[----:B------:R-:W-:Y:S01]  /*5340*/  ISETP.LE.U32.AND P4, PT, R209, UR9, PT ;  /* 0x00000009d1007c0c */ /* 0x000fe2000bf83070 */
[--C-:B--2---:R-:W-:Y:S01]  /*5350*/  FFMA.FTZ R235, R28, UR8, -R243.reuse ;  /* 0x000000081ceb7c23 */ /* 0x104fe200080108f3 */
[----:B------:R-:W-:Y:S01]  /*5360*/  ISETP.LE.U32.AND P1, PT, R232, UR9, PT ;  /* 0x00000009e8007c0c */ /* 0x000fe2000bf23070 */
[----:B------:R-:W-:Y:S01]  /*5370*/  @!P2 FADD.FTZ R197, -R197, -RZ ;  /* 0x800000ffc5c5a221 */ /* 0x000fe20000010100 */
[--C-:B------:R-:W-:Y:S02]  /*5380*/  SHF.R.U32.HI R209, RZ, 0x10, R208.reuse ;  /* 0x00000010ffd17819 */ /* 0x100fe400000116d0 */
[----:B------:R-:W-:Y:S03]  /*5390*/  SHF.R.U32.HI R232, RZ, 0x18, R208 ;  /* 0x00000018ffe87819 */ /* 0x000fe600000116d0 */
[----:B------:R-:W-:Y:S01]  /*53a0*/  MUFU.EX2 R203, R203 ;  /* 0x000000cb00cb7308 */ /* 0x000fe20000000800 */
[----:B------:R-:W-:Y:S02]  /*53b0*/  LOP3.LUT R211, R237, UR6, R212, 0x96, !PT ;  /* 0x00000006edd37c12 */ /* 0x000fe4000f8e96d4 */
[----:B------:R-:W-:Y:S02]  /*53c0*/  ISETP.LE.U32.AND P6, PT, R232, UR9, PT ;  /* 0x00000009e8007c0c */ /* 0x000fe4000bfc3070 */
[----:B------:R-:W-:Y:S01]  /*53d0*/  LOP3.LUT R232, R211, 0xff, RZ, 0xc0, !PT ;  /* 0x000000ffd3e87812 */ /* 0x000fe200078ec0ff */
[----:B------:R-:W-:Y:S01]  /*53e0*/  @!P4 FADD.FTZ R185, -R185, -RZ ;  /* 0x800000ffb9b9c221 */ /* 0x000fe20000010100 */
[----:B------:R-:W-:Y:S03]  /*53f0*/  LOP3.LUT R209, R209, 0xff, RZ, 0xc0, !PT ;  /* 0x000000ffd1d17812 */ /* 0x000fe600078ec0ff */
[----:B------:R2:W3:Y:S01]  /*5400*/  MUFU.EX2 R208, R235 ;  /* 0x000000eb00d07308 */ /* 0x0004e20000000800 */
[----:B-1----:R-:W-:Y:S01]  /*5410*/  LOP3.LUT R210, R211, 0xffff, RZ, 0xc0, !PT ;  /* 0x0000ffffd3d27812 */ /* 0x002fe200078ec0ff */
[----:B------:R-:W-:Y:S01]  /*5420*/  @!P1 FADD.FTZ R186, -R186, -RZ ;  /* 0x800000ffbaba9221 */ /* 0x000fe20000010100 */
[----:B------:R-:W-:Y:S02]  /*5430*/  ISETP.LE.U32.AND P4, PT, R232, UR9, PT ;  /* 0x00000009e8007c0c */ /* 0x000fe4000bf83070 */
[----:B------:R-:W-:Y:S02]  /*5440*/  ISETP.LE.U32.AND P3, PT, R209, UR9, PT ;  /* 0x00000009d1007c0c */ /* 0x000fe4000bf63070 */
[----:B------:R-:W-:Y:S01]  /*5450*/  SHF.R.U32.HI R210, RZ, 0x8, R210 ;  /* 0x00000008ffd27819 */ /* 0x000fe200000116d2 */
[----:B------:R-:W-:Y:S01]  /*5460*/  @!P6 FADD.FTZ R187, -R187, -RZ ;  /* 0x800000ffbbbbe221 */ /* 0x000fe20000010100 */
[----:B------:R-:W-:Y:S01]  /*5470*/  LOP3.LUT R212, R236, 0xffff, RZ, 0xc0, !PT ;  /* 0x0000ffffecd47812 */ /* 0x000fe200078ec0ff */
[----:B------:R-:W-:Y:S01]  /*5480*/  FFMA.FTZ R237, R29, UR8, -R243 ;  /* 0x000000081ded7c23 */ /* 0x000fe200080108f3 */
[----:B------:R-:W-:Y:S01]  /*5490*/  LOP3.LUT R232, R210, 0xffff, RZ, 0xc0, !PT ;  /* 0x0000ffffd2e87812 */ /* 0x000fe200078ec0ff */
[----:B------:R-:W-:Y:S01]  /*54a0*/  MUFU.EX2 R204, R204 ;  /* 0x000000cc00cc7308 */ /* 0x000fe20000000800 */
[----:B------:R-:W-:Y:S02]  /*54b0*/  LOP3.LUT R221, R231, UR5, R228, 0x96, !PT ;  /* 0x00000005e7dd7c12 */ /* 0x000fe4000f8e96e4 */
[----:B------:R-:W-:Y:S01]  /*54c0*/  LOP3.LUT R222, R230, 0xffff, RZ, 0xc0, !PT ;  /* 0x0000ffffe6de7812 */ /* 0x000fe200078ec0ff */
[----:B------:R-:W-:Y:S01]  /*54d0*/  @!P4 FADD.FTZ R188, -R188, -RZ ;  /* 0x800000ffbcbcc221 */ /* 0x000fe20000010100 */
[--C-:B--2---:R-:W-:Y:S01]  /*54e0*/  SHF.R.U32.HI R235, RZ, 0x10, R211.reuse ;  /* 0x00000010ffeb7819 */ /* 0x104fe200000116d3 */
[----:B------:R-:W-:Y:S01]  /*54f0*/  @!P3 FADD.FTZ R184, -R184, -RZ ;  /* 0x800000ffb8b8b221 */ /* 0x000fe20000010100 */
[----:B------:R-:W-:Y:S01]  /*5500*/  LOP3.LUT R231, R236, 0xff, RZ, 0xc0, !PT ;  /* 0x000000ffece77812 */ /* 0x000fe200078ec0ff */
[----:B---3--:R-:W-:Y:S01]  /*5510*/  @!P5 FADD.FTZ R208, -R208, -RZ ;  /* 0x800000ffd0d0d221 */ /* 0x008fe20000010100 */
[----:B------:R-:W-:Y:S01]  /*5520*/  LOP3.LUT R235, R235, 0xff, RZ, 0xc0, !PT ;  /* 0x000000ffebeb7812 */ /* 0x000fe200078ec0ff */
[----:B------:R1:W-:Y:S01]  /*5530*/  MUFU.EX2 R209, R237 ;  /* 0x000000ed00d17308 */ /* 0x0003e20000000800 */
[----:B------:R-:W-:Y:S02]  /*5540*/  ISETP.LE.U32.AND P1, PT, R232, UR9, PT ;  /* 0x00000009e8007c0c */ /* 0x000fe4000bf23070 */
[----:B------:R-:W-:Y:S02]  /*5550*/  SHF.R.U32.HI R232, RZ, 0x18, R211 ;  /* 0x00000018ffe87819 */ /* 0x000fe400000116d3 */
[----:B------:R-:W-:Y:S02]  /*5560*/  ISETP.LE.U32.AND P4, PT, R231, UR9, PT ;  /* 0x00000009e7007c0c */ /* 0x000fe4000bf83070 */
[----:B------:R-:W-:Y:S01]  /*5570*/  ISETP.LE.U32.AND P3, PT, R235, UR9, PT ;  /* 0x00000009eb007c0c */ /* 0x000fe2000bf63070 */
[--C-:B------:R-:W-:Y:S01]  /*5580*/  FFMA.FTZ R235, R33, UR8, -R121.reuse ;  /* 0x0000000821eb7c23 */ /* 0x100fe20008010879 */
[----:B------:R-:W-:Y:S01]  /*5590*/  ISETP.LE.U32.AND P6, PT, R232, UR9, PT ;  /* 0x00000009e8007c0c */ /* 0x000fe2000bfc3070 */
[----:B------:R-:W-:Y:S01]  /*55a0*/  FFMA.FTZ R232, R32, UR8, -R121 ;  /* 0x0000000820e87c23 */ /* 0x000fe20008010879 */
[--C-:B------:R-:W-:Y:S01]  /*55b0*/  SHF.R.U32.HI R217, RZ, 0x18, R230.reuse ;  /* 0x00000018ffd97819 */ /* 0x100fe200000116e6 */
[----:B------:R-:W-:Y:S01]  /*55c0*/  MUFU.EX2 R205, R205 ;  /* 0x000000cd00cd7308 */ /* 0x000fe20000000800 */
[----:B------:R-:W-:Y:S01]  /*55d0*/  SHF.R.U32.HI R125, RZ, 0x10, R230 ;  /* 0x00000010ff7d7819 */ /* 0x000fe200000116e6 */
[----:B------:R-:W-:Y:S01]  /*55e0*/  @!P1 FADD.FTZ R189, -R189, -RZ ;  /* 0x800000ffbdbd9221 */ /* 0x000fe20000010100 */
[----:B------:R-:W-:Y:S02]  /*55f0*/  SHF.R.U32.HI R230, RZ, 0x10, R236 ;  /* 0x00000010ffe67819 */ /* 0x000fe400000116ec */
[----:B------:R-:W-:Y:S01]  /*5600*/  SHF.R.U32.HI R212, RZ, 0x8, R212 ;  /* 0x00000008ffd47819 */ /* 0x000fe200000116d4 */
[----:B------:R-:W-:Y:S01]  /*5610*/  @!P4 FADD.FTZ R192, -R192, -RZ ;  /* 0x800000ffc0c0c221 */ /* 0x000fe20000010100 */
[----:B------:R-:W-:Y:S01]  /*5620*/  LOP3.LUT R230, R230, 0xff, RZ, 0xc0, !PT ;  /* 0x000000ffe6e67812 */ /* 0x000fe200078ec0ff */
[----:B------:R-:W-:Y:S01]  /*5630*/  @!P3 FADD.FTZ R190, -R190, -RZ ;  /* 0x800000ffbebeb221 */ /* 0x000fe20000010100 */
[----:B------:R-:W-:Y:S01]  /*5640*/  LOP3.LUT R231, R212, 0xffff, RZ, 0xc0, !PT ;  /* 0x0000ffffd4e77812 */ /* 0x000fe200078ec0ff */
[----:B-1----:R-:W-:Y:S01]  /*5650*/  FFMA.FTZ R237, R31, UR8, -R122 ;  /* 0x000000081fed7c23 */ /* 0x002fe2000801087a */
[----:B------:R-:W-:Y:S01]  /*5660*/  SHF.R.U32.HI R213, RZ, 0x18, R236 ;  /* 0x00000018ffd57819 */ /* 0x000fe200000116ec */
[----:B------:R-:W-:Y:S01]  /*5670*/  @!P6 FADD.FTZ R191, -R191, -RZ ;  /* 0x800000ffbfbfe221 */ /* 0x000fe20000010100 */
[----:B------:R-:W-:Y:S01]  /*5680*/  SHF.R.U32.HI R214, RZ, 0x8, R214 ;  /* 0x00000008ffd67819 */ /* 0x000fe200000116d6 */
[----:B------:R-:W-:Y:S01]  /*5690*/  FFMA.FTZ R236, R30, UR8, -R122 ;  /* 0x000000081eec7c23 */ /* 0x000fe2000801087a */
[----:B------:R-:W-:Y:S01]  /*56a0*/  ISETP.LE.U32.AND P4, PT, R217, UR9, PT ;  /* 0x00000009d9007c0c */ /* 0x000fe2000bf83070 */
[----:B------:R-:W-:Y:S01]  /*56b0*/  FFMA.FTZ R217, R34, UR8, -R120 ;  /* 0x0000000822d97c23 */ /* 0x000fe20008010878 */
[----:B------:R-:W-:Y:S01]  /*56c0*/  ISETP.LE.U32.AND P3, PT, R230, UR9, PT ;  /* 0x00000009e6007c0c */ /* 0x000fe2000bf63070 */
[----:B------:R1:W2:Y:S01]  /*56d0*/  MUFU.EX2 R211, R237 ;  /* 0x000000ed00d37308 */ /* 0x0002a20000000800 */
[----:B------:R-:W-:Y:S02]  /*56e0*/  ISETP.LE.U32.AND P1, PT, R231, UR9, PT ;  /* 0x00000009e7007c0c */ /* 0x000fe4000bf23070 */
[----:B------:R-:W-:Y:S02]  /*56f0*/  ISETP.LE.U32.AND P6, PT, R213, UR9, PT ;  /* 0x00000009d5007c0c */ /* 0x000fe4000bfc3070 */
[----:B------:R-:W-:Y:S02]  /*5700*/  LOP3.LUT R230, R214, 0xffff, RZ, 0xc0, !PT ;  /* 0x0000ffffd6e67812 */ /* 0x000fe400078ec0ff */
[----:B------:R-:W-:Y:S03]  /*5710*/  LOP3.LUT R216, R216, 0xff, RZ, 0xc0, !PT ;  /* 0x000000ffd8d87812 */ /* 0x000fe600078ec0ff */
[----:B------:R3:W-:Y:S01]  /*5720*/  MUFU.EX2 R213, R235 ;  /* 0x000000eb00d57308 */ /* 0x0007e20000000800 */
[--C-:B------:R-:W-:Y:S02]  /*5730*/  SHF.R.U32.HI R220, RZ, 0x18, R226.reuse ;  /* 0x00000018ffdc7819 */ /* 0x100fe400000116e2 */
[----:B------:R-:W-:Y:S01]  /*5740*/  LOP3.LUT R228, R226, 0xff, RZ, 0xc0, !PT ;  /* 0x000000ffe2e47812 */ /* 0x000fe200078ec0ff */
[----:B------:R-:W-:Y:S01]  /*5750*/  @!P3 FADD.FTZ R194, -R194, -RZ ;  /* 0x800000ffc2c2b221 */ /* 0x000fe20000010100 */
[----:B------:R-:W-:Y:S01]  /*5760*/  ISETP.LE.U32.AND P3, PT, R230, UR9, PT ;  /* 0x00000009e6007c0c */ /* 0x000fe2000bf63070 */
[----:B------:R-:W-:Y:S01]  /*5770*/  @!P1 FADD.FTZ R193, -R193, -RZ ;  /* 0x800000ffc1c19221 */ /* 0x000fe20000010100 */
[----:B------:R-:W-:Y:S03]  /*5780*/  ISETP.LE.U32.AND P1, PT, R216, UR9, PT ;  /* 0x00000009d8007c0c */ /* 0x000fe6000bf23070 */
[----:B------:R4:W-:Y:S01]  /*5790*/  MUFU.EX2 R214, R217 ;  /* 0x000000d900d67308 */ /* 0x0009e20000000800 */
[----:B------:R-:W-:Y:S01]  /*57a0*/  LOP3.LUT R216, R219, 0xffff, RZ, 0xc0, !PT ;  /* 0x0000ffffdbd87812 */ /* 0x000fe200078ec0ff */
[----:B------:R-:W-:Y:S01]  /*57b0*/  IMAD.WIDE.U32 R230, R215, -0x326172a9, RZ ;  /* 0xcd9e8d57d7e67825 */ /* 0x000fe200078e00ff */
[----:B------:R-:W-:Y:S02]  /*57c0*/  ISETP.LE.U32.AND P0, PT, R220, UR9, PT ;  /* 0x00000009dc007c0c */ /* 0x000fe4000bf03070 */
[----:B------:R-:W-:Y:S01]  /*57d0*/  SHF.R.U32.HI R220, RZ, 0x10, R219 ;  /* 0x00000010ffdc7819 */ /* 0x000fe200000116db */
[----:B-1----:R-:W-:Y:S01]  /*57e0*/  FFMA.FTZ R237, R36, UR8, -R121 ;  /* 0x0000000824ed7c23 */ /* 0x002fe20008010879 */
[----:B------:R-:W-:Y:S03]  /*57f0*/  SHF.R.U32.HI R127, RZ, 0x18, R221 ;  /* 0x00000018ff7f7819 */ /* 0x000fe600000116dd */
[----:B------:R1:W1:Y:S01]  /*5800*/  MUFU.EX2 R212, R232 ;  /* 0x000000e800d47308 */ /* 0x0002620000000800 */
[----:B------:R-:W-:Y:S01]  /*5810*/  LOP3.LUT R220, R220, 0xff, RZ, 0xc0, !PT ;  /* 0x000000ffdcdc7812 */ /* 0x000fe200078ec0ff */
[----:B------:R-:W-:Y:S01]  /*5820*/  FFMA.FTZ R121, R65, UR8, -R121 ;  /* 0x0000000841797c23 */ /* 0x000fe20008010879 */
[----:B------:R-:W-:Y:S01]  /*5830*/  SHF.R.U32.HI R226, RZ, 0x10, R226 ;  /* 0x00000010ffe27819 */ /* 0x000fe200000116e2 */
[----:B---3--:R-:W-:Y:S01]  /*5840*/  FFMA.FTZ R235, R35, UR8, -R120 ;  /* 0x0000000823eb7c23 */ /* 0x008fe20008010878 */
[----:B------:R-:W-:Y:S01]  /*5850*/  ISETP.LE.U32.AND P2, PT, R220, UR9, PT ;  /* 0x00000009dc007c0c */ /* 0x000fe2000bf43070 */
[----:B------:R-:W-:Y:S01]  /*5860*/  @!P3 FADD.FTZ R200, -R200, -RZ ;  /* 0x800000ffc8c8b221 */ /* 0x000fe20000010100 */
[----:B------:R-:W-:Y:S01]  /*5870*/  LOP3.LUT R126, R241, UR5, R126, 0x96, !PT ;  /* 0x00000005f17e7c12 */ /* 0x000fe2000f8e967e */
[----:B------:R-:W-:Y:S01]  /*5880*/  @!P1 FADD.FTZ R196, -R196, -RZ ;  /* 0x800000ffc4c49221 */ /* 0x000fe20000010100 */
[----:B----4-:R-:W-:Y:S01]  /*5890*/  SHF.R.U32.HI R217, RZ, 0x8, R216 ;  /* 0x00000008ffd97819 */ /* 0x010fe200000116d8 */
[----:B------:R-:W-:Y:S01]  /*58a0*/  @!P6 FADD.FTZ R195, -R195, -RZ ;  /* 0x800000ffc3c3e221 */ /* 0x000fe20000010100 */
[----:B------:R-:W-:Y:S01]  /*58b0*/  ISETP.LE.U32.AND P6, PT, R228, UR9, PT ;  /* 0x00000009e4007c0c */ /* 0x000fe2000bfc3070 */
[----:B--2---:R-:W-:Y:S01]  /*58c0*/  @!P4 FADD.FTZ R211, -R211, -RZ ;  /* 0x800000ffd3d3c221 */ /* 0x004fe20000010100 */
[----:B------:R-:W-:Y:S01]  /*58d0*/  LOP3.LUT R217, R217, 0xffff, RZ, 0xc0, !PT ;  /* 0x0000ffffd9d97812 */ /* 0x000fe200078ec0ff */
[----:B------:R-:W-:Y:S01]  /*58e0*/  FFMA.FTZ R220, R40, UR8, -R243 ;  /* 0x0000000828dc7c23 */ /* 0x000fe200080108f3 */
[----:B------:R-:W-:Y:S01]  /*58f0*/  LOP3.LUT R228, R230, 0xff, RZ, 0xc0, !PT ;  /* 0x000000ffe6e47812 */ /* 0x000fe200078ec0ff */
[----:B------:R2:W-:Y:S01]  /*5900*/  MUFU.EX2 R210, R236 ;  /* 0x000000ec00d27308 */ /* 0x0005e20000000800 */
[----:B-1----:R-:W-:Y:S01]  /*5910*/  LOP3.LUT R232, R231, UR6, R218, 0x96, !PT ;  /* 0x00000006e7e87c12 */ /* 0x002fe2000f8e96da */
[----:B------:R-:W-:Y:S01]  /*5920*/  @!P2 FADD.FTZ R202, -R202, -RZ ;  /* 0x800000ffcacaa221 */ /* 0x000fe20000010100 */
[----:B------:R-:W-:Y:S02]  /*5930*/  LOP3.LUT R218, R219, 0xff, RZ, 0xc0, !PT ;  /* 0x000000ffdbda7812 */ /* 0x000fe400078ec0ff */
[----:B------:R-:W-:Y:S02]  /*5940*/  ISETP.LE.U32.AND P1, PT, R217, UR9, PT ;  /* 0x00000009d9007c0c */ /* 0x000fe4000bf23070 */
[----:B------:R-:W-:Y:S03]  /*5950*/  ISETP.LE.U32.AND P3, PT, R218, UR9, PT ;  /* 0x00000009da007c0c */ /* 0x000fe6000bf63070 */
[----:B------:R1:W3:Y:S01]  /*5960*/  MUFU.EX2 R215, R235 ;  /* 0x000000eb00d77308 */ /* 0x0002e20000000800 */
[----:B------:R-:W-:Y:S01]  /*5970*/  SHF.R.U32.HI R219, RZ, 0x18, R219 ;  /* 0x00000018ffdb7819 */ /* 0x000fe200000116db */
[----:B------:R-:W-:Y:S01]  /*5980*/  FFMA.FTZ R218, R38, UR8, -R120 ;  /* 0x0000000826da7c23 */ /* 0x000fe20008010878 */
[----:B------:R-:W-:Y:S07]  /*5990*/  @!P6 FADD.FTZ R212, -R212, -RZ ;  /* 0x800000ffd4d4e221 */ /* 0x000fee0000010100 */
[----:B------:R4:W4:Y:S01]  /*59a0*/  MUFU.EX2 R216, R237 ;  /* 0x000000ed00d87308 */ /* 0x0009220000000800 */
[----:B--2---:R-:W-:Y:S01]  /*59b0*/  LOP3.LUT R236, R230, 0xffff, RZ, 0xc0, !PT ;  /* 0x0000ffffe6ec7812 */ /* 0x004fe200078ec0ff */
[----:B------:R-:W-:Y:S01]  /*59c0*/  @!P1 FADD.FTZ R201, -R201, -RZ ;  /* 0x800000ffc9c99221 */ /* 0x000fe20000010100 */
[----:B------:R-:W-:Y:S01]  /*59d0*/  LOP3.LUT R231, R221, 0xffff, RZ, 0xc0, !PT ;  /* 0x0000ffffdde77812 */ /* 0x000fe200078ec0ff */
[----:B------:R-:W-:Y:S01]  /*59e0*/  @!P3 FADD.FTZ R198, -R198, -RZ ;  /* 0x800000ffc6c6b221 */ /* 0x000fe20000010100 */
[----:B------:R-:W-:Y:S02]  /*59f0*/  ISETP.LE.U32.AND P3, PT, R219, UR9, PT ;  /* 0x00000009db007c0c */ /* 0x000fe4000bf63070 */
[----:B------:R-:W-:Y:S03]  /*5a00*/  SHF.R.U32.HI R231, RZ, 0x8, R231 ;  /* 0x00000008ffe77819 */ /* 0x000fe600000116e7 */
[----:B------:R2:W2:Y:S01]  /*5a10*/  MUFU.EX2 R217, R238 ;  /* 0x000000ee00d97308 */ /* 0x0004a20000000800 */
[----:B-1----:R-:W-:Y:S01]  /*5a20*/  SHF.R.U32.HI R235, RZ, 0x18, R230 ;  /* 0x00000018ffeb7819 */ /* 0x002fe200000116e6 */
[----:B---3--:R-:W-:Y:S01]  /*5a30*/  @!P0 FADD.FTZ R215, -R215, -RZ ;  /* 0x800000ffd7d78221 */ /* 0x008fe20000010100 */
[----:B------:R-:W-:Y:S02]  /*5a40*/  LOP3.LUT R231, R231, 0xffff, RZ, 0xc0, !PT ;  /* 0x0000ffffe7e77812 */ /* 0x000fe400078ec0ff */
[----:B------:R-:W-:Y:S02]  /*5a50*/  SHF.R.U32.HI R236, RZ, 0x8, R236 ;  /* 0x00000008ffec7819 */ /* 0x000fe400000116ec */
[----:B------:R-:W-:Y:S03]  /*5a60*/  ISETP.LE.U32.AND P2, PT, R231, UR9, PT ;  /* 0x00000009e7007c0c */ /* 0x000fe6000bf43070 */
[----:B------:R-:W-:Y:S01]  /*5a70*/  MUFU.EX2 R218, R218 ;  /* 0x000000da00da7308 */ /* 0x000fe20000000800 */
[----:B----4-:R-:W-:Y:S01]  /*5a80*/  SHF.R.U32.HI R237, RZ, 0x10, R230 ;  /* 0x00000010ffed7819 */ /* 0x010fe200000116e6 */
[----:B------:R-:W-:Y:S01]  /*5a90*/  @!P3 FADD.FTZ R203, -R203, -RZ ;  /* 0x800000ffcbcbb221 */ /* 0x000fe20000010100 */
[----:B------:R-:W-:Y:S02]  /*5aa0*/  LOP3.LUT R230, R221, 0xff, RZ, 0xc0, !PT ;  /* 0x000000ffdde67812 */ /* 0x000fe400078ec0ff */
[----:B------:R-:W-:Y:S02]  /*5ab0*/  LOP3.LUT R237, R237, 0xff, RZ, 0xc0, !PT ;  /* 0x000000ffeded7812 */ /* 0x000fe400078ec0ff */
[----:B------:R-:W-:Y:S03]  /*5ac0*/  ISETP.LE.U32.AND P1, PT, R230, UR9, PT ;  /* 0x00000009e6007c0c */ /* 0x000fe6000bf23070 */
[----:B------:R-:W-:Y:S01]  /*5ad0*/  MUFU.EX2 R220, R220 ;  /* 0x000000dc00dc7308 */ /* 0x000fe20000000800 */
[----:B------:R-:W-:Y:S01]  /*5ae0*/  SHF.R.U32.HI R230, RZ, 0x10, R221 ;  /* 0x00000010ffe67819 */ /* 0x000fe200000116dd */
[--C-:B--2---:R-:W-:Y:S01]  /*5af0*/  FFMA.FTZ R238, R39, UR8, -R120.reuse ;  /* 0x0000000827ee7c23 */ /* 0x104fe20008010878 */
[----:B------:R-:W-:Y:S01]  /*5b00*/  LOP3.LUT R236, R236, 0xffff, RZ, 0xc0, !PT ;  /* 0x0000ffffecec7812 */ /* 0x000fe200078ec0ff */
[----:B------:R-:W-:Y:S01]  /*5b10*/  FFMA.FTZ R120, R67, UR8, -R120 ;  /* 0x0000000843787c23 */ /* 0x000fe20008010878 */
[----:B------:R-:W-:Y:S01]  /*5b20*/  LOP3.LUT R230, R230, 0xff, RZ, 0xc0, !PT ;  /* 0x000000ffe6e67812 */ /* 0x000fe200078ec0ff */
[----:B------:R-:W-:Y:S01]  /*5b30*/  @!P2 FADD.FTZ R205, -R205, -RZ ;  /* 0x800000ffcdcda221 */ /* 0x000fe20000010100 */
[----:B------:R-:W-:Y:S03]  /*5b40*/  ISETP.LE.U32.AND P2, PT, R227, UR9, PT ;  /* 0x00000009e3007c0c */ /* 0x000fe6000bf43070 */
[----:B------:R1:W2:Y:S01]  /*5b50*/  MUFU.EX2 R219, R238 ;  /* 0x000000ee00db7308 */ /* 0x0002a20000000800 */
[----:B------:R-:W-:Y:S01]  /*5b60*/  ISETP.LE.U32.AND P3, PT, R230, UR9, PT ;  /* 0x00000009e6007c0c */ /* 0x000fe2000bf63070 */
[----:B------:R-:W-:Y:S01]  /*5b70*/  FFMA.FTZ R227, R43, UR8, -R122 ;  /* 0x000000082be37c23 */ /* 0x000fe2000801087a */
[----:B------:R-:W-:Y:S04]  /*5b80*/  IMAD.WIDE.U32 R230, R123, -0x2daee0ad, RZ ;  /* 0xd2511f537be67825 */ /* 0x000fe800078e00ff */
[----:B------:R-:W-:Y:S01]  /*5b90*/  @!P1 FADD.FTZ R204, -R204, -RZ ;  /* 0x800000ffcccc9221 */ /* 0x000fe20000010100 */
[----:B------:R-:W-:Y:S02]  /*5ba0*/  ISETP.LE.U32.AND P1, PT, R127, UR9, PT ;  /* 0x000000097f007c0c */ /* 0x000fe4000bf23070 */
[----:B------:R-:W-:Y:S01]  /*5bb0*/  SHF.R.U32.HI R127, RZ, 0x8, R222 ;  /* 0x00000008ff7f7819 */ /* 0x000fe200000116de */
[----:B------:R-:W-:Y:S01]  /*5bc0*/  MUFU.EX2 R246, R120 ;  /* 0x0000007800f67308 */ /* 0x000fe20000000800 */
[----:B------:R-:W-:Y:S01]  /*5bd0*/  LOP3.LUT R123, R231, UR5, R224, 0x96, !PT ;  /* 0x00000005e77b7c12 */ /* 0x000fe2000f8e96e0 */
[--C-:B------:R-:W-:Y:S01]  /*5be0*/  FFMA.FTZ R224, R44, UR8, -R243.reuse ;  /* 0x000000082ce07c23 */ /* 0x100fe200080108f3 */
[----:B------:R-:W-:Y:S02]  /*5bf0*/  LOP3.LUT R127, R127, 0xffff, RZ, 0xc0, !PT ;  /* 0x0000ffff7f7f7812 */ /* 0x000fe400078ec0ff */
[----:B------:R-:W-:Y:S01]  /*5c00*/  SHF.R.U32.HI R44, RZ, 0x10, R240 ;  /* 0x00000010ff2c7819 */ /* 0x000fe200000116f0 */
[----:B------:R-:W-:Y:S01]  /*5c10*/  @!P3 FADD.FTZ R206, -R206, -RZ ;  /* 0x800000ffceceb221 */ /* 0x000fe20000010100 */
[----:B------:R-:W-:Y:S03]  /*5c20*/  ISETP.LE.U32.AND P3, PT, R223, UR9, PT ;  /* 0x00000009df007c0c */ /* 0x000fe6000bf63070 */
[----:B------:R3:W-:Y:S01]  /*5c30*/  MUFU.EX2 R222, R239 ;  /* 0x000000ef00de7308 */ /* 0x0007e20000000800 */
[----:B------:R-:W-:Y:S01]  /*5c40*/  LOP3.LUT R44, R44, 0xff, RZ, 0xc0, !PT ;  /* 0x000000ff2c2c7812 */ /* 0x000fe200078ec0ff */
[----:B-1----:R-:W-:Y:S01]  /*5c50*/  FFMA.FTZ R238, R41, UR8, -R243 ;  /* 0x0000000829ee7c23 */ /* 0x002fe200080108f3 */
[----:B------:R-:W-:Y:S01]  /*5c60*/  @!P1 FADD.FTZ R207, -R207, -RZ ;  /* 0x800000ffcfcf9221 */ /* 0x000fe20000010100 */
[----:B------:R-:W-:Y:S02]  /*5c70*/  ISETP.LE.U32.AND P1, PT, R127, UR9, PT ;  /* 0x000000097f007c0c */ /* 0x000fe4000bf23070 */
[----:B------:R-:W-:Y:S02]  /*5c80*/  LOP3.LUT R127, R125, 0xff, RZ, 0xc0, !PT ;  /* 0x000000ff7d7f7812 */ /* 0x000fe400078ec0ff */
[C---:B------:R-:W-:Y:S02]  /*5c90*/  LOP3.LUT R125, R240.reuse, 0xffff, RZ, 0xc0, !PT ;  /* 0x0000fffff07d7812 */ /* 0x040fe400078ec0ff */
[----:B------:R1:W-:Y:S01]  /*5ca0*/  MUFU.EX2 R223, R227 ;  /* 0x000000e300df7308 */ /* 0x0003e20000000800 */
[----:B------:R-:W-:Y:S02]  /*5cb0*/  ISETP.LE.U32.AND P5, PT, R127, UR9, PT ;  /* 0x000000097f007c0c */ /* 0x000fe4000bfa3070 */
[--C-:B------:R-:W-:Y:S02]  /*5cc0*/  SHF.R.U32.HI R127, RZ, 0x18, R230.reuse ;  /* 0x00000018ff7f7819 */ /* 0x100fe400000116e6 */
[----:B------:R-:W-:Y:S02]  /*5cd0*/  SHF.R.U32.HI R241, RZ, 0x10, R230 ;  /* 0x00000010fff17819 */ /* 0x000fe400000116e6 */
[----:B------:R-:W-:Y:S03]  /*5ce0*/  SHF.R.U32.HI R125, RZ, 0x8, R125 ;  /* 0x00000008ff7d7819 */ /* 0x000fe6000001167d */
[----:B------:R4:W-:Y:S01]  /*5cf0*/  MUFU.EX2 R221, R238 ;  /* 0x000000ee00dd7308 */ /* 0x0009e20000000800 */
[----:B---3--:R-:W-:Y:S01]  /*5d00*/  LOP3.LUT R239, R240, 0xff, RZ, 0xc0, !PT ;  /* 0x000000fff0ef7812 */ /* 0x008fe200078ec0ff */
[----:B------:R-:W-:Y:S01]  /*5d10*/  @!P1 FADD.FTZ R209, -R209, -RZ ;  /* 0x800000ffd1d19221 */ /* 0x000fe20000010100 */
[----:B------:R-:W-:Y:S02]  /*5d20*/  LOP3.LUT R125, R125, 0xffff, RZ, 0xc0, !PT ;  /* 0x0000ffff7d7d7812 */ /* 0x000fe400078ec0ff */
[----:B------:R-:W-:Y:S01]  /*5d30*/  LOP3.LUT R241, R241, 0xff, RZ, 0xc0, !PT ;  /* 0x000000fff1f17812 */ /* 0x000fe200078ec0ff */
[----:B------:R-:W-:Y:S04]  /*5d40*/  @!P5 FADD.FTZ R210, -R210, -RZ ;  /* 0x800000ffd2d2d221 */ /* 0x000fe80000010100 */
[----:B------:R-:W3:Y:S01]  /*5d50*/  MUFU.EX2 R224, R224 ;  /* 0x000000e000e07308 */ /* 0x000ee20000000800 */
[----:B-1----:R-:W-:Y:S01]  /*5d60*/  SHF.R.U32.HI R227, RZ, 0x8, R225 ;  /* 0x00000008ffe37819 */ /* 0x002fe200000116e1 */
[--C-:B------:R-:W-:Y:S01]  /*5d70*/  FFMA.FTZ R225, R45, UR8, -R243.reuse ;  /* 0x000000082de17c23 */ /* 0x100fe200080108f3 */
[C---:B------:R-:W-:Y:S01]  /*5d80*/  LOP3.LUT R45, R230.reuse, 0xffff, RZ, 0xc0, !PT ;  /* 0x0000ffffe62d7812 */ /* 0x040fe200078ec0ff */
[----:B------:R-:W-:Y:S01]  /*5d90*/  FFMA.FTZ R243, R61, UR8, -R243 ;  /* 0x000000083df37c23 */ /* 0x000fe200080108f3 */
[----:B------:R-:W-:Y:S01]  /*5da0*/  LOP3.LUT R227, R227, 0xffff, RZ, 0xc0, !PT ;  /* 0x0000ffffe3e37812 */ /* 0x000fe200078ec0ff */
[--C-:B------:R-:W-:Y:S01]  /*5db0*/  FFMA.FTZ R231, R47, UR8, -R122.reuse ;  /* 0x000000082fe77c23 */ /* 0x100fe2000801087a */
[----:B------:R-:W-:Y:S01]  /*5dc0*/  LOP3.LUT R47, R229, 0xffff, RZ, 0xc0, !PT ;  /* 0x0000ffffe52f7812 */ /* 0x000fe200078ec0ff */
[----:B------:R-:W-:Y:S01]  /*5dd0*/  FFMA.FTZ R122, R63, UR8, -R122 ;  /* 0x000000083f7a7c23 */ /* 0x000fe2000801087a */
[----:B----4-:R-:W-:Y:S01]  /*5de0*/  SHF.R.U32.HI R238, RZ, 0x18, R240 ;  /* 0x00000018ffee7819 */ /* 0x010fe200000116f0 */
[----:B------:R-:W-:Y:S01]  /*5df0*/  MUFU.EX2 R225, R225 ;  /* 0x000000e100e17308 */ /* 0x000fe20000000800 */
[----:B------:R-:W-:Y:S02]  /*5e00*/  LOP3.LUT R240, R230, 0xff, RZ, 0xc0, !PT ;  /* 0x000000ffe6f07812 */ /* 0x000fe400078ec0ff */
[----:B------:R-:W-:Y:S02]  /*5e10*/  LOP3.LUT R230, R226, 0xff, RZ, 0xc0, !PT ;  /* 0x000000ffe2e67812 */ /* 0x000fe400078ec0ff */
[----:B------:R-:W-:Y:S02]  /*5e20*/  ISETP.LE.U32.AND P1, PT, R227, UR9, PT ;  /* 0x00000009e3007c0c */ /* 0x000fe4000bf23070 */
[----:B------:R-:W-:Y:S03]  /*5e30*/  ISETP.LE.U32.AND P5, PT, R230, UR9, PT ;  /* 0x00000009e6007c0c */ /* 0x000fe6000bfa3070 */
[----:B------:R-:W-:Y:S01]  /*5e40*/  MUFU.EX2 R247, R122 ;  /* 0x0000007a00f77308 */ /* 0x000fe20000000800 */
[----:B------:R-:W-:Y:S02]  /*5e50*/  LOP3.LUT R227, R229, 0xff, RZ, 0xc0, !PT ;  /* 0x000000ffe5e37812 */ /* 0x000fe400078ec0ff */
[----:B------:R-:W-:Y:S02]  /*5e60*/  SHF.R.U32.HI R47, RZ, 0x8, R47 ;  /* 0x00000008ff2f7819 */ /* 0x000fe4000001162f */
[----:B------:R-:W-:Y:S02]  /*5e70*/  ISETP.LE.U32.AND P4, PT, R227, UR9, PT ;  /* 0x00000009e3007c0c */ /* 0x000fe4000bf83070 */
[--C-:B------:R-:W-:Y:S03]  /*5e80*/  SHF.R.U32.HI R230, RZ, 0x18, R229.reuse ;  /* 0x00000018ffe67819 */ /* 0x100fe600000116e5 */
[----:B------:R1:W-:Y:S01]  /*5e90*/  MUFU.EX2 R226, R46 ;  /* 0x0000002e00e27308 */ /* 0x0003e20000000800 */
[----:B------:R-:W-:Y:S01]  /*5ea0*/  LOP3.LUT R47, R47, 0xffff, RZ, 0xc0, !PT ;  /* 0x0000ffff2f2f7812 */ /* 0x000fe200078ec0ff */
[----:B------:R-:W-:Y:S01]  /*5eb0*/  @!P1 FADD.FTZ R213, -R213, -RZ ;  /* 0x800000ffd5d59221 */ /* 0x000fe20000010100 */
[----:B------:R-:W-:Y:S01]  /*5ec0*/  SHF.R.U32.HI R229, RZ, 0x10, R229 ;  /* 0x00000010ffe57819 */ /* 0x000fe200000116e5 */
[----:B------:R-:W-:Y:S01]  /*5ed0*/  @!P5 FADD.FTZ R214, -R214, -RZ ;  /* 0x800000ffd6d6d221 */ /* 0x000fe20000010100 */
[----:B------:R-:W-:Y:S02]  /*5ee0*/  ISETP.LE.U32.AND P5, PT, R47, UR9, PT ;  /* 0x000000092f007c0c */ /* 0x000fe4000bfa3070 */
[----:B------:R-:W-:Y:S03]  /*5ef0*/  LOP3.LUT R47, R229, 0xff, RZ, 0xc0, !PT ;  /* 0x000000ffe52f7812 */ /* 0x000fe600078ec0ff */
[----:B------:R-:W-:Y:S01]  /*5f00*/  MUFU.EX2 R227, R231 ;  /* 0x000000e700e37308 */ /* 0x000fe20000000800 */
[----:B------:R-:W-:Y:S01]  /*5f10*/  ISETP.LE.U32.AND P6, PT, R230, UR9, PT ;  /* 0x00000009e6007c0c */ /* 0x000fe2000bfc3070 */
[----:B------:R-:W-:Y:S01]  /*5f20*/  @!P4 FADD.FTZ R216, -R216, -RZ ;  /* 0x800000ffd8d8c221 */ /* 0x000fe20000010100 */
[----:B------:R-:W-:Y:S02]  /*5f30*/  ISETP.LE.U32.AND P0, PT, R47, UR9, PT ;  /* 0x000000092f007c0c */ /* 0x000fe4000bf03070 */
[----:B------:R-:W-:Y:S02]  /*5f40*/  LOP3.LUT R47, R232, 0xff, RZ, 0xc0, !PT ;  /* 0x000000ffe82f7812 */ /* 0x000fe400078ec0ff */
[----:B------:R-:W-:Y:S03]  /*5f50*/  ISETP.LE.U32.AND P1, PT, R228, UR9, PT ;  /* 0x00000009e4007c0c */ /* 0x000fe6000bf23070 */
[----:B------:R-:W4:Y:S01]  /*5f60*/  MUFU.EX2 R231, R51 ;  /* 0x0000003300e77308 */ /* 0x000f220000000800 */
[----:B------:R-:W-:Y:S01]  /*5f70*/  ISETP.LE.U32.AND P4, PT, R47, UR9, PT ;  /* 0x000000092f007c0c */ /* 0x000fe2000bf83070 */
[----:B------:R-:W-:Y:S01]  /*5f80*/  @!P5 FADD.FTZ R217, -R217, -RZ ;  /* 0x800000ffd9d9d221 */ /* 0x000fe20000010100 */
[--C-:B------:R-:W-:Y:S02]  /*5f90*/  SHF.R.U32.HI R47, RZ, 0x10, R232.reuse ;  /* 0x00000010ff2f7819 */ /* 0x100fe400000116e8 */
[----:B-1----:R-:W-:Y:S01]  /*5fa0*/  LOP3.LUT R46, R232, 0xffff, RZ, 0xc0, !PT ;  /* 0x0000ffffe82e7812 */ /* 0x002fe200078ec0ff */
[----:B--2---:R-:W-:Y:S01]  /*5fb0*/  @!P6 FADD.FTZ R219, -R219, -RZ ;  /* 0x800000ffdbdbe221 */ /* 0x004fe20000010100 */
[----:B------:R-:W-:Y:S01]  /*5fc0*/  LOP3.LUT R47, R47, 0xff, RZ, 0xc0, !PT ;  /* 0x000000ff2f2f7812 */ /* 0x000fe200078ec0ff */
[----:B------:R-:W-:Y:S01]  /*5fd0*/  @!P0 FADD.FTZ R218, -R218, -RZ ;  /* 0x800000ffdada8221 */ /* 0x000fe20000010100 */
[----:B------:R-:W-:Y:S01]  /*5fe0*/  SHF.R.U32.HI R232, RZ, 0x18, R232 ;  /* 0x00000018ffe87819 */ /* 0x000fe200000116e8 */
[----:B------:R-:W1:Y:S01]  /*5ff0*/  MUFU.EX2 R228, R48 ;  /* 0x0000003000e47308 */ /* 0x000e620000000800 */
[----:B------:R-:W-:Y:S01]  /*6000*/  ISETP.LE.U32.AND P0, PT, R47, UR9, PT ;  /* 0x000000092f007c0c */ /* 0x000fe2000bf03070 */
[----:B---3--:R-:W-:Y:S01]  /*6010*/  @!P1 FADD.FTZ R224, -R224, -RZ ;  /* 0x800000ffe0e09221 */ /* 0x008fe20000010100 */
[----:B------:R-:W-:Y:S01]  /*6020*/  ISETP.LE.U32.AND P6, PT, R232, UR9, PT ;  /* 0x00000009e8007c0c */ /* 0x000fe2000bfc3070 */
[----:B------:R-:W-:Y:S01]  /*6030*/  @!P4 FADD.FTZ R220, -R220, -RZ ;  /* 0x800000ffdcdcc221 */ /* 0x000fe20000010100 */
[----:B------:R-:W-:Y:S02]  /*6040*/  SHF.R.U32.HI R46, RZ, 0x8, R46 ;  /* 0x00000008ff2e7819 */ /* 0x000fe4000001162e */
[----:B------:R-:W-:Y:S01]  /*6050*/  ISETP.LE.U32.AND P4, PT, R235, UR9, PT ;  /* 0x00000009eb007c0c */ /* 0x000fe2000bf83070 */
[----:B----4-:R-:W-:Y:S01]  /*6060*/  @!P3 FADD.FTZ R231, -R231, -RZ ;  /* 0x800000ffe7e7b221 */ /* 0x010fe20000010100 */
[----:B------:R-:W-:Y:S01]  /*6070*/  LOP3.LUT R46, R46, 0xffff, RZ, 0xc0, !PT ;  /* 0x0000ffff2e2e7812 */ /* 0x000fe200078ec0ff */
[----:B------:R-:W2:Y:S01]  /*6080*/  MUFU.EX2 R230, R50 ;  /* 0x0000003200e67308 */ /* 0x000ea20000000800 */
[----:B------:R-:W-:Y:S02]  /*6090*/  LOP3.LUT R47, R126, 0xff, RZ, 0xc0, !PT ;  /* 0x000000ff7e2f7812 */ /* 0x000fe400078ec0ff */
[----:B------:R-:W-:Y:S01]  /*60a0*/  ISETP.LE.U32.AND P5, PT, R46, UR9, PT ;  /* 0x000000092e007c0c */ /* 0x000fe2000bfa3070 */
[----:B------:R-:W-:Y:S01]  /*60b0*/  @!P0 FADD.FTZ R222, -R222, -RZ ;  /* 0x800000ffdede8221 */ /* 0x000fe20000010100 */
[----:B------:R-:W-:Y:S01]  /*60c0*/  ISETP.LE.U32.AND P0, PT, R237, UR9, PT ;  /* 0x00000009ed007c0c */ /* 0x000fe2000bf03070 */
[----:B------:R-:W-:Y:S01]  /*60d0*/  @!P6 FADD.FTZ R223, -R223, -RZ ;  /* 0x800000ffdfdfe221 */ /* 0x000fe20000010100 */
[----:B------:R-:W-:Y:S03]  /*60e0*/  LOP3.LUT R46, R233, 0xff, RZ, 0xc0, !PT ;  /* 0x000000ffe92e7812 */ /* 0x000fe600078ec0ff */
[----:B------:R-:W3:Y:S01]  /*60f0*/  MUFU.EX2 R235, R55 ;  /* 0x0000003700eb7308 */ /* 0x000ee20000000800 */
[----:B-1----:R-:W-:Y:S01]  /*6100*/  @!P2 FADD.FTZ R228, -R228, -RZ ;  /* 0x800000ffe4e4a221 */ /* 0x002fe20000010100 */
[----:B------:R-:W-:Y:S01]  /*6110*/  @!P4 FADD.FTZ R227, -R227, -RZ ;  /* 0x800000ffe3e3c221 */ /* 0x000fe20000010100 */
[----:B------:R-:W-:Y:S02]  /*6120*/  ISETP.LE.U32.AND P6, PT, R46, UR9, PT ;  /* 0x000000092e007c0c */ /* 0x000fe4000bfc3070 */
[----:B------:R-:W-:Y:S02]  /*6130*/  SHF.R.U32.HI R46, RZ, 0x8, R234 ;  /* 0x00000008ff2e7819 */ /* 0x000fe400000116ea */
[----:B------:R-:W-:Y:S03]  /*6140*/  ISETP.LE.U32.AND P4, PT, R47, UR9, PT ;  /* 0x000000092f007c0c */ /* 0x000fe6000bf83070 */
[----:B------:R-:W1:Y:S01]  /*6150*/  MUFU.EX2 R234, R54 ;  /* 0x0000003600ea7308 */ /* 0x000e620000000800 */
[----:B------:R-:W-:Y:S01]  /*6160*/  LOP3.LUT R46, R46, 0xffff, RZ, 0xc0, !PT ;  /* 0x0000ffff2e2e7812 */ /* 0x000fe200078ec0ff */
[----:B------:R-:W-:Y:S01]  /*6170*/  @!P0 FADD.FTZ R226, -R226, -RZ ;  /* 0x800000ffe2e28221 */ /* 0x000fe20000010100 */
[----:B------:R-:W-:Y:S01]  /*6180*/  LOP3.LUT R47, R126, 0xffff, RZ, 0xc0, !PT ;  /* 0x0000ffff7e2f7812 */ /* 0x000fe200078ec0ff */
[----:B------:R-:W-:Y:S01]  /*6190*/  @!P5 FADD.FTZ R221, -R221, -RZ ;  /* 0x800000ffddddd221 */ /* 0x000fe20000010100 */
[----:B------:R-:W-:Y:S02]  /*61a0*/  ISETP.LE.U32.AND P0, PT, R46, UR9, PT ;  /* 0x000000092e007c0c */ /* 0x000fe4000bf03070 */
[--C-:B------:R-:W-:Y:S03]  /*61b0*/  SHF.R.U32.HI R46, RZ, 0x18, R126.reuse ;  /* 0x00000018ff2e7819 */ /* 0x100fe6000001167e */
[----:B------:R4:W1:Y:S01]  /*61c0*/  MUFU.EX2 R233, R53 ;  /* 0x0000003500e97308 */ /* 0x0008620000000800 */
[----:B------:R-:W-:Y:S01]  /*61d0*/  SHF.R.U32.HI R126, RZ, 0x10, R126 ;  /* 0x00000010ff7e7819 */ /* 0x000fe2000001167e */
[----:B--2---:R-:W-:Y:S01]  /*61e0*/  @!P6 FADD.FTZ R230, -R230, -RZ ;  /* 0x800000ffe6e6e221 */ /* 0x004fe20000010100 */
[----:B------:R-:W-:Y:S02]  /*61f0*/  ISETP.LE.U32.AND P2, PT, R46, UR9, PT ;  /* 0x000000092e007c0c */ /* 0x000fe4000bf43070 */
[----:B------:R-:W-:Y:S02]  /*6200*/  LOP3.LUT R126, R126, 0xff, RZ, 0xc0, !PT ;  /* 0x000000ff7e7e7812 */ /* 0x000fe400078ec0ff */
[----:B------:R-:W-:Y:S03]  /*6210*/  SHF.R.U32.HI R47, RZ, 0x8, R47 ;  /* 0x00000008ff2f7819 */ /* 0x000fe6000001162f */
[----:B------:R-:W2:Y:S01]  /*6220*/  MUFU.EX2 R229, R49 ;  /* 0x0000003100e57308 */ /* 0x000ea20000000800 */
[----:B------:R-:W-:Y:S02]  /*6230*/  ISETP.LE.U32.AND P3, PT, R126, UR9, PT ;  /* 0x000000097e007c0c */ /* 0x000fe4000bf63070 */
[----:B------:R-:W-:Y:S02]  /*6240*/  LOP3.LUT R47, R47, 0xffff, RZ, 0xc0, !PT ;  /* 0x0000ffff2f2f7812 */ /* 0x000fe400078ec0ff */
[----:B------:R-:W-:Y:S02]  /*6250*/  ISETP.LE.U32.AND P5, PT, R236, UR9, PT ;  /* 0x00000009ec007c0c */ /* 0x000fe4000bfa3070 */
[----:B------:R-:W-:Y:S01]  /*6260*/  ISETP.LE.U32.AND P6, PT, R47, UR9, PT ;  /* 0x000000092f007c0c */ /* 0x000fe2000bfc3070 */
[----:B---3--:R-:W-:Y:S01]  /*6270*/  @!P2 FADD.FTZ R235, -R235, -RZ ;  /* 0x800000ffebeba221 */ /* 0x008fe20000010100 */
[----:B------:R-:W-:Y:S01]  /*6280*/  ISETP.LE.U32.AND P2, PT, R125, UR9, PT ;  /* 0x000000097d007c0c */ /* 0x000fe2000bf43070 */
[----:B------:R-:W-:Y:S01]  /*6290*/  MUFU.EX2 R237, R57 ;  /* 0x0000003900ed7308 */ /* 0x000fe20000000800 */
[----:B----4-:R-:W-:Y:S02]  /*62a0*/  F2FP.RELU.F16.F32.PACK_AB R53, R186, R185 ;  /* 0x000000b9ba35723e */ /* 0x010fe400000008ff */
[----:B------:R-:W-:Y:S01]  /*62b0*/  F2FP.RELU.F16.F32.PACK_AB R51, R187, R184 ;  /* 0x000000b8bb33723e */ /* 0x000fe200000008ff */
[----:B-1----:R-:W-:Y:S01]  /*62c0*/  @!P3 FADD.FTZ R234, -R234, -RZ ;  /* 0x800000ffeaeab221 */ /* 0x002fe20000010100 */
[----:B------:R-:W-:Y:S01]  /*62d0*/  ISETP.LE.U32.AND P3, PT, R240, UR9, PT ;  /* 0x00000009f0007c0c */ /* 0x000fe2000bf63070 */
[----:B------:R1:W-:Y:S01]  /*62e0*/  STS [R148+0x12000], R53 ;  /* 0x0120003594007388 */ /* 0x0003e20000000800 */
[----:B------:R-:W-:Y:S03]  /*62f0*/  SHF.R.U32.HI R47, RZ, 0x10, R123 ;  /* 0x00000010ff2f7819 */ /* 0x000fe6000001167b */
[----:B------:R-:W3:Y:S01]  /*6300*/  MUFU.EX2 R240, R121 ;  /* 0x0000007900f07308 */ /* 0x000ee20000000800 */
[----:B------:R-:W-:Y:S01]  /*6310*/  SHF.R.U32.HI R45, RZ, 0x8, R45 ;  /* 0x00000008ff2d7819 */ /* 0x000fe2000001162d */
[----:B------:R4:W-:Y:S01]  /*6320*/  STS [R148+0x12400], R51 ;  /* 0x0124003394007388 */ /* 0x0009e20000000800 */
[----:B------:R-:W-:Y:S01]  /*6330*/  LOP3.LUT R47, R47, 0xff, RZ, 0xc0, !PT ;  /* 0x000000ff2f2f7812 */ /* 0x000fe200078ec0ff */
[----:B------:R-:W-:Y:S01]  /*6340*/  @!P6 FADD.FTZ R233, -R233, -RZ ;  /* 0x800000ffe9e9e221 */ /* 0x000fe20000010100 */
[----:B------:R-:W-:Y:S01]  /*6350*/  LOP3.LUT R45, R45, 0xffff, RZ, 0xc0, !PT ;  /* 0x0000ffff2d2d7812 */ /* 0x000fe200078ec0ff */
[----:B------:R-:W-:Y:S01]  /*6360*/  @!P5 FADD.FTZ R225, -R225, -RZ ;  /* 0x800000ffe1e1d221 */ /* 0x000fe20000010100 */
[----:B------:R-:W-:Y:S03]  /*6370*/  ISETP.LE.U32.AND P6, PT, R47, UR9, PT ;  /* 0x000000092f007c0c */ /* 0x000fe6000bfc3070 */
[----:B------:R-:W4:Y:S01]  /*6380*/  MUFU.EX2 R232, R52 ;  /* 0x0000003400e87308 */ /* 0x000f220000000800 */
[----:B------:R-:W-:Y:S01]  /*6390*/  F2FP.RELU.F16.F32.PACK_AB R47, R200, R199 ;  /* 0x000000c7c82f723e */ /* 0x000fe200000008ff */
[----:B--2---:R-:W-:Y:S01]  /*63a0*/  @!P0 FADD.FTZ R229, -R229, -RZ ;  /* 0x800000ffe5e58221 */ /* 0x004fe20000010100 */
[----:B------:R-:W-:Y:S01]  /*63b0*/  F2FP.RELU.F16.F32.PACK_AB R49, R189, R188 ;  /* 0x000000bcbd31723e */ /* 0x000fe200000008ff */
[----:B------:R-:W-:Y:S01]  /*63c0*/  @!P3 FADD.FTZ R242, -R242, -RZ ;  /* 0x800000fff2f2b221 */ /* 0x000fe20000010100 */
[----:B------:R-:W-:Y:S01]  /*63d0*/  F2FP.RELU.F16.F32.PACK_AB R55, R191, R190 ;  /* 0x000000bebf37723e */ /* 0x000fe200000008ff */
[----:B------:R2:W-:Y:S01]  /*63e0*/  STS [R154+0x12000], R47 ;  /* 0x0120002f9a007388 */ /* 0x0005e20000000800 */
[----:B------:R-:W-:Y:S03]  /*63f0*/  ISETP.LE.U32.AND P5, PT, R238, UR9, PT ;  /* 0x00000009ee007c0c */ /* 0x000fe6000bfa3070 */
[----:B------:R-:W-:Y:S01]  /*6400*/  MUFU.EX2 R236, R56 ;  /* 0x0000003800ec7308 */ /* 0x000fe20000000800 */
[----:B---3--:R-:W-:Y:S01]  /*6410*/  @!P2 FADD.FTZ R240, -R240, -RZ ;  /* 0x800000fff0f0a221 */ /* 0x008fe20000010100 */
[----:B------:R-:W-:Y:S02]  /*6420*/  ISETP.LE.U32.AND P2, PT, R45, UR9, PT ;  /* 0x000000092d007c0c */ /* 0x000fe4000bf43070 */
[----:B------:R-:W-:Y:S02]  /*6430*/  F2FP.RELU.F16.F32.PACK_AB R45, R197, R196 ;  /* 0x000000c4c52d723e */ /* 0x000fe400000008ff */
[----:B------:R-:W-:Y:S02]  /*6440*/  F2FP.RELU.F16.F32.PACK_AB R57, R193, R192 ;  /* 0x000000c0c139723e */ /* 0x000fe400000008ff */
[----:B-1----:R-:W-:Y:S01]  /*6450*/  F2FP.RELU.F16.F32.PACK_AB R53, R195, R194 ;  /* 0x000000c2c335723e */ /* 0x002fe200000008ff */
[----:B------:R1:W-:Y:S01]  /*6460*/  STS [R154+0x12400], R45 ;  /* 0x0124002d9a007388 */ /* 0x0003e20000000800 */
[----:B------:R-:W3:Y:S01]  /*6470*/  MUFU.EX2 R238, R58 ;  /* 0x0000003a00ee7308 */ /* 0x000ee20000000800 */
[----:B------:R-:W-:Y:S01]  /*6480*/  LOP3.LUT R46, R123, 0xff, RZ, 0xc0, !PT ;  /* 0x000000ff7b2e7812 */ /* 0x000fe200078ec0ff */
[----:B----4-:R-:W-:Y:S01]  /*6490*/  @!P4 FADD.FTZ R232, -R232, -RZ ;  /* 0x800000ffe8e8c221 */ /* 0x010fe20000010100 */
[----:B------:R4:W-:Y:S01]  /*64a0*/  STS [R148+0x14000], R49 ;  /* 0x0140003194007388 */ /* 0x0009e20000000800 */
[----:B------:R-:W-:Y:S01]  /*64b0*/  F2FP.RELU.F16.F32.PACK_AB R48, R203, R202 ;  /* 0x000000cacb30723e */ /* 0x000fe200000008ff */
[----:B------:R-:W-:Y:S01]  /*64c0*/  @!P5 FADD.FTZ R246, -R246, -RZ ;  /* 0x800000fff6f6d221 */ /* 0x000fe20000010100 */
[----:B------:R-:W-:Y:S01]  /*64d0*/  F2FP.RELU.F16.F32.PACK_AB R50, R207, R206 ;  /* 0x000000cecf32723e */ /* 0x000fe200000008ff */
[----:B------:R-:W-:Y:S01]  /*64e0*/  STS [R148+0x14400], R55 ;  /* 0x0144003794007388 */ /* 0x000fe20000000800 */
[----:B------:R-:W-:Y:S02]  /*64f0*/  ISETP.LE.U32.AND P0, PT, R46, UR9, PT ;  /* 0x000000092e007c0c */ /* 0x000fe4000bf03070 */
[----:B------:R-:W4:Y:S01]  /*6500*/  MUFU.EX2 R243, R243 ;  /* 0x000000f300f37308 */ /* 0x000f220000000800 */
[----:B------:R-:W-:Y:S01]  /*6510*/  F2FP.RELU.F16.F32.PACK_AB R51, R209, R208 ;  /* 0x000000d0d133723e */ /* 0x000fe200000008ff */
[----:B------:R4:W-:Y:S01]  /*6520*/  STS [R154+0x14000], R57 ;  /* 0x014000399a007388 */ /* 0x0009e20000000800 */
[----:B------:R-:W-:Y:S02]  /*6530*/  F2FP.RELU.F16.F32.PACK_AB R52, R231, R230 ;  /* 0x000000e6e734723e */ /* 0x000fe400000008ff */
[----:B--2---:R-:W-:Y:S01]  /*6540*/  F2FP.RELU.F16.F32.PACK_AB R47, R213, R212 ;  /* 0x000000d4d52f723e */ /* 0x004fe200000008ff */
[----:B------:R2:W-:Y:S01]  /*6550*/  STS [R154+0x14400], R53 ;  /* 0x014400359a007388 */ /* 0x0005e20000000800 */
[----:B------:R-:W-:Y:S01]  /*6560*/  LOP3.LUT R46, R123, 0xffff, RZ, 0xc0, !PT ;  /* 0x0000ffff7b2e7812 */ /* 0x000fe200078ec0ff */
[----:B---3--:R-:W-:Y:S01]  /*6570*/  @!P6 FADD.FTZ R238, -R238, -RZ ;  /* 0x800000ffeeeee221 */ /* 0x008fe20000010100 */
[----:B------:R-:W-:Y:S01]  /*6580*/  ISETP.LE.U32.AND P6, PT, R44, UR9, PT ;  /* 0x000000092c007c0c */ /* 0x000fe2000bfc3070 */
[----:B------:R3:W-:Y:S01]  /*6590*/  STS [R153+0x12400], R48 ;  /* 0x0124003099007388 */ /* 0x0007e20000000800 */
[----:B------:R-:W-:Y:S01]  /*65a0*/  SHF.R.U32.HI R46, RZ, 0x8, R46 ;  /* 0x00000008ff2e7819 */ /* 0x000fe2000001162e */
[----:B------:R-:W-:Y:S01]  /*65b0*/  @!P0 FADD.FTZ R236, -R236, -RZ ;  /* 0x800000ffecec8221 */ /* 0x000fe20000010100 */
[----:B------:R-:W-:Y:S02]  /*65c0*/  F2FP.RELU.F16.F32.PACK_AB R44, R201, R198 ;  /* 0x000000c6c92c723e */ /* 0x000fe400000008ff */
[----:B------:R-:W-:Y:S02]  /*65d0*/  LOP3.LUT R46, R46, 0xffff, RZ, 0xc0, !PT ;  /* 0x0000ffff2e2e7812 */ /* 0x000fe400078ec0ff */
[----:B-1----:R-:W-:Y:S01]  /*65e0*/  F2FP.RELU.F16.F32.PACK_AB R45, R215, R214 ;  /* 0x000000d6d72d723e */ /* 0x002fe200000008ff */
[----:B------:R-:W-:Y:S01]  /*65f0*/  STS [R153+0x12000], R44 ;  /* 0x0120002c99007388 */ /* 0x000fe20000000800 */
[----:B------:R-:W-:Y:S01]  /*6600*/  ISETP.LE.U32.AND P4, PT, R46, UR9, PT ;  /* 0x000000092e007c0c */ /* 0x000fe2000bf83070 */
[----:B----4-:R-:W-:Y:S01]  /*6610*/  @!P2 FADD.FTZ R243, -R243, -RZ ;  /* 0x800000fff3f3a221 */ /* 0x010fe20000010100 */
[----:B------:R-:W-:Y:S01]  /*6620*/  F2FP.RELU.F16.F32.PACK_AB R46, R205, R204 ;  /* 0x000000cccd2e723e */ /* 0x000fe200000008ff */
[----:B------:R1:W-:Y:S01]  /*6630*/  STS [R160+0x12000], R47 ;  /* 0x0120002fa0007388 */ /* 0x0003e20000000800 */
[----:B------:R-:W-:Y:S01]  /*6640*/  ISETP.LE.U32.AND P1, PT, R239, UR9, PT ;  /* 0x00000009ef007c0c */ /* 0x000fe2000bf23070 */
[----:B------:R-:W-:Y:S01]  /*6650*/  @!P6 FADD.FTZ R245, -R245, -RZ ;  /* 0x800000fff5f5e221 */ /* 0x000fe20000010100 */
[----:B------:R-:W4:Y:S01]  /*6660*/  MUFU.EX2 R239, R64 ;  /* 0x0000004000ef7308 */ /* 0x000f220000000800 */
[----:B------:R1:W-:Y:S01]  /*6670*/  STS [R160+0x12400], R45 ;  /* 0x0124002da0007388 */ /* 0x0003e20000000800 */
[----:B------:R-:W-:Y:S02]  /*6680*/  F2FP.RELU.F16.F32.PACK_AB R49, R211, R210 ;  /* 0x000000d2d331723e */ /* 0x000fe400000008ff */
[----:B------:R-:W-:Y:S01]  /*6690*/  F2FP.RELU.F16.F32.PACK_AB R57, R219, R218 ;  /* 0x000000dadb39723e */ /* 0x000fe200000008ff */
[----:B------:R1:W-:Y:S01]  /*66a0*/  STS [R153+0x14000], R46 ;  /* 0x0140002e99007388 */ /* 0x0003e20000000800 */
[----:B--2---:R-:W-:Y:S01]  /*66b0*/  F2FP.RELU.F16.F32.PACK_AB R53, R217, R216 ;  /* 0x000000d8d935723e */ /* 0x004fe200000008ff */
[----:B------:R-:W-:Y:S01]  /*66c0*/  @!P4 FADD.FTZ R237, -R237, -RZ ;  /* 0x800000ffededc221 */ /* 0x000fe20000010100 */
[----:B------:R-:W-:Y:S01]  /*66d0*/  SHF.R.U32.HI R123, RZ, 0x18, R123 ;  /* 0x00000018ff7b7819 */ /* 0x000fe2000001167b */
[----:B------:R-:W-:Y:S01]  /*66e0*/  STS [R153+0x14400], R50 ;  /* 0x0144003299007388 */ /* 0x000fe20000000800 */
[----:B------:R-:W-:Y:S02]  /*66f0*/  F2FP.RELU.F16.F32.PACK_AB R54, R229, R228 ;  /* 0x000000e4e536723e */ /* 0x000fe400000008ff */
[----:B------:R-:W-:Y:S01]  /*6700*/  ISETP.LE.U32.AND P4, PT, R123, UR9, PT ;  /* 0x000000097b007c0c */ /* 0x000fe2000bf83070 */
[----:B------:R2:W-:Y:S01]  /*6710*/  STS [R160+0x14000], R51 ;  /* 0x01400033a0007388 */ /* 0x0005e20000000800 */
[----:B------:R-:W-:Y:S02]  /*6720*/  F2FP.RELU.F16.F32.PACK_AB R55, R221, R220 ;  /* 0x000000dcdd37723e */ /* 0x000fe400000008ff */
[----:B------:R-:W-:Y:S01]  /*6730*/  ISETP.LE.U32.AND P0, PT, R127, UR9, PT ;  /* 0x000000097f007c0c */ /* 0x000fe2000bf03070 */
[----:B------:R-:W-:Y:S01]  /*6740*/  STS [R160+0x14400], R49 ;  /* 0x01440031a0007388 */ /* 0x000fe20000000800 */
[----:B----4-:R-:W-:Y:S01]  /*6750*/  @!P1 FADD.FTZ R239, -R239, -RZ ;  /* 0x800000ffefef9221 */ /* 0x010fe20000010100 */
[----:B------:R-:W-:Y:S02]  /*6760*/  ISETP.LE.U32.AND P1, PT, R241, UR9, PT ;  /* 0x00000009f1007c0c */ /* 0x000fe4000bf23070 */
[----:B------:R-:W-:Y:S01]  /*6770*/  STS [R152+0x12000], R53 ;  /* 0x0120003598007388 */ /* 0x000fe20000000800 */
[----:B------:R-:W4:Y:S01]  /*6780*/  MUFU.EX2 R241, R59 ;  /* 0x0000003b00f17308 */ /* 0x000f220000000800 */
[----:B---3--:R-:W-:Y:S02]  /*6790*/  F2FP.RELU.F16.F32.PACK_AB R48, R225, R224 ;  /* 0x000000e0e130723e */ /* 0x008fe400000008ff */
[----:B------:R3:W-:Y:S01]  /*67a0*/  STS [R152+0x12400], R57 ;  /* 0x0124003998007388 */ /* 0x0007e20000000800 */
[----:B-1----:R-:W-:Y:S02]  /*67b0*/  F2FP.RELU.F16.F32.PACK_AB R47, R233, R232 ;  /* 0x000000e8e92f723e */ /* 0x002fe400000008ff */
[----:B------:R-:W-:Y:S01]  /*67c0*/  F2FP.RELU.F16.F32.PACK_AB R45, R235, R234 ;  /* 0x000000eaeb2d723e */ /* 0x000fe200000008ff */
[----:B------:R1:W-:Y:S01]  /*67d0*/  STS [R157+0x12400], R52 ;  /* 0x012400349d007388 */ /* 0x0003e20000000800 */
[----:B------:R-:W-:Y:S01]  /*67e0*/  F2FP.RELU.F16.F32.PACK_AB R46, R227, R226 ;  /* 0x000000e2e32e723e */ /* 0x000fe200000008ff */
[----:B------:R-:W-:Y:S01]  /*67f0*/  @!P0 FADD.FTZ R247, -R247, -RZ ;  /* 0x800000fff7f78221 */ /* 0x000fe20000010100 */
[----:B------:R-:W-:Y:S01]  /*6800*/  F2FP.RELU.F16.F32.PACK_AB R44, R240, R239 ;  /* 0x000000eff02c723e */ /* 0x000fe200000008ff */
[----:B------:R-:W-:Y:S01]  /*6810*/  STS [R157+0x12000], R54 ;  /* 0x012000369d007388 */ /* 0x000fe20000000800 */
[----:B------:R-:W-:Y:S01]  /*6820*/  @!P1 FADD.FTZ R244, -R244, -RZ ;  /* 0x800000fff4f49221 */ /* 0x000fe20000010100 */
[----:B------:R-:W-:Y:S02]  /*6830*/  F2FP.RELU.F16.F32.PACK_AB R121, R237, R236 ;  /* 0x000000eced79723e */ /* 0x000fe400000008ff */
[----:B------:R-:W-:Y:S01]  /*6840*/  STS [R152+0x14000], R55 ;  /* 0x0140003798007388 */ /* 0x000fe20000000800 */
[----:B--2---:R-:W-:Y:S01]  /*6850*/  F2FP.RELU.F16.F32.PACK_AB R51, R223, R222 ;  /* 0x000000dedf33723e */ /* 0x004fe200000008ff */
[----:B----4-:R-:W-:Y:S01]  /*6860*/  @!P4 FADD.FTZ R241, -R241, -RZ ;  /* 0x800000fff1f1c221 */ /* 0x010fe20000010100 */
[----:B------:R-:W-:Y:S02]  /*6870*/  F2FP.RELU.F16.F32.PACK_AB R120, R243, R242 ;  /* 0x000000f2f378723e */ /* 0x000fe400000008ff */
[----:B------:R-:W-:Y:S01]  /*6880*/  F2FP.RELU.F16.F32.PACK_AB R58, R247, R244 ;  /* 0x000000f4f73a723e */ /* 0x000fe200000008ff */
[----:B------:R-:W-:Y:S01]  /*6890*/  STS [R152+0x14400], R51 ;  /* 0x0144003398007388 */ /* 0x000fe20000000800 */
[----:B------:R-:W-:Y:S02]  /*68a0*/  F2FP.RELU.F16.F32.PACK_AB R59, R241, R238 ;  /* 0x000000eef13b723e */ /* 0x000fe400000008ff */
[----:B------:R-:W-:Y:S01]  /*68b0*/  FSETP.GE.FTZ.AND P4, PT, R186, RZ, PT ;  /* 0x000000ffba00720b */ /* 0x000fe20003f96000 */
[----:B------:R-:W-:Y:S01]  /*68c0*/  STS [R157+0x14000], R48 ;  /* 0x014000309d007388 */ /* 0x000fe20000000800 */
[----:B------:R-:W-:Y:S01]  /*68d0*/  FSETP.GE.FTZ.AND P1, PT, R198, RZ, PT ;  /* 0x000000ffc600720b */ /* 0x000fe20003f36000 */
[----:B---3--:R-:W-:Y:S02]  /*68e0*/  IMAD.U32 R57, RZ, RZ, UR4 ;  /* 0x00000004ff397e24 */ /* 0x008fe4000f8e00ff */
[----:B------:R-:W-:Y:S01]  /*68f0*/  STS [R157+0x14400], R46 ;  /* 0x0144002e9d007388 */ /* 0x000fe20000000800 */
[----:B------:R-:W-:Y:S02]  /*6900*/  FSETP.GE.FTZ.AND P0, PT, R185, RZ, PT ;  /* 0x000000ffb900720b */ /* 0x000fe40003f16000 */
[----:B-1----:R-:W-:Y:S01]  /*6910*/  F2FP.RELU.F16.F32.PACK_AB R52, R246, R245 ;  /* 0x000000f5f634723e */ /* 0x002fe200000008ff */
[----:B------:R-:W-:Y:S01]  /*6920*/  STS [R156+0x12000], R47 ;  /* 0x0120002f9c007388 */ /* 0x000fe20000000800 */
[----:B------:R-:W-:Y:S02]  /*6930*/  IADD3 R57, R0, 0x4000, R57 ;  /* 0x0000400000397810 */ /* 0x000fe40007ffe039 */
[----:B------:R-:W-:Y:S01]  /*6940*/  FSETP.GE.FTZ.AND P2, PT, R200, RZ, PT ;  /* 0x000000ffc800720b */ /* 0x000fe20003f56000 */
[----:B------:R-:W-:Y:S01]  /*6950*/  STS [R156+0x12400], R45 ;  /* 0x0124002d9c007388 */ /* 0x000fe20000000800 */
[----:B------:R-:W-:Y:S01]  /*6960*/  FSETP.GE.FTZ.AND P3, PT, R199, RZ, PT ;  /* 0x000000ffc700720b */ /* 0x000fe20003f76000 */
[----:B------:R-:W-:Y:S02]  /*6970*/  IMAD.IADD R56, R57, 0x1, R136 ;  /* 0x0000000139387824 */ /* 0x000fe400078e0288 */
[----:B------:R-:W-:Y:S04]  /*6980*/  STS [R155+0x12000], R44 ;  /* 0x0120002c9b007388 */ /* 0x000fe80000000800 */
[----:B------:R-:W-:Y:S04]  /*6990*/  STS [R155+0x12400], R52 ;  /* 0x012400349b007388 */ /* 0x000fe80000000800 */
[----:B------:R-:W-:Y:S04]  /*69a0*/  STS [R156+0x14000], R121 ;  /* 0x014000799c007388 */ /* 0x000fe80000000800 */
[----:B------:R-:W-:Y:S04]  /*69b0*/  STS [R156+0x14400], R59 ;  /* 0x0144003b9c007388 */ /* 0x000fe80000000800 */
[----:B------:R-:W-:Y:S04]  /*69c0*/  STS [R155+0x14000], R120 ;  /* 0x014000789b007388 */ /* 0x000fe80000000800 */
[----:B------:R-:W-:Y:S04]  /*69d0*/  STS [R155+0x14400], R58 ;  /* 0x0144003a9b007388 */ /* 0x000fe80000000800 */
[----:B------:R-:W-:Y:S08]  /*69e0*/  LDSM.16.M88.4 R64, [R0+UR4+0x4000] ;  /* 0x004000040040783b */ /* 0x000ff00008000200 */
[----:B------:R-:W1:Y:S08]  /*69f0*/  LDSM.16.M88.4 R44, [R138+UR4+0x8000] ;  /* 0x008000048a2c783b */ /* 0x000e700008000200 */
[----:B------:R-:W2:Y:S08]  /*6a00*/  LDSM.16.M88.4 R60, [R0+UR4+0x5000] ;  /* 0x00500004003c783b */ /* 0x000eb00008000200 */
[----:B------:R-:W3:Y:S08]  /*6a10*/  LDSM.16.M88.4 R48, [R138+UR4+0x8400] ;  /* 0x008400048a30783b */ /* 0x000ef00008000200 */
[----:B------:R-:W4:Y:S08]  /*6a20*/  LDSM.16.M88.4 R52, [R138+UR4+0x8800] ;  /* 0x008800048a34783b */ /* 0x000f300008000200 */
[----:B------:R-:W4:Y:S01]  /*6a30*/  LDSM.16.M88.4 R100, [R138+UR4+0x8c00] ;  /* 0x008c00048a64783b */ /* 0x000f220008000200 */
[-C--:B-1----:R-:W-:Y:S07]  /*6a40*/  HMMA.16816.F32 R4, R64, R44.reuse, RZ ;  /* 0x0000002c4004723c */ /* 0x082fee00000018ff */
[----:B------:R-:W-:Y:S01]  /*6a50*/  LDSM.16.M88.4 R104, [R56] ;  /* 0x000000003868783b */ /* 0x000fe20000000200 */
[C---:B--2---:R-:W-:Y:S07]  /*6a60*/  HMMA.16816.F32 R8, R60.reuse, R44, RZ ;  /* 0x0000002c3c08723c */ /* 0x044fee00000018ff */
[----:B------:R1:W-:Y:S01]  /*6a70*/  LDSM.16.M88.4 R112, [R56+0x1000] ;  /* 0x001000003870783b */ /* 0x0003e20000000200 */
[-C--:B------:R-:W-:Y:S07]  /*6a80*/  HMMA.16816.F32 R12, R60, R46.reuse, RZ ;  /* 0x0000002e3c0c723c */ /* 0x080fee00000018ff */
[----:B------:R-:W2:Y:S01]  /*6a90*/  LDSM.16.M88.4 R108, [R137+0x2000] ;  /* 0x00200000896c783b */ /* 0x000ea20000000200 */
[C---:B------:R-:W-:Y:S07]  /*6aa0*/  HMMA.16816.F32 R16, R64.reuse, R46, RZ ;  /* 0x0000002e4010723c */ /* 0x040fee00000018ff */
[----:B------:R-:W2:Y:S01]  /*6ab0*/  LDSM.16.M88.4 R116, [R137+0x2400] ;  /* 0x002400008974783b */ /* 0x000ea20000000200 */
[-C--:B---3--:R-:W-:Y:S06]  /*6ac0*/  HMMA.16816.F32 R20, R64, R48.reuse, RZ ;  /* 0x000000304014723c */ /* 0x088fec00000018ff */
[C---:B------:R-:W-:Y:S01]  /*6ad0*/  HMMA.16816.F32 R24, R60.reuse, R48, RZ ;  /* 0x000000303c18723c */ /* 0x040fe200000018ff */
[----:B------:R-:W3:Y:S05]  /*6ae0*/  LDSM.16.M88.4 R120, [R137+0x2800] ;  /* 0x002800008978783b */ /* 0x000eea0000000200 */
[-C--:B------:R-:W-:Y:S03]  /*6af0*/  HMMA.16816.F32 R28, R60, R50.reuse, RZ ;  /* 0x000000323c1c723c */ /* 0x080fe600000018ff */
[----:B------:R-:W3:Y:S03]  /*6b00*/  LDSM.16.M88.4 R124, [R137+0x2c00] ;  /* 0x002c0000897c783b */ /* 0x000ee60000000200 */
[C---:B------:R-:W-:Y:S06]  /*6b10*/  HMMA.16816.F32 R32, R64.reuse, R50, RZ ;  /* 0x000000324020723c */ /* 0x040fec00000018ff */
[-C--:B----4-:R-:W-:Y:S06]  /*6b20*/  HMMA.16816.F32 R36, R64, R52.reuse, RZ ;  /* 0x000000344024723c */ /* 0x090fec00000018ff */
[C---:B------:R-:W-:Y:S06]  /*6b30*/  HMMA.16816.F32 R40, R60.reuse, R52, RZ ;  /* 0x000000343c28723c */ /* 0x040fec00000018ff */
[-C--:B------:R-:W-:Y:S06]  /*6b40*/  HMMA.16816.F32 R44, R60, R54.reuse, RZ ;  /* 0x000000363c2c723c */ /* 0x080fec00000018ff */
[C---:B------:R-:W-:Y:S06]  /*6b50*/  HMMA.16816.F32 R48, R64.reuse, R54, RZ ;  /* 0x000000364030723c */ /* 0x040fec00000018ff */
[-C--:B------:R-:W-:Y:S06]  /*6b60*/  HMMA.16816.F32 R52, R64, R100.reuse, RZ ;  /* 0x000000644034723c */ /* 0x080fec00000018ff */
[C---:B-1----:R-:W-:Y:S06]  /*6b70*/  HMMA.16816.F32 R56, R60.reuse, R100, RZ ;  /* 0x000000643c38723c */ /* 0x042fec00000018ff */
[-C--:B------:R-:W-:Y:S06]  /*6b80*/  HMMA.16816.F32 R60, R60, R102.reuse, RZ ;  /* 0x000000663c3c723c */ /* 0x080fec00000018ff */
[----:B------:R-:W-:Y:S06]  /*6b90*/  HMMA.16816.F32 R64, R64, R102, RZ ;  /* 0x000000664040723c */ /* 0x000fec00000018ff */
[-C--:B--2---:R-:W-:Y:S06]  /*6ba0*/  HMMA.16816.F32 R4, R104, R108.reuse, R4 ;  /* 0x0000006c6804723c */ /* 0x084fec0000001804 */
[C---:B------:R-:W-:Y:S06]  /*6bb0*/  HMMA.16816.F32 R8, R112.reuse, R108, R8 ;  /* 0x0000006c7008723c */ /* 0x040fec0000001808 */
[-C--:B------:R-:W-:Y:S06]  /*6bc0*/  HMMA.16816.F32 R12, R112, R110.reuse, R12 ;  /* 0x0000006e700c723c */ /* 0x080fec000000180c */
[C---:B------:R-:W-:Y:S06]  /*6bd0*/  HMMA.16816.F32 R16, R104.reuse, R110, R16 ;  /* 0x0000006e6810723c */ /* 0x040fec0000001810 */
[-C--:B------:R-:W-:Y:S06]  /*6be0*/  HMMA.16816.F32 R20, R104, R116.reuse, R20 ;  /* 0x000000746814723c */ /* 0x080fec0000001814 */
[C---:B------:R-:W-:Y:S06]  /*6bf0*/  HMMA.16816.F32 R24, R112.reuse, R116, R24 ;  /* 0x000000747018723c */ /* 0x040fec0000001818 */
[-C--:B------:R-:W-:Y:S06]  /*6c00*/  HMMA.16816.F32 R28, R112, R118.reuse, R28 ;  /* 0x00000076701c723c */ /* 0x080fec000000181c */
[C---:B------:R-:W-:Y:S05]  /*6c10*/  HMMA.16816.F32 R32, R104.reuse, R118, R32 ;  /* 0x000000766820723c */ /* 0x040fea0000001820 */
[C---:B------:R-:W-:Y:S01]  /*6c20*/  FADD.FTZ R252, -R183.reuse, R17 ;  /* 0x00000011b7fc7221 */ /* 0x040fe20000010100 */
[-C--:B---3--:R-:W-:Y:S05]  /*6c30*/  HMMA.16816.F32 R36, R104, R120.reuse, R36 ;  /* 0x000000786824723c */ /* 0x088fea0000001824 */
[C---:B------:R-:W-:Y:S01]  /*6c40*/  FADD.FTZ R248, -R183.reuse, R20 ;  /* 0x00000014b7f87221 */ /* 0x040fe20000010100 */
[C---:B------:R-:W-:Y:S05]  /*6c50*/  HMMA.16816.F32 R40, R112.reuse, R120, R40 ;  /* 0x000000787028723c */ /* 0x040fea0000001828 */
[C---:B------:R-:W-:Y:S01]  /*6c60*/  FADD.FTZ R250, -R183.reuse, R16 ;  /* 0x00000010b7fa7221 */ /* 0x040fe20000010100 */
[-C--:B------:R-:W-:Y:S05]  /*6c70*/  HMMA.16816.F32 R44, R112, R122.reuse, R44 ;  /* 0x0000007a702c723c */ /* 0x080fea000000182c */
[-C--:B------:R-:W-:Y:S01]  /*6c80*/  FSEL R250, R250, R183.reuse, P3 ;  /* 0x000000b7fafa7208 */ /* 0x080fe20001800000 */
[C---:B------:R-:W-:Y:S04]  /*6c90*/  HMMA.16816.F32 R48, R104.reuse, R122, R48 ;  /* 0x0000007a6830723c */ /* 0x040fe80000001830 */
[----:B------:R-:W-:Y:S01]  /*6ca0*/  FSETP.GE.FTZ.AND P3, PT, R212, RZ, PT ;  /* 0x000000ffd400720b */ /* 0x000fe20003f76000 */
[C---:B------:R-:W-:Y:S01]  /*6cb0*/  FADD.FTZ R120, -R183.reuse, R4 ;  /* 0x00000004b7787221 */ /* 0x040fe20000010100 */
[-C--:B------:R-:W-:Y:S05]  /*6cc0*/  HMMA.16816.F32 R52, R104, R124.reuse, R52 ;  /* 0x0000007c6834723c */ /* 0x080fea0000001834 */
[-C--:B------:R-:W-:Y:S01]  /*6cd0*/  FSEL R123, R248, R183.reuse, P1 ;  /* 0x000000b7f87b7208 */ /* 0x080fe20000800000 */
[C---:B------:R-:W-:Y:S04]  /*6ce0*/  HMMA.16816.F32 R56, R112.reuse, R124, R56 ;  /* 0x0000007c7038723c */ /* 0x040fe80000001838 */
[----:B------:R-:W-:Y:S01]  /*6cf0*/  FSETP.GE.FTZ.AND P1, PT, R216, RZ, PT ;  /* 0x000000ffd800720b */ /* 0x000fe20003f36000 */
[----:B------:R-:W-:Y:S01]  /*6d00*/  FADD.FTZ R122, -R183, R5 ;  /* 0x00000005b77a7221 */ /* 0x000fe20000010100 */
[----:B------:R-:W-:Y:S01]  /*6d10*/  FSEL R120, R120, R183, P0 ;  /* 0x000000b778787208 */ /* 0x000fe20000000000 */
[-C--:B------:R-:W-:Y:S03]  /*6d20*/  HMMA.16816.F32 R60, R112, R126.reuse, R60 ;  /* 0x0000007e703c723c */ /* 0x080fe6000000183c */
[----:B------:R-:W-:Y:S01]  /*6d30*/  FSETP.GE.FTZ.AND P0, PT, R201, RZ, PT ;  /* 0x000000ffc900720b */ /* 0x000fe20003f16000 */
[----:B------:R-:W-:Y:S01]  /*6d40*/  FMUL.FTZ R123, R198, R123 ;  /* 0x0000007bc67b7220 */ /* 0x000fe20000410000 */
[-C--:B------:R-:W-:Y:S01]  /*6d50*/  FSEL R121, R122, R183.reuse, P4 ;  /* 0x000000b77a797208 */ /* 0x080fe20002000000 */
[----:B------:R-:W-:Y:S04]  /*6d60*/  HMMA.16816.F32 R64, R104, R126, R64 ;  /* 0x0000007e6840723c */ /* 0x000fe80000001840 */
[----:B------:R-:W-:Y:S01]  /*6d70*/  FSETP.GE.FTZ.AND P4, PT, R228, RZ, PT ;  /* 0x000000ffe400720b */ /* 0x000fe20003f96000 */
[C---:B------:R-:W-:Y:S01]  /*6d80*/  FADD.FTZ R122, -R183.reuse, R21 ;  /* 0x00000015b77a7221 */ /* 0x040fe20000010100 */
[-C--:B------:R-:W-:Y:S01]  /*6d90*/  FSEL R125, R252, R183.reuse, P2 ;  /* 0x000000b7fc7d7208 */ /* 0x080fe20001000000 */
[----:B------:R-:W-:Y:S01]  /*6da0*/  FADD.FTZ R198, -R183, R37 ;  /* 0x00000025b7c67221 */ /* 0x000fe20000010100 */
[----:B------:R-:W-:Y:S03]  /*6db0*/  FSETP.GE.FTZ.AND P2, PT, R213, RZ, PT ;  /* 0x000000ffd500720b */ /* 0x000fe60003f56000 */
[----:B------:R-:W-:Y:S01]  /*6dc0*/  FSEL R122, R122, R183, P0 ;  /* 0x000000b77a7a7208 */ /* 0x000fe20000000000 */
[----:B------:R-:W-:Y:S01]  /*6dd0*/  FMUL.FTZ R120, R185, R120 ;  /* 0x00000078b9787220 */ /* 0x000fe20000410000 */
[----:B------:R-:W-:Y:S01]  /*6de0*/  FSETP.GE.FTZ.AND P0, PT, R217, RZ, PT ;  /* 0x000000ffd900720b */ /* 0x000fe20003f16000 */
[----:B------:R-:W-:Y:S01]  /*6df0*/  FMUL.FTZ R121, R186, R121 ;  /* 0x00000079ba797220 */ /* 0x000fe20000410000 */
[C---:B------:R-:W-:Y:S01]  /*6e00*/  FADD.FTZ R186, -R183.reuse, R36 ;  /* 0x00000024b7ba7221 */ /* 0x040fe20000010100 */
[----:B------:R-:W-:Y:S01]  /*6e10*/  FADD.FTZ R126, -R183, R33 ;  /* 0x00000021b77e7221 */ /* 0x000fe20000010100 */
[----:B------:R-:W-:Y:S01]  /*6e20*/  FSEL R198, R198, R183, P0 ;  /* 0x000000b7c6c67208 */ /* 0x000fe20000000000 */
[----:B------:R-:W-:Y:S01]  /*6e30*/  FMUL.FTZ R200, R200, R125 ;  /* 0x0000007dc8c87220 */ /* 0x000fe20000410000 */
[----:B------:R-:W-:Y:S01]  /*6e40*/  F2FP.F16.F32.PACK_AB R121, R121, R120 ;  /* 0x000000787979723e */ /* 0x000fe200000000ff */
[C---:B------:R-:W-:Y:S01]  /*6e50*/  FADD.FTZ R120, -R183.reuse, R32 ;  /* 0x00000020b7787221 */ /* 0x040fe20000010100 */
[----:B------:R-:W-:Y:S01]  /*6e60*/  FSETP.GE.FTZ.AND P0, PT, R240, RZ, PT ;  /* 0x000000fff000720b */ /* 0x000fe20003f16000 */
[C---:B------:R-:W-:Y:S01]  /*6e70*/  FADD.FTZ R48, -R183.reuse, R48 ;  /* 0x00000030b7307221 */ /* 0x040fe20000010100 */
[-C--:B------:R-:W-:Y:S01]  /*6e80*/  FSEL R127, R186, R183.reuse, P1 ;  /* 0x000000b7ba7f7208 */ /* 0x080fe20000800000 */
[----:B------:R-:W-:Y:S01]  /*6e90*/  FADD.FTZ R186, -R183, R53 ;  /* 0x00000035b7ba7221 */ /* 0x000fe20000010100 */
[----:B------:R-:W-:Y:S01]  /*6ea0*/  FSETP.GE.FTZ.AND P1, PT, R233, RZ, PT ;  /* 0x000000ffe900720b */ /* 0x000fe20003f36000 */
[C---:B------:R-:W-:Y:S01]  /*6eb0*/  FADD.FTZ R52, -R183.reuse, R52 ;  /* 0x00000034b7347221 */ /* 0x040fe20000010100 */
[-C--:B------:R-:W-:Y:S01]  /*6ec0*/  FSEL R125, R120, R183.reuse, P3 ;  /* 0x000000b7787d7208 */ /* 0x080fe20001800000 */
[C---:B------:R-:W-:Y:S01]  /*6ed0*/  FADD.FTZ R120, -R183.reuse, R49 ;  /* 0x00000031b7787221 */ /* 0x040fe20000010100 */
        /* <DEDUP_REMOVED lines=8> */
[----:B------:R-:W-:Y:S01]  /*6f60*/  FSETP.GE.FTZ.AND P1, PT, R239, RZ, PT ;  /* 0x000000ffef00720b */ /* 0x000fe20003f36000 */
[----:B------:R-:W-:Y:S01]  /*6f70*/  FMUL.FTZ R126, R213, R126 ;  /* 0x0000007ed57e7220 */ /* 0x000fe20000410000 */
[----:B------:R-:W-:Y:S01]  /*6f80*/  FSEL R49, R48, R183, P4 ;  /* 0x000000b730317208 */ /* 0x000fe20002000000 */
[----:B------:R-:W-:Y:S01]  /*6f90*/  FMUL.FTZ R127, R216, R127 ;  /* 0x0000007fd87f7220 */ /* 0x000fe20000410000 */
[-C--:B------:R-:W-:Y:S01]  /*6fa0*/  FSEL R120, R120, R183.reuse, P3 ;  /* 0x000000b778787208 */ /* 0x080fe20001800000 */
[----:B------:R-:W-:Y:S01]  /*6fb0*/  FMUL.FTZ R198, R217, R198 ;  /* 0x000000c6d9c67220 */ /* 0x000fe20000410000 */
        /* <DEDUP_REMOVED lines=11> */
[----:B------:R-:W-:Y:S01]  /*7070*/  FADD.FTZ R49, -R182, R6 ;  /* 0x00000006b6317221 */ /* 0x000fe20000010100 */
[----:B------:R-:W-:Y:S01]  /*7080*/  F2FP.F16.F32.PACK_AB R199, R200, R199 ;  /* 0x000000c7c8c7723e */ /* 0x000fe200000000ff */
[----:B------:R-:W-:Y:S01]  /*7090*/  FADD.FTZ R65, -R182, R7 ;  /* 0x00000007b6417221 */ /* 0x000fe20000010100 */
[----:B------:R-:W-:Y:S01]  /*70a0*/  F2FP.F16.F32.PACK_AB R122, R122, R123 ;  /* 0x0000007b7a7a723e */ /* 0x000fe200000000ff */
[----:B------:R-:W-:Y:S01]  /*70b0*/  FMUL.FTZ R64, R239, R64 ;  /* 0x00000040ef407220 */ /* 0x000fe20000410000 */
[----:B------:R-:W-:Y:S01]  /*70c0*/  F2FP.F16.F32.PACK_AB R125, R126, R125 ;  /* 0x0000007d7e7d723e */ /* 0x000fe200000000ff */
[----:B------:R-:W-:Y:S01]  /*70d0*/  FMUL.FTZ R183, R240, R183 ;  /* 0x000000b7f0b77220 */ /* 0x000fe20000410000 */
[----:B------:R-:W-:Y:S02]  /*70e0*/  F2FP.F16.F32.PACK_AB R127, R198, R127 ;  /* 0x0000007fc67f723e */ /* 0x000fe400000000ff */
[----:B------:R-:W-:Y:S02]  /*70f0*/  F2FP.F16.F32.PACK_AB R53, R186, R53 ;  /* 0x00000035ba35723e */ /* 0x000fe400000000ff */
[-C--:B------:R-:W-:Y:S02]  /*7100*/  FSEL R49, R49, R182.reuse, P2 ;  /* 0x000000b631317208 */ /* 0x080fe40001000000 */
[----:B------:R-:W-:Y:S01]  /*7110*/  FSEL R48, R65, R182, P1 ;  /* 0x000000b641307208 */ /* 0x000fe20000800000 */
[----:B------:R-:W-:Y:S06]  /*7120*/  @!P0 BRA `(.L_x_449) ;  /* 0x00000000007c8947 */ /* 0x000fec0003800000 */
[----:B------:R-:W1:Y:S01]  /*7130*/  LDC R7, c[0x0][0x240] ;  /* 0x00009000ff077b82 */ /* 0x000e620000000800 */
[----:B------:R-:W-:Y:S01]  /*7140*/  ISETP.GE.AND P2, PT, R146, UR42, PT ;  /* 0x0000002a92007c0c */ /* 0x000fe2000bf46270 */
[----:B------:R-:W-:Y:S04]  /*7150*/  ULOP3.LUT UR5, UR10, 0x1, URZ, 0xc0, !UPT ;  /* 0x000000010a057892 */ /* 0x000fe8000f8ec03f */
[----:B------:R-:W-:Y:S04]  /*7160*/  UISETP.NE.U32.AND UP0, UPT, UR5, 0x1, UPT ;  /* 0x000000010500788c */ /* 0x000fe8000bf05070 */
[----:B------:R-:W-:Y:S04]  /*7170*/  USEL UR5, UR61, 0x2000, !UP0 ;  /* 0x000020003d057887 */ /* 0x000fe8000c000000 */
[----:B------:R-:W2:Y:S02]  /*7180*/  @!P2 LDC R5, c[0x0][0x244] ;  /* 0x00009100ff05ab82 */ /* 0x000ea40000000800 */
[----:B------:R-:W-:Y:S02]  /*7190*/  VIADD R171, R171, UR5 ;  /* 0x00000005abab7c36 */ /* 0x000fe40008000000 */
[----:B------:R-:W-:Y:S02]  /*71a0*/  VIADD R166, R166, UR5 ;  /* 0x00000005a6a67c36 */ /* 0x000fe40008000000 */
[----:B------:R-:W-:Y:S01]  /*71b0*/  VIADD R131, R131, UR5 ;  /* 0x0000000583837c36 */ /* 0x000fe20008000000 */
[----:B------:R3:W-:Y:S04]  /*71c0*/  @P2 STS [R171], RZ ;  /* 0x000000ffab002388 */ /* 0x0007e80000000800 */
[----:B------:R3:W-:Y:S04]  /*71d0*/  @P2 STS [R171+0x4], RZ ;  /* 0x000004ffab002388 */ /* 0x0007e80000000800 */
[----:B------:R3:W-:Y:S04]  /*71e0*/  @P2 STS [R171+0x8], RZ ;  /* 0x000008ffab002388 */ /* 0x0007e80000000800 */
[----:B------:R3:W-:Y:S01]  /*71f0*/  @P2 STS [R171+0xc], RZ ;  /* 0x00000cffab002388 */ /* 0x0007e20000000800 */
[----:B-1----:R-:W-:Y:S05]  /*7200*/  IMAD.U32 R17, R7, -0x80, RZ ;  /* 0xffffff8007117824 */ /* 0x002fea00078e00ff */
[C---:B------:R-:W-:Y:S04]  /*7210*/  LEA R176, P1, R17.reuse, R176, 0x1 ;  /* 0x000000b011b07211 */ /* 0x040fe800078208ff */
[----:B------:R-:W-:Y:S02]  /*7220*/  LEA.HI.X.SX32 R177, R17, R177, 0x1, P1 ;  /* 0x000000b111b17211 */ /* 0x000fe400008f0eff */
[C---:B------:R-:W-:Y:S03]  /*7230*/  @!P2 LEA R4, P1, R7.reuse, R176, 0x7 ;  /* 0x000000b00704a211 */ /* 0x040fe600078238ff */
        /* <DEDUP_REMOVED lines=14> */
.L_x_449:
[----:B------:R-:W-:Y:S01]  /*7320*/  STS [R148+0xa000], R121 ;  /* 0x00a0007994007388 */ /* 0x000fe20000000800 */
[C---:B------:R-:W-:Y:S01]  /*7330*/  FADD.FTZ R19, -R182.reuse, R19 ;  /* 0x00000013b6137221 */ /* 0x040fe20000010100 */
[----:B------:R-:W-:Y:S01]  /*7340*/  FSETP.GE.FTZ.AND P2, PT, R197, RZ, PT ;  /* 0x000000ffc500720b */ /* 0x000fe20003f56000 */
[----:B------:R-:W-:Y:S01]  /*7350*/  FADD.FTZ R7, -R182, R22 ;  /* 0x00000016b6077221 */ /* 0x000fe20000010100 */
[----:B------:R-:W-:Y:S01]  /*7360*/  FSETP.GE.FTZ.AND P1, PT, R202, RZ, PT ;  /* 0x000000ffca00720b */ /* 0x000fe20003f36000 */
[C---:B------:R-:W-:Y:S01]  /*7370*/  FADD.FTZ R23, -R182.reuse, R23 ;  /* 0x00000017b6177221 */ /* 0x040fe20000010100 */
[-C--:B---3--:R-:W-:Y:S01]  /*7380*/  FSEL R4, R19, R182.reuse, P2 ;  /* 0x000000b613047208 */ /* 0x088fe20001000000 */
[C---:B------:R-:W-:Y:S01]  /*7390*/  FADD.FTZ R17, -R182.reuse, R34 ;  /* 0x00000022b6117221 */ /* 0x040fe20000010100 */
[----:B------:R-:W-:Y:S01]  /*73a0*/  FSETP.GE.FTZ.AND P2, PT, R203, RZ, PT ;  /* 0x000000ffcb00720b */ /* 0x000fe20003f56000 */
[C---:B------:R-:W-:Y:S01]  /*73b0*/  FADD.FTZ R5, -R182.reuse, R18 ;  /* 0x00000012b6057221 */ /* 0x040fe20000010100 */
[-C--:B------:R-:W-:Y:S01]  /*73c0*/  FSEL R7, R7, R182.reuse, P1 ;  /* 0x000000b607077208 */ /* 0x080fe20000800000 */
[C---:B------:R-:W-:Y:S01]  /*73d0*/  FADD.FTZ R39, -R182.reuse, R39 ;  /* 0x00000027b6277221 */ /* 0x040fe20000010100 */
[----:B------:R-:W-:Y:S01]  /*73e0*/  FSEL R6, R23, R182, P2 ;  /* 0x000000b617067208 */ /* 0x000fe20001000000 */
[----:B------:R-:W-:Y:S01]  /*73f0*/  FADD.FTZ R35, -R182, R35 ;  /* 0x00000023b6237221 */ /* 0x000fe20000010100 */
[----:B------:R-:W-:Y:S01]  /*7400*/  FSETP.GE.FTZ.AND P1, PT, R214, RZ, PT ;  /* 0x000000ffd600720b */ /* 0x000fe20003f36000 */
[----:B------:R-:W-:Y:S01]  /*7410*/  FMUL.FTZ R7, R202, R7 ;  /* 0x00000007ca077220 */ /* 0x000fe20000410000 */
[----:B------:R-:W-:Y:S01]  /*7420*/  FSETP.GE.FTZ.AND P3, PT, R196, RZ, PT ;  /* 0x000000ffc400720b */ /* 0x000fe20003f76000 */
[----:B------:R-:W-:Y:S01]  /*7430*/  FMUL.FTZ R6, R203, R6 ;  /* 0x00000006cb067220 */ /* 0x000fe20000410000 */
[----:B------:R-:W-:Y:S01]  /*7440*/  FSEL R17, R17, R182, P1 ;  /* 0x000000b611117208 */ /* 0x000fe20000800000 */
        /* <DEDUP_REMOVED lines=8> */
[----:B------:R-:W-:Y:S01]  /*74d0*/  FMUL.FTZ R17, R214, R17 ;  /* 0x00000011d6117220 */ /* 0x000fe20000410000 */
[----:B------:R-:W-:Y:S01]  /*74e0*/  F2FP.F16.F32.PACK_AB R6, R6, R7 ;  /* 0x000000070606723e */ /* 0x000fe200000000ff */
[----:B------:R-:W-:Y:S01]  /*74f0*/  FADD.FTZ R7, -R182, R50 ;  /* 0x00000032b6077221 */ /* 0x000fe20000010100 */
[----:B------:R-:W-:Y:S01]  /*7500*/  FSETP.GE.FTZ.AND P1, PT, R246, RZ, PT ;  /* 0x000000fff600720b */ /* 0x000fe20003f36000 */
[C---:B------:R-:W-:Y:S01]  /*7510*/  FADD.FTZ R21, -R182.reuse, R54 ;  /* 0x00000036b6157221 */ /* 0x040fe20000010100 */
[----:B------:R-:W-:Y:S01]  /*7520*/  FSEL R16, R35, R182, P3 ;  /* 0x000000b623107208 */ /* 0x000fe20001800000 */
[----:B------:R-:W-:Y:S01]  /*7530*/  FADD.FTZ R55, -R182, R55 ;  /* 0x00000037b6377221 */ /* 0x000fe20000010100 */
[----:B------:R-:W-:Y:S01]  /*7540*/  FSETP.GE.FTZ.AND P6, PT, R230, RZ, PT ;  /* 0x000000ffe600720b */ /* 0x000fe20003fd6000 */
[----:B------:R-:W-:Y:S01]  /*7550*/  FADD.FTZ R23, -R182, R66 ;  /* 0x00000042b6177221 */ /* 0x000fe20000010100 */
[----:B------:R-:W-:Y:S01]  /*7560*/  FSETP.GE.FTZ.AND P5, PT, R231, RZ, PT ;  /* 0x000000ffe700720b */ /* 0x000fe20003fb6000 */
[----:B------:R-:W-:Y:S01]  /*7570*/  FMUL.FTZ R16, R215, R16 ;  /* 0x00000010d7107220 */ /* 0x000fe20000410000 */
[----:B------:R-:W-:Y:S01]  /*7580*/  FSETP.GE.FTZ.AND P2, PT, R218, RZ, PT ;  /* 0x000000ffda00720b */ /* 0x000fe20003f56000 */
[----:B------:R-:W-:Y:S01]  /*7590*/  FMUL.FTZ R49, R184, R49 ;  /* 0x00000031b8317220 */ /* 0x000fe20000410000 */
[----:B------:R-:W-:Y:S01]  /*75a0*/  F2FP.F16.F32.PACK_AB R5, R4, R5 ;  /* 0x000000050405723e */ /* 0x000fe200000000ff */
[----:B------:R-:W-:Y:S01]  /*75b0*/  FMUL.FTZ R48, R187, R48 ;  /* 0x00000030bb307220 */ /* 0x000fe20000410000 */
[-C--:B------:R-:W-:Y:S01]  /*75c0*/  FSEL R7, R7, R182.reuse, P6 ;  /* 0x000000b607077208 */ /* 0x080fe20003000000 */
[----:B-----5:R-:W-:Y:S01]  /*75d0*/  FADD.FTZ R8, -R181, R8 ;  /* 0x00000008b5087221 */ /* 0x020fe20000010100 */
[-C--:B------:R-:W-:Y:S01]  /*75e0*/  FSEL R4, R51, R182.reuse, P5 ;  /* 0x000000b633047208 */ /* 0x080fe20002800000 */
[----:B------:R-:W-:Y:S01]  /*75f0*/  FADD.FTZ R12, -R181, R12 ;  /* 0x0000000cb50c7221 */ /* 0x000fe20000010100 */
[----:B------:R-:W-:Y:S01]  /*7600*/  FSEL R19, R19, R182, P2 ;  /* 0x000000b613137208 */ /* 0x000fe20001000000 */
[----:B------:R-:W-:Y:S01]  /*7610*/  FMUL.FTZ R7, R230, R7 ;  /* 0x00000007e6077220 */ /* 0x000fe20000410000 */
[----:B------:R-:W-:Y:S01]  /*7620*/  FSETP.GE.FTZ.AND P4, PT, R234, RZ, PT ;  /* 0x000000ffea00720b */ /* 0x000fe20003f96000 */
[----:B------:R-:W-:Y:S01]  /*7630*/  FMUL.FTZ R4, R231, R4 ;  /* 0x00000004e7047220 */ /* 0x000fe20000410000 */
[----:B------:R-:W-:Y:S01]  /*7640*/  FSETP.GE.FTZ.AND P3, PT, R235, RZ, PT ;  /* 0x000000ffeb00720b */ /* 0x000fe20003f76000 */
[----:B------:R-:W-:Y:S01]  /*7650*/  FADD.FTZ R24, -R181, R24 ;  /* 0x00000018b5187221 */ /* 0x000fe20000010100 */
[----:B------:R-:W-:Y:S01]  /*7660*/  FSETP.GE.FTZ.AND P2, PT, R245, RZ, PT ;  /* 0x000000fff500720b */ /* 0x000fe20003f56000 */
[----:B------:R-:W-:Y:S01]  /*7670*/  FMUL.FTZ R19, R218, R19 ;  /* 0x00000013da137220 */ /* 0x000fe20000410000 */
[----:B------:R-:W-:Y:S01]  /*7680*/  F2FP.F16.F32.PACK_AB R17, R16, R17 ;  /* 0x000000111011723e */ /* 0x000fe200000000ff */
[----:B------:R-:W-:Y:S01]  /*7690*/  FMUL.FTZ R18, R219, R18 ;  /* 0x00000012db127220 */ /* 0x000fe20000410000 */
[-C--:B------:R-:W-:Y:S01]  /*76a0*/  FSEL R21, R21, R182.reuse, P4 ;  /* 0x000000b615157208 */ /* 0x080fe20002000000 */
[----:B------:R-:W-:Y:S01]  /*76b0*/  FADD.FTZ R28, -R181, R28 ;  /* 0x0000001cb51c7221 */ /* 0x000fe20000010100 */
[-C--:B------:R-:W-:Y:S01]  /*76c0*/  FSEL R16, R55, R182.reuse, P3 ;  /* 0x000000b637107208 */ /* 0x080fe20001800000 */
[----:B------:R-:W-:Y:S01]  /*76d0*/  FADD.FTZ R40, -R181, R40 ;  /* 0x00000028b5287221 */ /* 0x000fe20000010100 */
[----:B------:R-:W-:Y:S01]  /*76e0*/  FSEL R20, R23, R182, P2 ;  /* 0x000000b617147208 */ /* 0x000fe20001000000 */
[----:B------:R-:W-:Y:S01]  /*76f0*/  @P1 FADD.FTZ R182, -R182, R67 ;  /* 0x00000043b6b61221 */ /* 0x000fe20000010100 */
[----:B------:R-:W-:Y:S01]  /*7700*/  F2FP.F16.F32.PACK_AB R4, R4, R7 ;  /* 0x000000070404723e */ /* 0x000fe200000000ff */
[----:B------:R-:W-:Y:S01]  /*7710*/  FMUL.FTZ R21, R234, R21 ;  /* 0x00000015ea157220 */ /* 0x000fe20000410000 */
[----:B------:R-:W-:Y:S01]  /*7720*/  FSETP.GE.FTZ.AND P1, PT, R188, RZ, PT ;  /* 0x000000ffbc00720b */ /* 0x000fe20003f36000 */
[----:B------:R-:W-:Y:S01]  /*7730*/  FMUL.FTZ R20, R245, R20 ;  /* 0x00000014f5147220 */ /* 0x000fe20000410000 */
[----:B------:R-:W-:Y:S01]  /*7740*/  FMUL.FTZ R7, R246, R182 ;  /* 0x000000b6f6077220 */ /* 0x000fe20000410000 */
[----:B------:R-:W-:Y:S01]  /*7750*/  FMUL.FTZ R16, R235, R16 ;  /* 0x00000010eb107220 */ /* 0x000fe20000410000 */
[----:B------:R-:W-:Y:S01]  /*7760*/  F2FP.F16.F32.PACK_AB R49, R48, R49 ;  /* 0x000000313031723e */ /* 0x000fe200000000ff */
[----:B------:R-:W-:Y:S01]  /*7770*/  FADD.FTZ R11, -R180, R11 ;  /* 0x0000000bb40b7221 */ /* 0x000fe20000010100 */
[----:B------:R-:W-:Y:S01]  /*7780*/  FSETP.GE.FTZ.AND P3, PT, R189, RZ, PT ;  /* 0x000000ffbd00720b */ /* 0x000fe20003f76000 */
[----:B------:R-:W-:Y:S01]  /*7790*/  FADD.FTZ R44, -R181, R44 ;  /* 0x0000002cb52c7221 */ /* 0x000fe20000010100 */
[----:B------:R-:W-:Y:S01]  /*77a0*/  F2FP.F16.F32.PACK_AB R20, R7, R20 ;  /* 0x000000140714723e */ /* 0x000fe200000000ff */
[----:B------:R-:W-:Y:S01]  /*77b0*/  STS [R148+0xa400], R49 ;  /* 0x00a4003194007388 */ /* 0x000fe20000000800 */
[----:B------:R-:W-:Y:S01]  /*77c0*/  FSEL R7, R8, R181, P1 ;  /* 0x000000b508077208 */ /* 0x000fe20000800000 */
[C---:B------:R-:W-:Y:S01]  /*77d0*/  FADD.FTZ R8, -R181.reuse, R9 ;  /* 0x00000009b5087221 */ /* 0x040fe20000010100 */
[----:B------:R-:W-:Y:S01]  /*77e0*/  F2FP.F16.F32.PACK_AB R21, R16, R21 ;  /* 0x000000151015723e */ /* 0x000fe200000000ff */
[----:B------:R1:W-:Y:S01]  /*77f0*/  STS [R154+0xa400], R5 ;  /* 0x00a400059a007388 */ /* 0x0003e20000000800 */
[----:B------:R-:W-:Y:S01]  /*7800*/  FADD.FTZ R16, -R181, R13 ;  /* 0x0000000db5107221 */ /* 0x000fe20000010100 */
[----:B------:R-:W-:Y:S01]  /*7810*/  FSETP.GE.FTZ.AND P2, PT, R192, RZ, PT ;  /* 0x000000ffc000720b */ /* 0x000fe20003f56000 */
[----:B------:R-:W-:Y:S01]  /*7820*/  FMUL.FTZ R7, R188, R7 ;  /* 0x00000007bc077220 */ /* 0x000fe20000410000 */
[----:B------:R-:W-:Y:S01]  /*7830*/  STS [R154+0xa000], R199 ;  /* 0x00a000c79a007388 */ /* 0x000fe20000000800 */
        /* <DEDUP_REMOVED lines=12> */
[----:B------:R-:W-:Y:S01]  /*7900*/  F2FP.F16.F32.PACK_AB R7, R8, R7 ;  /* 0x000000070807723e */ /* 0x000fe200000000ff */
[C---:B------:R-:W-:Y:S01]  /*7910*/  FADD.FTZ R8, -R181.reuse, R25 ;  /* 0x00000019b5087221 */ /* 0x040fe20000010100 */
[----:B------:R-:W-:Y:S01]  /*7920*/  FSEL R13, R24, R181, P1 ;  /* 0x000000b5180d7208 */ /* 0x000fe20000800000 */
[C---:B------:R-:W-:Y:S01]  /*7930*/  FADD.FTZ R60, -R181.reuse, R60 ;  /* 0x0000003cb53c7221 */ /* 0x040fe20000010100 */
[----:B------:R-:W-:Y:S01]  /*7940*/  F2FP.F16.F32.PACK_AB R9, R16, R9 ;  /* 0x000000091009723e */ /* 0x000fe200000000ff */
[----:B------:R2:W-:Y:S01]  /*7950*/  STS [R148+0xc000], R7 ;  /* 0x00c0000794007388 */ /* 0x0005e20000000800 */
[----:B------:R-:W-:Y:S01]  /*7960*/  FADD.FTZ R16, -R181, R41 ;  /* 0x00000029b5107221 */ /* 0x000fe20000010100 */
[----:B------:R-:W-:Y:S01]  /*7970*/  FSETP.GE.FTZ.AND P1, PT, R221, RZ, PT ;  /* 0x000000ffdd00720b */ /* 0x000fe20003f36000 */
[----:B------:R-:W-:Y:S01]  /*7980*/  FMUL.FTZ R13, R204, R13 ;  /* 0x0000000dcc0d7220 */ /* 0x000fe20000410000 */
[-C--:B------:R-:W-:Y:S01]  /*7990*/  FSEL R8, R8, R181.reuse, P5 ;  /* 0x000000b508087208 */ /* 0x080fe20002800000 */
[----:B------:R-:W-:Y:S01]  /*79a0*/  FADD.FTZ R15, -R180, R15 ;  /* 0x0000000fb40f7221 */ /* 0x000fe20000010100 */
[----:B------:R-:W-:Y:S01]  /*79b0*/  FSEL R16, R16, R181, P1 ;  /* 0x000000b510107208 */ /* 0x000fe20000800000 */
[----:B------:R-:W-:Y:S01]  /*79c0*/  FADD.FTZ R27, -R180, R27 ;  /* 0x0000001bb41b7221 */ /* 0x000fe20000010100 */
[----:B------:R-:W-:Y:S01]  /*79d0*/  FSETP.GE.FTZ.AND P1, PT, R243, RZ, PT ;  /* 0x000000fff300720b */ /* 0x000fe20003f36000 */
[----:B------:R-:W-:Y:S01]  /*79e0*/  FMUL.FTZ R8, R205, R8 ;  /* 0x00000008cd087220 */ /* 0x000fe20000410000 */
[----:B------:R-:W-:Y:S01]  /*79f0*/  F2FP.F16.F32.PACK_AB R19, R18, R19 ;  /* 0x000000131213723e */ /* 0x000fe200000000ff */
[----:B------:R-:W-:Y:S01]  /*7a00*/  FADD.FTZ R18, -R181, R45 ;  /* 0x0000002db5127221 */ /* 0x000fe20000010100 */
[----:B------:R-:W-:Y:S01]  /*7a10*/  FSETP.GE.FTZ.AND P4, PT, R208, RZ, PT ;  /* 0x000000ffd000720b */ /* 0x000fe20003f96000 */
[C---:B------:R-:W-:Y:S01]  /*7a20*/  FADD.FTZ R31, -R180.reuse, R31 ;  /* 0x0000001fb41f7221 */ /* 0x040fe20000010100 */
[----:B------:R-:W-:Y:S01]  /*7a30*/  FSETP.GE.FTZ.AND P3, PT, R209, RZ, PT ;  /* 0x000000ffd100720b */ /* 0x000fe20003f76000 */
[----:B------:R-:W-:Y:S01]  /*7a40*/  FADD.FTZ R43, -R180, R43 ;  /* 0x0000002bb42b7221 */ /* 0x000fe20000010100 */
[----:B------:R-:W-:Y:S01]  /*7a50*/  FSETP.GE.FTZ.AND P2, PT, R220, RZ, PT ;  /* 0x000000ffdc00720b */ /* 0x000fe20003f56000 */
[----:B------:R-:W-:Y:S01]  /*7a60*/  FMUL.FTZ R16, R221, R16 ;  /* 0x00000010dd107220 */ /* 0x000fe20000410000 */
[----:B------:R-:W-:Y:S01]  /*7a70*/  FSETP.GE.FTZ.AND P6, PT, R224, RZ, PT ;  /* 0x000000ffe000720b */ /* 0x000fe20003fd6000 */
[C---:B------:R-:W-:Y:S01]  /*7a80*/  FADD.FTZ R47, -R180.reuse, R47 ;  /* 0x0000002fb42f7221 */ /* 0x040fe20000010100 */
[----:B------:R-:W-:Y:S01]  /*7a90*/  FSETP.GE.FTZ.AND P5, PT, R225, RZ, PT ;  /* 0x000000ffe100720b */ /* 0x000fe20003fb6000 */
[----:B------:R-:W-:Y:S01]  /*7aa0*/  FADD.FTZ R59, -R180, R59 ;  /* 0x0000003bb43b7221 */ /* 0x000fe20000010100 */
[----:B------:R-:W-:Y:S02]  /*7ab0*/  F2FP.F16.F32.PACK_AB R8, R8, R13 ;  /* 0x0000000d0808723e */ /* 0x000fe400000000ff */
[-C--:B-1----:R-:W-:Y:S01]  /*7ac0*/  FSEL R5, R28, R181.reuse, P4 ;  /* 0x000000b51c057208 */ /* 0x082fe20002000000 */
[----:B--2---:R-:W-:Y:S01]  /*7ad0*/  FADD.FTZ R7, -R180, R30 ;  /* 0x0000001eb4077221 */ /* 0x004fe20000010100 */
[-C--:B------:R-:W-:Y:S02]  /*7ae0*/  FSEL R12, R12, R181.reuse, P3 ;  /* 0x000000b50c0c7208 */ /* 0x080fe40001800000 */
[----:B------:R-:W-:Y:S01]  /*7af0*/  FSEL R23, R40, R181, P2 ;  /* 0x000000b528177208 */ /* 0x000fe20001000000 */
        /* <DEDUP_REMOVED lines=14> */
[----:B------:R-:W-:Y:S01]  /*7be0*/  F2FP.F16.F32.PACK_AB R18, R18, R13 ;  /* 0x0000000d1212723e */ /* 0x000fe200000000ff */
[----:B------:R-:W-:Y:S01]  /*7bf0*/  FADD.FTZ R13, -R180, R10 ;  /* 0x0000000ab40d7221 */ /* 0x000fe20000010100 */
[----:B------:R-:W-:Y:S01]  /*7c00*/  FSETP.GE.FTZ.AND P3, PT, R191, RZ, PT ;  /* 0x000000ffbf00720b */ /* 0x000fe20003f76000 */
[----:B------:R-:W-:Y:S01]  /*7c10*/  FMUL.FTZ R24, R243, R181 ;  /* 0x000000b5f3187220 */ /* 0x000fe20000410000 */
[----:B------:R-:W-:Y:S01]  /*7c20*/  FMUL.FTZ R29, R242, R29 ;  /* 0x0000001df21d7220 */ /* 0x000fe20000410000 */
[----:B------:R-:W-:Y:S01]  /*7c30*/  FSETP.GE.FTZ.AND P4, PT, R190, RZ, PT ;  /* 0x000000ffbe00720b */ /* 0x000fe20003f96000 */
[----:B------:R-:W-:Y:S01]  /*7c40*/  FMUL.FTZ R25, R236, R25 ;  /* 0x00000019ec197220 */ /* 0x000fe20000410000 */
[-C--:B------:R-:W-:Y:S01]  /*7c50*/  FSEL R10, R11, R180.reuse, P3 ;  /* 0x000000b40b0a7208 */ /* 0x080fe20001800000 */
[----:B------:R-:W-:Y:S01]  /*7c60*/  FADD.FTZ R11, -R180, R26 ;  /* 0x0000001ab40b7221 */ /* 0x000fe20000010100 */
[----:B------:R-:W-:Y:S01]  /*7c70*/  F2FP.F16.F32.PACK_AB R28, R24, R29 ;  /* 0x0000001d181c723e */ /* 0x000fe200000000ff */
[----:B------:R-:W-:Y:S01]  /*7c80*/  FADD.FTZ R29, -R180, R14 ;  /* 0x0000000eb41d7221 */ /* 0x000fe20000010100 */
[----:B------:R-:W-:Y:S01]  /*7c90*/  FSEL R13, R13, R180, P4 ;  /* 0x000000b40d0d7208 */ /* 0x000fe20002000000 */
[----:B------:R-:W-:Y:S01]  /*7ca0*/  FMUL.FTZ R10, R191, R10 ;  /* 0x0000000abf0a7220 */ /* 0x000fe20000410000 */
[----:B------:R-:W-:Y:S01]  /*7cb0*/  FSETP.GE.FTZ.AND P2, PT, R194, RZ, PT ;  /* 0x000000ffc200720b */ /* 0x000fe20003f56000 */
[----:B------:R-:W-:Y:S01]  /*7cc0*/  FMUL.FTZ R22, R237, R22 ;  /* 0x00000016ed167220 */ /* 0x000fe20000410000 */
[----:B------:R-:W-:Y:S01]  /*7cd0*/  FSETP.GE.FTZ.AND P1, PT, R195, RZ, PT ;  /* 0x000000ffc300720b */ /* 0x000fe20003f36000 */
[----:B------:R-:W-:Y:S01]  /*7ce0*/  FMUL.FTZ R13, R190, R13 ;  /* 0x0000000dbe0d7220 */ /* 0x000fe20000410000 */
[----:B------:R-:W-:Y:S02]  /*7cf0*/  F2FP.F16.F32.PACK_AB R5, R12, R5 ;  /* 0x000000050c05723e */ /* 0x000fe400000000ff */
[-C--:B------:R-:W-:Y:S02]  /*7d00*/  FSEL R29, R29, R180.reuse, P2 ;  /* 0x000000b41d1d7208 */ /* 0x080fe40001000000 */
[----:B------:R-:W-:Y:S01]  /*7d10*/  FSEL R12, R15, R180, P1 ;  /* 0x000000b40f0c7208 */ /* 0x000fe20000800000 */
[----:B------:R-:W-:Y:S01]  /*7d20*/  FADD.FTZ R15, -R180, R42 ;  /* 0x0000002ab40f7221 */ /* 0x000fe20000010100 */
[----:B------:R-:W-:Y:S01]  /*7d30*/  F2FP.F16.F32.PACK_AB R13, R10, R13 ;  /* 0x0000000d0a0d723e */ /* 0x000fe200000000ff */
[----:B------:R-:W-:Y:S01]  /*7d40*/  FMUL.FTZ R29, R194, R29 ;  /* 0x0000001dc21d7220 */ /* 0x000fe20000410000 */
[----:B------:R-:W-:Y:S01]  /*7d50*/  FSETP.GE.FTZ.AND P2, PT, R206, RZ, PT ;  /* 0x000000ffce00720b */ /* 0x000fe20003f56000 */
[----:B------:R-:W-:Y:S01]  /*7d60*/  FMUL.FTZ R12, R195, R12 ;  /* 0x0000000cc30c7220 */ /* 0x000fe20000410000 */
[----:B------:R-:W-:Y:S01]  /*7d70*/  FSETP.GE.FTZ.AND P1, PT, R207, RZ, PT ;  /* 0x000000ffcf00720b */ /* 0x000fe20003f36000 */
[----:B------:R-:W-:Y:S01]  /*7d80*/  STS [R148+0xc400], R13 ;  /* 0x00c4000d94007388 */ /* 0x000fe20000000800 */
[-C--:B------:R-:W-:Y:S02]  /*7d90*/  FSEL R11, R11, R180.reuse, P2 ;  /* 0x000000b40b0b7208 */ /* 0x080fe40001000000 */
[----:B------:R-:W-:Y:S01]  /*7da0*/  F2FP.F16.F32.PACK_AB R29, R12, R29 ;  /* 0x0000001d0c1d723e */ /* 0x000fe200000000ff */
[----:B------:R-:W-:Y:S01]  /*7db0*/  STS [R154+0xc000], R9 ;  /* 0x00c000099a007388 */ /* 0x000fe20000000800 */
[----:B------:R-:W-:Y:S01]  /*7dc0*/  FSEL R10, R27, R180, P1 ;  /* 0x000000b41b0a7208 */ /* 0x000fe20000800000 */
[----:B------:R-:W-:Y:S01]  /*7dd0*/  FMUL.FTZ R11, R206, R11 ;  /* 0x0000000bce0b7220 */ /* 0x000fe20000410000 */
[----:B------:R-:W-:Y:S01]  /*7de0*/  FSETP.GE.FTZ.AND P1, PT, R211, RZ, PT ;  /* 0x000000ffd300720b */ /* 0x000fe20003f36000 */
[----:B------:R-:W-:Y:S01]  /*7df0*/  STS [R154+0xc400], R29 ;  /* 0x00c4001d9a007388 */ /* 0x000fe20000000800 */
[----:B------:R-:W-:Y:S01]  /*7e00*/  FSETP.GE.FTZ.AND P2, PT, R210, RZ, PT ;  /* 0x000000ffd200720b */ /* 0x000fe20003f56000 */
[----:B------:R-:W-:Y:S01]  /*7e10*/  FMUL.FTZ R10, R207, R10 ;  /* 0x0000000acf0a7220 */ /* 0x000fe20000410000 */
[-C--:B------:R-:W-:Y:S01]  /*7e20*/  FSEL R12, R31, R180.reuse, P1 ;  /* 0x000000b41f0c7208 */ /* 0x080fe20000800000 */
[----:B------:R-:W-:Y:S01]  /*7e30*/  STS [R153+0xa000], R122 ;  /* 0x00a0007a99007388 */ /* 0x000fe20000000800 */
[----:B------:R-:W-:Y:S01]  /*7e40*/  FSEL R7, R7, R180, P2 ;  /* 0x000000b407077208 */ /* 0x000fe20001000000 */
[----:B------:R-:W-:Y:S01]  /*7e50*/  FADD.FTZ R27, -R180, R58 ;  /* 0x0000003ab41b7221 */ /* 0x000fe20000010100 */
[----:B------:R-:W-:Y:S01]  /*7e60*/  F2FP.F16.F32.PACK_AB R10, R10, R11 ;  /* 0x0000000b0a0a723e */ /* 0x000fe200000000ff */
[----:B------:R-:W-:Y:S01]  /*7e70*/  STS [R153+0xa400], R6 ;  /* 0x00a4000699007388 */ /* 0x000fe20000000800 */
[----:B------:R-:W-:Y:S01]  /*7e80*/  FMUL.FTZ R12, R211, R12 ;  /* 0x0000000cd30c7220 */ /* 0x000fe20000410000 */
[----:B------:R-:W-:Y:S01]  /*7e90*/  FMUL.FTZ R7, R210, R7 ;  /* 0x00000007d2077220 */ /* 0x000fe20000410000 */
[----:B------:R-:W-:Y:S01]  /*7ea0*/  F2FP.F16.F32.PACK_AB R23, R16, R23 ;  /* 0x000000171017723e */ /* 0x000fe200000000ff */
[----:B------:R-:W-:Y:S01]  /*7eb0*/  STS [R160+0xa000], R125 ;  /* 0x00a0007da0007388 */ /* 0x000fe20000000800 */
[----:B------:R-:W-:Y:S01]  /*7ec0*/  F2FP.F16.F32.PACK_AB R25, R22, R25 ;  /* 0x000000191619723e */ /* 0x000fe200000000ff */
[----:B------:R-:W-:Y:S01]  /*7ed0*/  FADD.FTZ R11, -R180, R46 ;  /* 0x0000002eb40b7221 */ /* 0x000fe20000010100 */
[----:B------:R-:W-:Y:S01]  /*7ee0*/  F2FP.F16.F32.PACK_AB R7, R12, R7 ;  /* 0x000000070c07723e */ /* 0x000fe200000000ff */
[----:B------:R-:W-:Y:S01]  /*7ef0*/  STS [R160+0xa400], R17 ;  /* 0x00a40011a0007388 */ /* 0x000fe20000000800 */
[----:B------:R-:W-:Y:S01]  /*7f00*/  FSETP.GE.FTZ.AND P2, PT, R222, RZ, PT ;  /* 0x000000ffde00720b */ /* 0x000fe20003f56000 */
[----:B------:R-:W-:Y:S01]  /*7f10*/  FADD.FTZ R31, -R180, R62 ;  /* 0x0000003eb41f7221 */ /* 0x000fe20000010100 */
[----:B------:R-:W-:Y:S01]  /*7f20*/  FSETP.GE.FTZ.AND P1, PT, R223, RZ, PT ;  /* 0x000000ffdf00720b */ /* 0x000fe20003f36000 */
[----:B------:R-:W-:Y:S01]  /*7f30*/  STS [R153+0xc000], R8 ;  /* 0x00c0000899007388 */ /* 0x000fe20000000800 */
[-C--:B------:R-:W-:Y:S02]  /*7f40*/  FSEL R15, R15, R180.reuse, P2 ;  /* 0x000000b40f0f7208 */ /* 0x080fe40001000000 */
        /* <DEDUP_REMOVED lines=8> */
[----:B------:R-:W-:Y:S01]  /*7fd0*/  FSEL R16, R47, R180, P5 ;  /* 0x000000b42f107208 */ /* 0x000fe20002800000 */
[----:B------:R-:W-:Y:S01]  /*7fe0*/  STS [R160+0xc400], R7 ;  /* 0x00c40007a0007388 */ /* 0x000fe20000000800 */
[----:B------:R-:W-:Y:S01]  /*7ff0*/  FSETP.GE.FTZ.AND P1, PT, R247, RZ, PT ;  /* 0x000000fff700720b */ /* 0x000fe20003f36000 */
[----:B------:R-:W-:Y:S01]  /*8000*/  FMUL.FTZ R11, R226, R11 ;  /* 0x0000000be20b7220 */ /* 0x000fe20000410000 */
[----:B------:R-:W-:Y:S01]  /*8010*/  F2FP.F16.F32.PACK_AB R15, R14, R15 ;  /* 0x0000000f0e0f723e */ /* 0x000fe200000000ff */
[----:B------:R-:W-:Y:S01]  /*8020*/  STS [R152+0xa000], R127 ;  /* 0x00a0007f98007388 */ /* 0x000fe20000000800 */
[----:B------:R-:W-:Y:S01]  /*8030*/  FMUL.FTZ R16, R227, R16 ;  /* 0x00000010e3107220 */ /* 0x000fe20000410000 */
[----:B------:R-:W-:Y:S02]  /*8040*/  FSETP.GE.FTZ.AND P4, PT, R238, RZ, PT ;  /* 0x000000ffee00720b */ /* 0x000fe40003f96000 */
[----:B------:R-:W-:Y:S01]  /*8050*/  STS [R152+0xa400], R19 ;  /* 0x00a4001398007388 */ /* 0x000fe20000000800 */
[----:B------:R-:W-:Y:S02]  /*8060*/  FSETP.GE.FTZ.AND P3, PT, R241, RZ, PT ;  /* 0x000000fff100720b */ /* 0x000fe40003f76000 */
[----:B------:R-:W-:Y:S01]  /*8070*/  F2FP.F16.F32.PACK_AB R16, R16, R11 ;  /* 0x0000000b1010723e */ /* 0x000fe200000000ff */
[----:B------:R-:W-:Y:S01]  /*8080*/  STS [R157+0xa000], R120 ;  /* 0x00a000789d007388 */ /* 0x000fe20000000800 */
[-C--:B------:R-:W-:Y:S02]  /*8090*/  FSEL R27, R27, R180.reuse, P4 ;  /* 0x000000b41b1b7208 */ /* 0x080fe40002000000 */
        /* <DEDUP_REMOVED lines=8> */
[----:B------:R-:W-:Y:S01]  /*8120*/  @P1 FADD.FTZ R180, -R180, R63 ;  /* 0x0000003fb4b41221 */ /* 0x000fe20000010100 */
[----:B------:R-:W-:Y:S01]  /*8130*/  STS [R152+0xc400], R15 ;  /* 0x00c4000f98007388 */ /* 0x000fe20000000800 */
[----:B------:R-:W-:Y:S01]  /*8140*/  LEA R52, R139, UR4, 0x1 ;  /* 0x000000048b347c11 */ /* 0x000fe2000f8e08ff */
[----:B------:R-:W-:Y:S01]  /*8150*/  FMUL.FTZ R31, R244, R31 ;  /* 0x0000001ff41f7220 */ /* 0x000fe20000410000 */
[----:B------:R-:W-:Y:S01]  /*8160*/  FMUL.FTZ R180, R247, R180 ;  /* 0x000000b4f7b47220 */ /* 0x000fe20000410000 */
[----:B------:R-:W-:Y:S01]  /*8170*/  STS [R157+0xc000], R18 ;  /* 0x00c000129d007388 */ /* 0x000fe20000000800 */
[----:B------:R-:W-:Y:S03]  /*8180*/  F2FP.F16.F32.PACK_AB R33, R22, R27 ;  /* 0x0000001b1621723e */ /* 0x000fe600000000ff */
[----:B------:R-:W-:Y:S01]  /*8190*/  STS [R157+0xc400], R16 ;  /* 0x00c400109d007388 */ /* 0x000fe20000000800 */
[----:B------:R-:W-:Y:S03]  /*81a0*/  F2FP.F16.F32.PACK_AB R180, R180, R31 ;  /* 0x0000001fb4b4723e */ /* 0x000fe600000000ff */
[----:B------:R1:W-:Y:S04]  /*81b0*/  STS [R156+0xa000], R53 ;  /* 0x00a000359c007388 */ /* 0x0003e80000000800 */
[----:B------:R-:W-:Y:S04]  /*81c0*/  STS [R156+0xa400], R21 ;  /* 0x00a400159c007388 */ /* 0x000fe80000000800 */
[----:B------:R-:W-:Y:S04]  /*81d0*/  STS [R155+0xa000], R64 ;  /* 0x00a000409b007388 */ /* 0x000fe80000000800 */
[----:B------:R-:W-:Y:S04]  /*81e0*/  STS [R155+0xa400], R20 ;  /* 0x00a400149b007388 */ /* 0x000fe80000000800 */
[----:B------:R-:W-:Y:S04]  /*81f0*/  STS [R156+0xc000], R25 ;  /* 0x00c000199c007388 */ /* 0x000fe80000000800 */
[----:B------:R-:W-:Y:S04]  /*8200*/  STS [R156+0xc400], R33 ;  /* 0x00c400219c007388 */ /* 0x000fe80000000800 */
[----:B------:R-:W-:Y:S01]  /*8210*/  STS [R155+0xc000], R28 ;  /* 0x00c0001c9b007388 */ /* 0x000fe20000000800 */
[----:B-1----:R-:W-:Y:S03]  /*8220*/  LEA R53, R144, UR4, 0x1 ;  /* 0x0000000490357c11 */ /* 0x002fe6000f8e08ff */
[----:B------:R-:W-:Y:S01]  /*8230*/  STS [R155+0xc400], R180 ;  /* 0x00c400b49b007388 */ /* 0x000fe20000000800 */
[----:B------:R-:W-:Y:S06]  /*8240*/  BAR.SYNC.DEFER_BLOCKING 0x0 ;  /* 0x0000000000007b1d */ /* 0x000fec0000010000 */
        /* <DEDUP_REMOVED lines=67> */
[----:B-1----:R-:W-:Y:S05]  /*8680*/  IMAD.U32 R9, R7, -0x80, RZ ;  /* 0xffffff8007097824 */ /* 0x002fea00078e00ff */
[C---:B------:R-:W-:Y:S04]  /*8690*/  LEA R174, P1, R9.reuse, R174, 0x1 ;  /* 0x000000ae09ae7211 */ /* 0x040fe800078208ff */
[----:B------:R-:W-:Y:S02]  /*86a0*/  LEA.HI.X.SX32 R175, R9, R175, 0x1, P1 ;  /* 0x000000af09af7211 */ /* 0x000fe400008f0eff */
[C---:B------:R-:W-:Y:S03]  /*86b0*/  @!P2 LEA R4, P1, R7.reuse, R174, 0x7 ;  /* 0x000000ae0704a211 */ /* 0x040fe600078238ff */
        /* <DEDUP_REMOVED lines=11> */
.L_x_450:
        /* <DEDUP_REMOVED lines=9> */
[----:B------:R-:W-:Y:S01]  /*8800*/  IMAD.U32 R57, RZ, RZ, UR32 ;  /* 0x00000020ff397e24 */ /* 0x000fe2000f8e00ff */
[----:B------:R-:W-:Y:S01]  /*8810*/  UISETP.NE.U32.AND UP0, UPT, UR5, 0x1, UPT ;  /* 0x000000010500788c */ /* 0x000fe2000bf05070 */
[----:B------:R-:W-:Y:S01]  /*8820*/  IMAD.U32 R109, RZ, RZ, UR37 ;  /* 0x00000025ff6d7e24 */ /* 0x000fe2000f8e00ff */
[----:B------:R-:W-:Y:S01]  /*8830*/  LDSM.16.M88.4 R24, [R133] ;  /* 0x000000008518783b */ /* 0x000fe20000000200 */
[----:B------:R-:W-:Y:S01]  /*8840*/  IMAD.U32 R105, RZ, RZ, UR36 ;  /* 0x00000024ff697e24 */ /* 0x000fe2000f8e00ff */
[----:B------:R-:W-:Y:S01]  /*8850*/  UISETP.GT.AND UP2, UPT, UR10, UR40, UPT ;  /* 0x000000280a00728c */ /* 0x000fe2000bf44270 */
[----:B------:R-:W-:Y:S01]  /*8860*/  IMAD.U32 R107, RZ, RZ, UR37 ;  /* 0x00000025ff6b7e24 */ /* 0x000fe2000f8e00ff */
[----:B------:R-:W3:Y:S01]  /*8870*/  LDSM.16.MT88.4 R28, [R52+0x6400] ;  /* 0x00640000341c783b */ /* 0x000ee20000004200 */
[----:B------:R-:W-:Y:S01]  /*8880*/  IMAD.U32 R101, RZ, RZ, UR35 ;  /* 0x00000023ff657e24 */ /* 0x000fe2000f8e00ff */
[----:B------:R-:W-:Y:S01]  /*8890*/  @UP3 UIADD3 UR6, UP1, UR16, -0x200, URZ ;  /* 0xfffffe0010063890 */ /* 0x000fe2000ff3e03f */
[----:B------:R-:W-:Y:S01]  /*88a0*/  IMAD.U32 R103, RZ, RZ, UR36 ;  /* 0x00000024ff677e24 */ /* 0x000fe2000f8e00ff */
[----:B------:R-:W4:Y:S01]  /*88b0*/  LDSM.16.M88.4 R32, [R129] ;  /* 0x000000008120783b */ /* 0x000f220000000200 */
[----:B------:R-:W-:Y:S01]  /*88c0*/  IMAD.U32 R65, RZ, RZ, UR34 ;  /* 0x00000022ff417e24 */ /* 0x000fe2000f8e00ff */
[----:B------:R-:W-:Y:S01]  /*88d0*/  @UP3 UIADD3.X UR5, UR17, -0x1, URZ, UP1, !UPT ;  /* 0xffffffff11053890 */ /* 0x000fe20008ffe43f */
[----:B------:R-:W-:Y:S01]  /*88e0*/  IMAD.U32 R67, RZ, RZ, UR35 ;  /* 0x00000023ff437e24 */ /* 0x000fe2000f8e00ff */
[----:B------:R-:W-:Y:S01]  /*88f0*/  LDSM.16.M88.4 R36, [R132] ;  /* 0x000000008424783b */ /* 0x000fe20000000200 */
[----:B------:R-:W-:Y:S01]  /*8900*/  IMAD.U32 R63, RZ, RZ, UR34 ;  /* 0x00000022ff3f7e24 */ /* 0x000fe2000f8e00ff */
[----:B------:R-:W-:Y:S01]  /*8910*/  UIADD3 UR10, UR10, -0x1, URZ ;  /* 0xffffffff0a0a7890 */ /* 0x000fe2000fffe03f */
[----:B------:R-:W-:Y:S01]  /*8920*/  IMAD.U32 R59, RZ, RZ, UR33 ;  /* 0x00000021ff3b7e24 */ /* 0x000fe2000f8e00ff */
[----:B------:R-:W4:Y:S01]  /*8930*/  LDSM.16.MT88.4 R40, [R52+0x6800] ;  /* 0x006800003428783b */ /* 0x000f220000004200 */
[----:B------:R-:W-:Y:S03]  /*8940*/  IMAD.U32 R55, RZ, RZ, UR32 ;  /* 0x00000020ff377e24 */ /* 0x000fe6000f8e00ff */
        /* <DEDUP_REMOVED lines=38> */
[----:B------:R-:W1:Y:S01]  /*8bb0*/  LDSM.16.M88.4 R32, [R128+0x6000] ;  /* 0x006000008020783b */ /* 0x000e620000000200 */
[----:B------:R-:W-:Y:S04]  /*8bc0*/  IMAD.U32 R41, RZ, RZ, UR29 ;  /* 0x0000001dff297e24 */ /* 0x000fe8000f8e00ff */
[----:B------:R-:W-:Y:S06]  /*8bd0*/  HMMA.16816.F32 R16, R36, R42, R16 ;  /* 0x0000002a2410723c */ /* 0x000fec0000001810 */
[-C--:B--2---:R-:W-:Y:S01]  /*8be0*/  HMMA.16816.F32 R4, R20, R48.reuse, R4 ;  /* 0x000000301404723c */ /* 0x084fe20000001804 */
[----:B------:R-:W-:Y:S04]  /*8bf0*/  IMAD.U32 R37, RZ, RZ, UR25 ;  /* 0x00000019ff257e24 */ /* 0x000fe8000f8e00ff */
[----:B------:R-:W-:Y:S01]  /*8c00*/  @P0 VIADD R36, R141, 0xffffff80 ;  /* 0xffffff808d240836 */ /* 0x000fe20000000000 */
[C---:B---3--:R-:W-:Y:S01]  /*8c10*/  HMMA.16816.F32 R8, R44.reuse, R48, R8 ;  /* 0x000000302c08723c */ /* 0x048fe20000001808 */
[----:B------:R-:W-:Y:S04]  /*8c20*/  IMAD.U32 R43, RZ, RZ, UR29 ;  /* 0x0000001dff2b7e24 */ /* 0x000fe8000f8e00ff */
[----:B------:R-:W-:Y:S01]  /*8c30*/  @P0 IMAD.WIDE R38, R36, R161, UR16 ;  /* 0x0000001024260e25 */ /* 0x000fe2000f8e02a1 */
[-C--:B------:R-:W-:Y:S01]  /*8c40*/  HMMA.16816.F32 R12, R44, R50.reuse, R12 ;  /* 0x000000322c0c723c */ /* 0x080fe2000000180c */
[----:B------:R-:W-:Y:S01]  /*8c50*/  @UP3 UMOV UR16, UR6 ;  /* 0x0000000600103c82 */ /* 0x000fe20008000000 */
[----:B------:R-:W-:Y:S02]  /*8c60*/  @UP3 UMOV UR17, UR5 ;  /* 0x0000000500113c82 */ /* 0x000fe40008000000 */
[----:B------:R-:W5:Y:S01]  /*8c70*/  @P0 LDG.E R169, desc[UR14][R38.64] ;  /* 0x0000000e26a90981 */ /* 0x000f62000c1e1900 */
[----:B------:R-:W-:Y:S01]  /*8c80*/  LEA R178, P1, R37, R178, 0x2 ;  /* 0x000000b225b27211 */ /* 0x000fe200078210ff */
[----:B------:R-:W-:Y:S01]  /*8c90*/  HMMA.16816.F32 R16, R20, R50, R16 ;  /* 0x000000321410723c */ /* 0x000fe20000001810 */
[----:B------:R-:W-:Y:S01]  /*8ca0*/  IMAD.U32 R47, RZ, RZ, UR30 ;  /* 0x0000001eff2f7e24 */ /* 0x000fe2000f8e00ff */
[----:B------:R-:W-:Y:S03]  /*8cb0*/  LDSM.16.MT88.4 R20, [R130] ;  /* 0x000000008214783b */ /* 0x000fe60000004200 */
[-C--:B------:R-:W-:Y:S01]  /*8cc0*/  LEA R56, P6, R113, R178.reuse, 0x2 ;  /* 0x000000b271387211 */ /* 0x080fe200078c10ff */
[-C--:B----4-:R-:W-:Y:S01]  /*8cd0*/  HMMA.16816.F32 R4, R24, R28.reuse, R4 ;  /* 0x0000001c1804723c */ /* 0x090fe20000001804 */
[----:B------:R-:W5:Y:S01]  /*8ce0*/  @P0 LDG.E R170, desc[UR14][R38.64+0x20] ;  /* 0x0000200e26aa0981 */ /* 0x000f62000c1e1900 */
[----:B------:R-:W-:Y:S03]  /*8cf0*/  IMAD.U32 R51, RZ, RZ, UR31 ;  /* 0x0000001fff337e24 */ /* 0x000fe6000f8e00ff */
[----:B------:R-:W5:Y:S01]  /*8d00*/  @P0 LDG.E R167, desc[UR14][R38.64+0x100] ;  /* 0x0001000e26a70981 */ /* 0x000f62000c1e1900 */
[C---:B-1----:R-:W-:Y:S01]  /*8d10*/  HMMA.16816.F32 R8, R32.reuse, R28, R8 ;  /* 0x0000001c2008723c */ /* 0x042fe20000001808 */
[----:B------:R-:W-:Y:S01]  /*8d20*/  IMAD.U32 R49, RZ, RZ, UR31 ;  /* 0x0000001fff317e24 */ /* 0x000fe2000f8e00ff */
[----:B------:R-:W-:Y:S01]  /*8d30*/  MOV R37, UR28 ;  /* 0x0000001c00257c02 */ /* 0x000fe20008000f00 */
[----:B------:R1:W5:Y:S02]  /*8d40*/  @P0 LDG.E R168, desc[UR14][R38.64+0x120] ;  /* 0x0001200e26a80981 */ /* 0x000364000c1e1900 */
[-C--:B------:R-:W-:Y:S01]  /*8d50*/  LEA R60, P0, R117, R178.reuse, 0x2 ;  /* 0x000000b2753c7211 */ /* 0x080fe200078010ff */
[-C--:B------:R-:W-:Y:S01]  /*8d60*/  HMMA.16816.F32 R12, R32, R30.reuse, R12 ;  /* 0x0000001e200c723c */ /* 0x080fe2000000180c */
[----:B------:R-:W-:Y:S04]  /*8d70*/  IMAD.U32 R29, RZ, RZ, UR25 ;  /* 0x00000019ff1d7e24 */ /* 0x000fe8000f8e00ff */
[-C--:B------:R-:W-:Y:S01]  /*8d80*/  LEA R50, P5, R109, R178.reuse, 0x2 ;  /* 0x000000b26d327211 */ /* 0x080fe200078a10ff */
[----:B------:R-:W-:Y:S01]  /*8d90*/  HMMA.16816.F32 R16, R24, R30, R16 ;  /* 0x0000001e1810723c */ /* 0x000fe20000001810 */
[----:B------:R-:W-:Y:S01]  /*8da0*/  MOV R35, UR27 ;  /* 0x0000001b00237c02 */ /* 0x000fe20008000f00 */
[----:B------:R-:W-:Y:S03]  /*8db0*/  IMAD.U32 R45, RZ, RZ, UR30 ;  /* 0x0000001eff2d7e24 */ /* 0x000fe6000f8e00ff */
[----:B------:R-:W-:Y:S01]  /*8dc0*/  LEA.HI.X.SX32 R179, R29, R179, 0x2, P1 ;  /* 0x000000b31db37211 */ /* 0x000fe200008f16ff */
[----:B------:R-:W-:Y:S01]  /*8dd0*/  IMAD.U32 R33, RZ, RZ, UR27 ;  /* 0x0000001bff217e24 */ /* 0x000fe2000f8e00ff */
[-C--:B------:R-:W-:Y:S01]  /*8de0*/  LEA R34, P1, R61, R178.reuse, 0x2 ;  /* 0x000000b23d227211 */ /* 0x080fe200078210ff */
[----:B------:R-:W-:Y:S02]  /*8df0*/  IMAD.U32 R31, RZ, RZ, UR26 ;  /* 0x0000001aff1f7e24 */ /* 0x000fe4000f8e00ff */
[----:B------:R-:W-:Y:S01]  /*8e00*/  REDG.E.ADD.F32.FTZ.RN.STRONG.GPU desc[UR14][R178.64], R4 ;  /* 0x00000004b20079a6 */ /* 0x000fe2000c10f38e */
[-C--:B------:R-:W-:Y:S01]  /*8e10*/  LEA.HI.X.SX32 R61, R115, R179.reuse, 0x2, P0 ;  /* 0x000000b3733d7211 */ /* 0x080fe200000f16ff */
[----:B------:R-:W-:Y:S01]  /*8e20*/  IMAD.U32 R27, RZ, RZ, UR24 ;  /* 0x00000018ff1b7e24 */ /* 0x000fe2000f8e00ff */
[-C--:B------:R-:W-:Y:S01]  /*8e30*/  LEA R30, P0, R57, R178.reuse, 0x2 ;  /* 0x000000b2391e7211 */ /* 0x080fe200078010ff */
[----:B------:R-:W-:Y:S01]  /*8e40*/  IMAD.U32 R29, RZ, RZ, UR26 ;  /* 0x0000001aff1d7e24 */ /* 0x000fe2000f8e00ff */
[-C--:B------:R-:W-:Y:S01]  /*8e50*/  LEA.HI.X.SX32 R57, R111, R179.reuse, 0x2, P6 ;  /* 0x000000b36f397211 */ /* 0x080fe200030f16ff */
[----:B------:R-:W-:Y:S01]  /*8e60*/  REDG.E.ADD.F32.FTZ.RN.STRONG.GPU desc[UR14][R60.64], R5 ;  /* 0x000000053c0079a6 */ /* 0x000fe2000c10f38e */
[-C--:B------:R-:W-:Y:S01]  /*8e70*/  LEA R48, P6, R51, R178.reuse, 0x2 ;  /* 0x000000b233307211 */ /* 0x080fe200078c10ff */
[----:B-1----:R-:W-:Y:S01]  /*8e80*/  IMAD.U32 R39, RZ, RZ, UR28 ;  /* 0x0000001cff277e24 */ /* 0x002fe2000f8e00ff */
[-C--:B------:R-:W-:Y:S01]  /*8e90*/  LEA R46, P4, R105, R178.reuse, 0x2 ;  /* 0x000000b2692e7211 */ /* 0x080fe200078810ff */
[----:B------:R-:W-:Y:S01]  /*8ea0*/  REDG.E.ADD.F32.FTZ.RN.STRONG.GPU desc[UR14][R56.64], R6 ;  /* 0x00000006380079a6 */ /* 0x000fe2000c10f38e */
[-C--:B------:R-:W-:Y:S01]  /*8eb0*/  LEA.HI.X.SX32 R51, R107, R179.reuse, 0x2, P5 ;  /* 0x000000b36b337211 */ /* 0x080fe200028f16ff */
[----:B------:R-:W-:Y:S01]  /*8ec0*/  IMAD.U32 R25, RZ, RZ, UR24 ;  /* 0x00000018ff197e24 */ /* 0x000fe2000f8e00ff */
[-C--:B------:R-:W-:Y:S02]  /*8ed0*/  LEA R44, P5, R47, R178.reuse, 0x2 ;  /* 0x000000b22f2c7211 */ /* 0x080fe400078a10ff */
[-C--:B------:R-:W-:Y:S01]  /*8ee0*/  LEA R42, P3, R101, R178.reuse, 0x2 ;  /* 0x000000b2652a7211 */ /* 0x080fe200078610ff */
[----:B------:R-:W-:Y:S01]  /*8ef0*/  REDG.E.ADD.F32.FTZ.RN.STRONG.GPU desc[UR14][R50.64], R7 ;  /* 0x00000007320079a6 */ /* 0x000fe2000c10f38e */
[-C--:B------:R-:W-:Y:S02]  /*8f00*/  LEA.HI.X.SX32 R47, R103, R179.reuse, 0x2, P4 ;  /* 0x000000b3672f7211 */ /* 0x080fe400020f16ff */
[-C--:B------:R-:W-:Y:S01]  /*8f10*/  LEA R40, P4, R43, R178.reuse, 0x2 ;  /* 0x000000b22b287211 */ /* 0x080fe200078810ff */
[----:B------:R-:W1:Y:S01]  /*8f20*/  LDSM.16.MT88.4 R4, [R135+0xa000] ;  /* 0x00a000008704783b */ /* 0x000e620000004200 */
        /* <DEDUP_REMOVED lines=13> */
[-C--:B------:R-:W-:Y:S01]  /*9000*/  LEA.HI.X.SX32 R45, R45, R179.reuse, 0x2, P5 ;  /* 0x000000b32d2d7211 */ /* 0x080fe200028f16ff */
[----:B------:R-:W-:Y:S01]  /*9010*/  REDG.E.ADD.F32.FTZ.RN.STRONG.GPU desc[UR14][R30.64], R16 ;  /* 0x000000101e0079a6 */ /* 0x000fe2000c10f38e */
[-C--:B------:R-:W-:Y:S02]  /*9020*/  LEA.HI.X.SX32 R41, R41, R179.reuse, 0x2, P4 ;  /* 0x000000b329297211 */ /* 0x080fe400020f16ff */
[-C--:B------:R-:W-:Y:S01]  /*9030*/  LEA.HI.X.SX32 R37, R37, R179.reuse, 0x2, P3 ;  /* 0x000000b325257211 */ /* 0x080fe200018f16ff */
[----:B------:R-:W-:Y:S01]  /*9040*/  REDG.E.ADD.F32.FTZ.RN.STRONG.GPU desc[UR14][R48.64], R17 ;  /* 0x00000011300079a6 */ /* 0x000fe2000c10f38e */
[-C--:B------:R-:W-:Y:S02]  /*9050*/  LEA.HI.X.SX32 R55, R33, R179.reuse, 0x2, P2 ;  /* 0x000000b321377211 */ /* 0x080fe400010f16ff */
[----:B------:R-:W-:Y:S01]  /*9060*/  LEA R62, P0, R27, R178, 0x2 ;  /* 0x000000b21b3e7211 */ /* 0x000fe200078010ff */
[----:B------:R-:W-:Y:S01]  /*9070*/  REDG.E.ADD.F32.FTZ.RN.STRONG.GPU desc[UR14][R44.64], R18 ;  /* 0x000000122c0079a6 */ /* 0x000fe2000c10f38e */
[-C--:B------:R-:W-:Y:S02]  /*9080*/  LEA.HI.X.SX32 R59, R29, R179.reuse, 0x2, P1 ;  /* 0x000000b31d3b7211 */ /* 0x080fe400008f16ff */
[----:B------:R-:W-:Y:S01]  /*9090*/  LEA.HI.X.SX32 R63, R25, R179, 0x2, P0 ;  /* 0x000000b3193f7211 */ /* 0x000fe200000f16ff */
[----:B------:R-:W-:Y:S01]  /*90a0*/  REDG.E.ADD.F32.FTZ.RN.STRONG.GPU desc[UR14][R40.64], R19 ;  /* 0x00000013280079a6 */ /* 0x000fe2000c10f38e */
[----:B------:R-:W-:Y:S01]  /*90b0*/  PLOP3.LUT P1, PT, PT, PT, UP0, 0x80, 0x0 ;  /* 0x000000000000781c */ /* 0x000fe20003f2f008 */
[----:B------:R-:W-:Y:S01]  /*90c0*/  @UP3 UIADD3 UR22, UP0, UR22, -0x200, URZ ;  /* 0xfffffe0016163890 */ /* 0x000fe2000ff1e03f */
[----:B------:R-:W-:Y:S01]  /*90d0*/  PLOP3.LUT P0, PT, PT, PT, UP2, 0x80, 0x0 ;  /* 0x000000000000781c */ /* 0x000fe20003f0f028 */
[----:B------:R-:W-:Y:S02]  /*90e0*/  REDG.E.ADD.F32.FTZ.RN.STRONG.GPU desc[UR14][R36.64], R12 ;  /* 0x0000000c240079a6 */ /* 0x000fe4000c10f38e */
[----:B------:R-:W-:Y:S01]  /*90f0*/  @UP3 UIADD3.X UR21, UR21, -0x1, URZ, UP0, !UPT ;  /* 0xffffffff15153890 */ /* 0x000fe200087fe43f */
[-C--:B-1----:R-:W-:Y:S01]  /*9100*/  HMMA.16816.F32 R84, R4, R20.reuse, R84 ;  /* 0x000000140454723c */ /* 0x082fe20000001854 */
[----:B------:R-:W-:Y:S04]  /*9110*/  REDG.E.ADD.F32.FTZ.RN.STRONG.GPU desc[UR14][R54.64], R13 ;  /* 0x0000000d360079a6 */ /* 0x000fe8000c10f38e */
[----:B------:R-:W-:Y:S04]  /*9120*/  REDG.E.ADD.F32.FTZ.RN.STRONG.GPU desc[UR14][R58.64], R14 ;  /* 0x0000000e3a0079a6 */ /* 0x000fe8000c10f38e */
[----:B------:R-:W-:Y:S04]  /*9130*/  REDG.E.ADD.F32.FTZ.RN.STRONG.GPU desc[UR14][R62.64], R15 ;  /* 0x0000000f3e0079a6 */ /* 0x000fe8000c10f38e */
[----:B------:R-:W1:Y:S04]  /*9140*/  LDSM.16.MT88.4 R8, [R135+0xe000] ;  /* 0x00e000008708783b */ /* 0x000e680000004200 */
[----:B------:R-:W-:Y:S04]  /*9150*/  LDSM.16.MT88.4 R24, [R135+0xa800] ;  /* 0x00a800008718783b */ /* 0x000fe80000004200 */
[----:B------:R-:W2:Y:S04]  /*9160*/  LDSM.16.MT88.4 R28, [R130+0x400] ;  /* 0x00040000821c783b */ /* 0x000ea80000004200 */
[----:B------:R-:W3:Y:S04]  /*9170*/  LDSM.16.MT88.4 R32, [R135+0xe800] ;  /* 0x00e800008720783b */ /* 0x000ee80000004200 */
[----:B------:R-:W-:Y:S04]  /*9180*/  LDSM.16.MT88.4 R12, [R130+0x800] ;  /* 0x00080000820c783b */ /* 0x000fe80000004200 */
[----:B------:R-:W-:Y:S01]  /*9190*/  LDSM.16.MT88.4 R16, [R135+0xb800] ;  /* 0x00b800008710783b */ /* 0x000fe20000004200 */
[C---:B-1----:R-:W-:Y:S06]  /*91a0*/  HMMA.16816.F32 R88, R8.reuse, R20, R88 ;  /* 0x000000140858723c */ /* 0x042fec0000001858 */
[-C--:B------:R-:W-:Y:S01]  /*91b0*/  HMMA.16816.F32 R92, R8, R22.reuse, R92 ;  /* 0x00000016085c723c */ /* 0x080fe2000000185c */
[----:B------:R-:W1:Y:S05]  /*91c0*/  LDSM.16.MT88.4 R8, [R135+0xb000] ;  /* 0x00b000008708783b */ /* 0x000e6a0000004200 */
[----:B------:R-:W-:Y:S01]  /*91d0*/  HMMA.16816.F32 R96, R4, R22, R96 ;  /* 0x000000160460723c */ /* 0x000fe20000001860 */
[----:B------:R-:W4:Y:S04]  /*91e0*/  LDSM.16.MT88.4 R4, [R135+0xf000] ;  /* 0x00f000008704783b */ /* 0x000f280000004200 */
[----:B------:R-:W4:Y:S01]  /*91f0*/  LDSM.16.MT88.4 R20, [R130+0xc00] ;  /* 0x000c00008214783b */ /* 0x000f220000004200 */
[-C--:B--2---:R-:W-:Y:S06]  /*9200*/  HMMA.16816.F32 R84, R24, R28.reuse, R84 ;  /* 0x0000001c1854723c */ /* 0x084fec0000001854 */
[C---:B---3--:R-:W-:Y:S06]  /*9210*/  HMMA.16816.F32 R88, R32.reuse, R28, R88 ;  /* 0x0000001c2058723c */ /* 0x048fec0000001858 */
[-C--:B------:R-:W-:Y:S06]  /*9220*/  HMMA.16816.F32 R92, R32, R30.reuse, R92 ;  /* 0x0000001e205c723c */ /* 0x080fec000000185c */
[----:B------:R-:W-:Y:S01]  /*9230*/  HMMA.16816.F32 R96, R24, R30, R96 ;  /* 0x0000001e1860723c */ /* 0x000fe20000001860 */
[----:B------:R-:W2:Y:S04]  /*9240*/  LDSM.16.MT88.4 R24, [R135+0xf800] ;  /* 0x00f800008718783b */ /* 0x000ea80000004200 */
[----:B------:R-:W-:Y:S01]  /*9250*/  LDSM.16.MT88.4 R28, [R130+0x1000] ;  /* 0x00100000821c783b */ /* 0x000fe20000004200 */
[-C--:B-1----:R-:W-:Y:S06]  /*9260*/  HMMA.16816.F32 R84, R8, R12.reuse, R84 ;  /* 0x0000000c0854723c */ /* 0x082fec0000001854 */
[C---:B----4-:R-:W-:Y:S06]  /*9270*/  HMMA.16816.F32 R88, R4.reuse, R12, R88 ;  /* 0x0000000c0458723c */ /* 0x050fec0000001858 */
[-C--:B------:R-:W-:Y:S01]  /*9280*/  HMMA.16816.F32 R92, R4, R14.reuse, R92 ;  /* 0x0000000e045c723c */ /* 0x080fe2000000185c */
[----:B------:R-:W1:Y:S05]  /*9290*/  LDSM.16.MT88.4 R4, [R135+0xc000] ;  /* 0x00c000008704783b */ /* 0x000e6a0000004200 */
[----:B------:R-:W-:Y:S01]  /*92a0*/  HMMA.16816.F32 R96, R8, R14, R96 ;  /* 0x0000000e0860723c */ /* 0x000fe20000001860 */
[----:B------:R-:W3:Y:S04]  /*92b0*/  LDSM.16.MT88.4 R8, [R135+0x10000] ;  /* 0x010000008708783b */ /* 0x000ee80000004200 */
[----:B------:R-:W-:Y:S01]  /*92c0*/  LDSM.16.MT88.4 R12, [R135+0xc800] ;  /* 0x00c80000870c783b */ /* 0x000fe20000004200 */
[-C--:B------:R-:W-:Y:S06]  /*92d0*/  HMMA.16816.F32 R84, R16, R20.reuse, R84 ;  /* 0x000000141054723c */ /* 0x080fec0000001854 */
[C---:B--2---:R-:W-:Y:S06]  /*92e0*/  HMMA.16816.F32 R88, R24.reuse, R20, R88 ;  /* 0x000000141858723c */ /* 0x044fec0000001858 */
[-C--:B------:R-:W-:Y:S01]  /*92f0*/  HMMA.16816.F32 R92, R24, R22.reuse, R92 ;  /* 0x00000016185c723c */ /* 0x080fe2000000185c */
[----:B------:R-:W2:Y:S05]  /*9300*/  LDSM.16.MT88.4 R24, [R130+0x1400] ;  /* 0x001400008218783b */ /* 0x000eaa0000004200 */
[----:B------:R-:W-:Y:S01]  /*9310*/  HMMA.16816.F32 R96, R16, R22, R96 ;  /* 0x000000161060723c */ /* 0x000fe20000001860 */
[----:B------:R-:W4:Y:S04]  /*9320*/  LDSM.16.MT88.4 R16, [R135+0x10800] ;  /* 0x010800008710783b */ /* 0x000f280000004200 */
[----:B------:R-:W-:Y:S01]  /*9330*/  LDSM.16.MT88.4 R20, [R130+0x1800] ;  /* 0x001800008214783b */ /* 0x000fe20000004200 */
[-C--:B-1----:R-:W-:Y:S06]  /*9340*/  HMMA.16816.F32 R84, R4, R28.reuse, R84 ;  /* 0x0000001c0454723c */ /* 0x082fec0000001854 */
[C---:B---3--:R-:W-:Y:S06]  /*9350*/  HMMA.16816.F32 R88, R8.reuse, R28, R88 ;  /* 0x0000001c0858723c */ /* 0x048fec0000001858 */
[-C--:B------:R-:W-:Y:S01]  /*9360*/  HMMA.16816.F32 R92, R8, R30.reuse, R92 ;  /* 0x0000001e085c723c */ /* 0x080fe2000000185c */
[----:B------:R-:W1:Y:S05]  /*9370*/  LDSM.16.MT88.4 R8, [R135+0xd000] ;  /* 0x00d000008708783b */ /* 0x000e6a0000004200 */
[----:B------:R-:W-:Y:S01]  /*9380*/  HMMA.16816.F32 R96, R4, R30, R96 ;  /* 0x0000001e0460723c */ /* 0x000fe20000001860 */
[----:B------:R-:W3:Y:S04]  /*9390*/  LDSM.16.MT88.4 R4, [R135+0x11000] ;  /* 0x011000008704783b */ /* 0x000ee80000004200 */
[----:B------:R-:W-:Y:S01]  /*93a0*/  LDSM.16.MT88.4 R28, [R130+0x1c00] ;  /* 0x001c0000821c783b */ /* 0x000fe20000004200 */
[-C--:B--2---:R-:W-:Y:S06]  /*93b0*/  HMMA.16816.F32 R84, R12, R24.reuse, R84 ;  /* 0x000000180c54723c */ /* 0x084fec0000001854 */
[C---:B----4-:R-:W-:Y:S06]  /*93c0*/  HMMA.16816.F32 R88, R16.reuse, R24, R88 ;  /* 0x000000181058723c */ /* 0x050fec0000001858 */
[-C--:B------:R-:W-:Y:S01]  /*93d0*/  HMMA.16816.F32 R92, R16, R26.reuse, R92 ;  /* 0x0000001a105c723c */ /* 0x080fe2000000185c */
[----:B------:R-:W2:Y:S05]  /*93e0*/  LDSM.16.MT88.4 R16, [R135+0xd800] ;  /* 0x00d800008710783b */ /* 0x000eaa0000004200 */
[----:B------:R-:W-:Y:S01]  /*93f0*/  HMMA.16816.F32 R96, R12, R26, R96 ;  /* 0x0000001a0c60723c */ /* 0x000fe20000001860 */
[----:B------:R-:W4:Y:S05]  /*9400*/  LDSM.16.MT88.4 R12, [R135+0x11800] ;  /* 0x01180000870c783b */ /* 0x000f2a0000004200 */
[-C--:B-1----:R-:W-:Y:S06]  /*9410*/  HMMA.16816.F32 R84, R8, R20.reuse, R84 ;  /* 0x000000140854723c */ /* 0x082fec0000001854 */
[C---:B---3--:R-:W-:Y:S06]  /*9420*/  HMMA.16816.F32 R88, R4.reuse, R20, R88 ;  /* 0x000000140458723c */ /* 0x048fec0000001858 */
[-C--:B------:R-:W-:Y:S06]  /*9430*/  HMMA.16816.F32 R92, R4, R22.reuse, R92 ;  /* 0x00000016045c723c */ /* 0x080fec000000185c */
[----:B------:R-:W-:Y:S05]  /*9440*/  HMMA.16816.F32 R96, R8, R22, R96 ;  /* 0x000000160860723c */ /* 0x000fea0000001860 */
[C---:B------:R-:W-:Y:S01]  /*9450*/  VIADD R4, R130.reuse, 0xffffe000 ;  /* 0xffffe00082047836 */ /* 0x040fe20000000000 */
[-C--:B--2---:R-:W-:Y:S05]  /*9460*/  HMMA.16816.F32 R84, R16, R28.reuse, R84 ;  /* 0x0000001c1054723c */ /* 0x084fea0000001854 */
        /* <DEDUP_REMOVED lines=50> */
[----:B------:R1:W-:Y:S01]  /*9790*/  STS [R159], R84 ;  /* 0x000000549f007388 */ /* 0x0003e20000000800 */
[----:B------:R-:W-:Y:S01]  /*97a0*/  F2FP.F16.F32.PACK_AB R90, R91, R90 ;  /* 0x0000005a5b5a723e */ /* 0x000fe200000000ff */
[----:B------:R-:W-:Y:S01]  /*97b0*/  @UP0 UIADD3 UR5, UR41, UR43, URZ ;  /* 0x0000002b29050290 */ /* 0x000fe2000fffe03f */
[----:B------:R-:W-:Y:S01]  /*97c0*/  F2FP.F16.F32.PACK_AB R93, R93, R92 ;  /* 0x0000005c5d5d723e */ /* 0x000fe200000000ff */
[----:B------:R1:W-:Y:S01]  /*97d0*/  STS [R159+0x200], R86 ;  /* 0x000200569f007388 */ /* 0x0003e20000000800 */
[----:B------:R-:W-:Y:S01]  /*97e0*/  F2FP.F16.F32.PACK_AB R95, R95, R94 ;  /* 0x0000005e5f5f723e */ /* 0x000fe200000000ff */
[----:B------:R-:W-:Y:S01]  /*97f0*/  @UP0 ULDC.64 UR6, c[0x0][0x450] ;  /* 0x0001140000060ab9 */ /* 0x000fe20000000a00 */
[----:B------:R-:W-:Y:S01]  /*9800*/  F2FP.F16.F32.PACK_AB R68, R69, R68 ;  /* 0x000000444544723e */ /* 0x000fe200000000ff */
[----:B------:R1:W-:Y:S01]  /*9810*/  STS [R158], R97 ;  /* 0x000000619e007388 */ /* 0x0003e20000000800 */
[----:B------:R-:W-:Y:S01]  /*9820*/  F2FP.F16.F32.PACK_AB R70, R71, R70 ;  /* 0x000000464746723e */ /* 0x000fe200000000ff */
[----:B------:R-:W-:Y:S01]  /*9830*/  @UP0 UIMAD.WIDE.U32 UR8, UR5, UR6, URZ ;  /* 0x00000006050802a5 */ /* 0x000fe2000f8e003f */
[----:B------:R-:W-:Y:S01]  /*9840*/  F2FP.F16.F32.PACK_AB R81, R81, R80 ;  /* 0x000000505151723e */ /* 0x000fe200000000ff */
[----:B------:R1:W-:Y:S01]  /*9850*/  STS [R158+0x200], R99 ;  /* 0x000200639e007388 */ /* 0x0003e20000000800 */
[----:B------:R-:W-:Y:S01]  /*9860*/  F2FP.F16.F32.PACK_AB R83, R83, R82 ;  /* 0x000000525353723e */ /* 0x000fe200000000ff */
[----:B------:R-:W-:Y:S01]  /*9870*/  @UP0 UIMAD UR5, UR5, UR7, URZ ;  /* 0x00000007050502a4 */ /* 0x000fe2000f8e023f */
[----:B------:R-:W-:Y:S01]  /*9880*/  F2FP.F16.F32.PACK_AB R72, R73, R72 ;  /* 0x000000484948723e */ /* 0x000fe200000000ff */
[----:B------:R1:W-:Y:S01]  /*9890*/  STS [R159+0x1000], R88 ;  /* 0x001000589f007388 */ /* 0x0003e20000000800 */
[----:B------:R-:W-:Y:S01]  /*98a0*/  F2FP.F16.F32.PACK_AB R74, R75, R74 ;  /* 0x0000004a4b4a723e */ /* 0x000fe200000000ff */
[----:B------:R-:W-:Y:S01]  /*98b0*/  @UP0 UIADD3 UR21, UR9, UR5, URZ ;  /* 0x0000000509150290 */ /* 0x000fe2000fffe03f */
[----:B------:R-:W-:Y:S01]  /*98c0*/  F2FP.F16.F32.PACK_AB R77, R77, R76 ;  /* 0x0000004c4d4d723e */ /* 0x000fe200000000ff */
[----:B------:R1:W-:Y:S01]  /*98d0*/  STS [R159+0x1200], R90 ;  /* 0x0012005a9f007388 */ /* 0x0003e20000000800 */
[----:B------:R-:W-:Y:S01]  /*98e0*/  F2FP.F16.F32.PACK_AB R79, R79, R78 ;  /* 0x0000004e4f4f723e */ /* 0x000fe200000000ff */
[----:B------:R-:W-:Y:S01]  /*98f0*/  @UP0 UMOV UR19, UR8 ;  /* 0x0000000800130c82 */ /* 0x000fe20008000000 */
[----:B------:R-:W-:Y:S01]  /*9900*/  PLOP3.LUT P0, PT, PT, PT, UP0, 0x80, 0x0 ;  /* 0x000000000000781c */ /* 0x000fe20003f0f008 */
        /* <DEDUP_REMOVED lines=8> */
[----:B------:R-:W2:Y:S03]  /*9990*/  S2R R0, SR_TID.X ;  /* 0x0000000000007919 */ /* 0x000ea60000002100 */
        /* <DEDUP_REMOVED lines=16> */
.L_x_452:
        /* <DEDUP_REMOVED lines=21> */
.L_x_453:
[----:B------:R-:W-:Y:S01]  /*9bf0*/  BAR.SYNC.DEFER_BLOCKING 0x0 ;  /* 0x0000000000007b1d */ /* 0x000fe20000010000 */
[----:B------:R-:W-:Y:S01]  /*9c00*/  USHF.R.S32.HI UR10, URZ, 0x1f, UR5 ;  /* 0x0000001f3f0a7899 */ /* 0x000fe20008011405 */
[----:B--2---:R-:W-:Y:S01]  /*9c10*/  SHF.R.S32.HI R5, RZ, 0x1f, R0 ;  /* 0x0000001fff057819 */ /* 0x004fe20000011400 */
        /* <DEDUP_REMOVED lines=17> */
[----:B------:R-:W-:Y:S01]  /*9d30*/  IADD3 R6, P0, R6, UR19, RZ ;  /* 0x0000001306067c10 */ /* 0x000fe2000ff1e0ff */
[----:B------:R-:W-:Y:S01]  /*9d40*/  IMAD.U32 R22, RZ, RZ, UR16 ;  /* 0x00000010ff167e24 */ /* 0x000fe2000f8e00ff */
[----:B------:R-:W-:Y:S01]  /*9d50*/  ISETP.GE.OR P1, PT, R0, UR12, P2 ;  /* 0x0000000c00007c0c */ /* 0x000fe20009726670 */
[----:B------:R2:W3:Y:S01]  /*9d60*/  LDS.128 R12, [R53+0x7000] ;  /* 0x00700000350c7984 */ /* 0x0004e20000000c00 */
[----:B------:R-:W-:Y:S01]  /*9d70*/  ISETP.GE.OR P2, PT, R16, UR12, P2 ;  /* 0x0000000c10007c0c */ /* 0x000fe20009746670 */
[----:B------:R-:W-:Y:S01]  /*9d80*/  UIMAD UR17, UR57, UR17, UR13 ;  /* 0x00000011391172a4 */ /* 0x000fe2000f8e020d */
[----:B------:R-:W-:Y:S01]  /*9d90*/  IADD3.X R7, R7, UR21, R4, P0, !PT ;  /* 0x0000001507077c10 */ /* 0x000fe200087fe404 */
[----:B------:R2:W4:Y:S01]  /*9da0*/  LDS.128 R8, [R53+0x9000] ;  /* 0x0090000035087984 */ /* 0x0005220000000c00 */
[----:B------:R-:W-:Y:S01]  /*9db0*/  SHF.R.S32.HI R0, RZ, 0x1f, R16 ;  /* 0x0000001fff007819 */ /* 0x000fe20000011410 */
[----:B------:R-:W-:-:S04]  /*9dc0*/  IMAD.WIDE.U32 R22, R22, UR57, R6 ;  /* 0x0000003916167c25 */ /* 0x000fc8000f8e0006 */
[----:B------:R-:W-:-:S04]  /*9dd0*/  VIADD R19, R23, UR17 ;  /* 0x0000001117137c36 */ /* 0x000fc80008000000 */
[----:B------:R-:W-:Y:S05]  /*9de0*/  @P2 BRA `(.L_x_455) ;  /* 0x0000000000282947 */ /* 0x000fea0003800000 */
[----:B------:R-:W1:Y:S01]  /*9df0*/  LDS.128 R4, [R53+0x6000] ;  /* 0x0060000035047984 */ /* 0x000e620000000c00 */
        /* <DEDUP_REMOVED lines=8> */
[----:B-1----:R1:W-:Y:S02]  /*9e80*/  STG.E.128 desc[UR14][R26.64], R4 ;  /* 0x000000041a007986 */ /* 0x0023e4000c101d0e */
.L_x_455:
[----:B------:R-:W-:Y:S05]  /*9e90*/  BSYNC B0 ;  /* 0x0000000000007941 */ /* 0x000fea0003800000 */
.L_x_454:
[----:B------:R-:W-:Y:S04]  /*9ea0*/  BSSY B0, `(.L_x_456) ;  /* 0x000000d000007945 */ /* 0x000fe80003800000 */
[----:B------:R-:W-:Y:S05]  /*9eb0*/  @P1 BRA `(.L_x_457) ;  /* 0x00000000002c1947 */ /* 0x000fea0003800000 */
[----:B-1----:R-:W-:Y:S01]  /*9ec0*/  IADD3 R5, P0, R16, 0x40, RZ ;  /* 0x0000004010057810 */ /* 0x002fe20007f1e0ff */
        /* <DEDUP_REMOVED lines=9> */
[----:B---3--:R1:W-:Y:S02]  /*9f60*/  STG.E.128 desc[UR14][R18.64], R12 ;  /* 0x0000000c12007986 */ /* 0x0083e4000c101d0e */
.L_x_457:
[----:B------:R-:W-:Y:S05]  /*9f70*/  BSYNC B0 ;  /* 0x0000000000007941 */ /* 0x000fea0003800000 */
.L_x_456:
[----:B-1----:R1:W1:Y:S01]  /*9f80*/  LDS.128 R4, [R53+0x8000] ;  /* 0x0080000035047984 */ /* 0x0022620000000c00 */
[----:B---3--:R-:W-:Y:S01]  /*9f90*/  IMAD.U32 R13, RZ, RZ, UR8 ;  /* 0x00000008ff0d7e24 */ /* 0x008fe2000f8e00ff */
        /* <DEDUP_REMOVED lines=24> */
.L_x_459:
[----:B------:R-:W-:Y:S05]  /*a120*/  BSYNC B0 ;  /* 0x0000000000007941 */ /* 0x000fea0003800000 */
.L_x_458:
[----:B------:R-:W-:Y:S05]  /*a130*/  @P1 BRA `(.L_x_432) ;  /* 0x00000000002c1947 */ /* 0x000fea0003800000 */
[----:B------:R-:W-:Y:S01]  /*a140*/  IADD3 R16, P0, R16, 0x40, RZ ;  /* 0x0000004010107810 */ /* 0x000fe20007f1e0ff */
[----:B------:R-:W-:Y:S01]  /*a150*/  ULDC.64 UR6, c[0x0][0x3f8] ;  /* 0x0000fe0000067ab9 */ /* 0x000fe20000000a00 */
[----:B------:R-:W-:Y:S02]  /*a160*/  MOV R12, R18 ;  /* 0x00000012000c7202 */ /* 0x000fe40000000f00 */
[----:B-1-3--:R-:W-:-:S03]  /*a170*/  IADD3.X R5, RZ, R0, RZ, P0, !PT ;  /* 0x00000000ff057210 */ /* 0x00afc600007fe4ff */
[----:B------:R-:W-:-:S04]  /*a180*/  IMAD.WIDE.U32 R6, R16, UR8, R12 ;  /* 0x0000000810067c25 */ /* 0x000fc8000f8e000c */
[----:B------:R-:W-:Y:S01]  /*a190*/  IMAD R5, R5, UR8, RZ ;  /* 0x0000000805057c24 */ /* 0x000fe2000f8e02ff */
[----:B------:R-:W-:-:S03]  /*a1a0*/  LEA R4, P0, R6, UR6, 0x1 ;  /* 0x0000000606047c11 */ /* 0x000fc6000f8008ff */
[----:B------:R-:W-:-:S05]  /*a1b0*/  IMAD R5, R16, UR9, R5 ;  /* 0x0000000910057c24 */ /* 0x000fca000f8e0205 */
[----:B------:R-:W-:-:S04]  /*a1c0*/  IADD3 R5, R5, R7, RZ ;  /* 0x0000000705057210 */ /* 0x000fc80007ffe0ff */
[----:B------:R-:W-:-:S05]  /*a1d0*/  LEA.HI.X R5, R6, UR7, R5, 0x1, P0 ;  /* 0x0000000706057c11 */ /* 0x000fca00080f0c05 */
[----:B----4-:R1:W-:Y:S02]  /*a1e0*/  STG.E.128 desc[UR14][R4.64], R8 ;  /* 0x0000000804007986 */ /* 0x0103e4000c101d0e */
.L_x_432:
[----:B------:R-:W-:Y:S05]  /*a1f0*/  BSYNC B1 ;  /* 0x0000000000017941 */ /* 0x000fea0003800000 */
.L_x_418:
        /* <DEDUP_REMOVED lines=11> */
.L_x_460:
[----:B------:R-:W-:Y:S05]  /*a2b0*/  EXIT ;  /* 0x000000000000794d */ /* 0x000fea0003800000 */
.L_x_462:
        /* <DEDUP_REMOVED lines=12> */
.L_x_704:


//--------------------- .text._ZN5flash44flash_bwd_dq_dk_dv_loop_seqk_parallel_kernelI23Flash_bwd_kernel_traitsILi32ELi128ELi128ELi8ELi4ELi4ELi4ELb0ELb0EN7cutlass6half_tE19Flash_kernel_traitsILi32ELi128ELi128ELi8ES3_EELb0ELb1ELb0ELb0ELb0ELb0ELb1EEEvNS_16Flash_bwd_paramsE --------------------------
	.section	.text._ZN5flash44flash_bwd_dq_dk_dv_loop_seqk_parallel_kernelI23Flash_bwd_kernel_traitsILi32ELi128ELi128ELi8ELi4ELi4ELi4ELb0ELb0EN7cutlass6half_tE19Flash_kernel_traitsILi32ELi128ELi128ELi8ES3_EELb0ELb1ELb0ELb0ELb0ELb0ELb1EEEvNS_16Flash_bwd_paramsE,"ax",@progbits
	.align	128
        .global         _ZN5flash44flash_bwd_dq_dk_dv_loop_seqk_parallel_kernelI23Flash_bwd_kernel_traitsILi32ELi128ELi128ELi8ELi4ELi4ELi4ELb0ELb0EN7cutlass6half_tE19Flash_kernel_traitsILi32ELi128ELi128ELi8ES3_EELb0ELb1ELb0ELb0ELb0ELb0ELb1EEEvNS_16Flash_bwd_paramsE
        .type           _ZN5flash44flash_bwd_dq_dk_dv_loop_seqk_parallel_kernelI23Flash_bwd_kernel_traitsILi32ELi128ELi128ELi8ELi4ELi4ELi4ELb0ELb0EN7cutlass6half_tE19Flash_kernel_traitsILi32ELi128ELi128ELi8ES3_EELb0ELb1ELb0ELb0ELb0ELb0ELb1EEEvNS_16Flash_bwd_paramsE,@function
        .size           _ZN5flash44flash_bwd_dq_dk_dv_loop_seqk_parallel_kernelI23Flash_bwd_kernel_traitsILi32ELi128ELi128ELi8ELi4ELi4ELi4ELb0ELb0EN7cutlass6half_tE19Flash_kernel_traitsILi32ELi128ELi128ELi8ES3_EELb0ELb1ELb0ELb0ELb0ELb0ELb1EEEvNS_16Flash_bwd_paramsE,(.L_x_705 - _ZN5flash44flash_bwd_dq_dk_dv_loop_seqk_parallel_kernelI23Flash_bwd_kernel_traitsILi32ELi128ELi128ELi8ELi4ELi4ELi4ELb0ELb0EN7cutlass6half_tE19Flash_kernel_traitsILi32ELi128ELi128ELi8ES3_EELb0ELb1ELb0ELb0ELb0ELb0ELb1EEEvNS_16Flash_bwd_paramsE)
        .other          _ZN5flash44flash_bwd_dq_dk_dv_loop_seqk_parallel_kernelI23Flash_bwd_kernel_traitsILi32ELi128ELi128ELi8ELi4ELi4ELi4ELb0ELb0EN7cutlass6half_tE19Flash_kernel_traitsILi32ELi128ELi128ELi8ES3_EELb0ELb1ELb0ELb0ELb0ELb0ELb1EEEvNS_16Flash_bwd_paramsE,@"STO_CUDA_ENTRY STV_DEFAULT"
_ZN5flash44flash_bwd_dq_dk_dv_loop_seqk_parallel_kernelI23Flash_bwd_kernel_traitsILi32ELi128ELi128ELi8ELi4ELi4ELi4ELb0ELb0EN7cutlass6half_tE19Flash_kernel_traitsILi32ELi128ELi128ELi8ES3_EELb0ELb1ELb0ELb0ELb0ELb0ELb1EEEvNS_16Flash_bwd_paramsE:
.text._ZN5flash44flash_bwd_dq_dk_dv_loop_seqk_parallel_kernelI23Flash_bwd_kernel_traitsILi32ELi128ELi128ELi8ELi4ELi4ELi4ELb0ELb0EN7cutlass6half_tE19Flash_kernel_traitsILi32ELi128ELi128ELi8ES3_EELb0ELb1ELb0ELb0ELb0ELb0ELb1EEEvNS_16Flash_bwd_paramsE:
        /* <DEDUP_REMOVED lines=12> */
[----:B------:R-:W2:Y:S01]  /*00c0*/  S2UR UR57, SR_CTAID.Z ;  /* 0x00000000003979c3 */ /* 0x000ea20000002700 */
[----:B------:R-:W-:Y:S01]  /*00d0*/  UMOV UR5, 0x400 ;  /* 0x0000040000057882 */ /* 0x000fe20000000000 */
[----:B------:R-:W-:Y:S01]  /*00e0*/  IMAD.MOV.U32 R211, RZ, RZ, -0x10 ;  /* 0xfffffff0ffd37424 */ /* 0x000fe200078e00ff */
[----:B------:R-:W-:Y:S01]  /*00f0*/  ULDC.64 UR8, c[0x0][0x208] ;  /* 0x0000820000087ab9 */ /* 0x000fe20000000a00 */
[----:B------:R-:W-:Y:S01]  /*0100*/  IMAD.MOV.U32 R123, RZ, RZ, 0x20 ;  /* 0x00000020ff7b7424 */ /* 0x000fe200078e00ff */
[----:B------:R-:W-:Y:S01]  /*0110*/  UMOV UR60, 0xffffe000 ;  /* 0xffffe000003c7882 */ /* 0x000fe20000000000 */
[----:B------:R-:W-:Y:S02]  /*0120*/  IMAD.MOV.U32 R120, RZ, RZ, 0x40 ;  /* 0x00000040ff787424 */ /* 0x000fe400078e00ff */
[----:B------:R-:W-:Y:S08]  /*0130*/  S2UR UR47, SR_CTAID.Y ;  /* 0x00000000002f79c3 */ /* 0x000ff00000002600 */
[----:B------:R-:W3:Y:S01]  /*0140*/  S2UR UR4, SR_CgaCtaId ;  /* 0x00000000000479c3 */ /* 0x000ee20000008800 */
[----:B--2---:R-:W-:Y:S01]  /*0150*/  USHF.R.S32.HI UR6, URZ, 0x1f, UR57 ;  /* 0x0000001f3f067899 */ /* 0x004fe20008011439 */
[----:B-1----:R-:W-:-:S04]  /*0160*/  SHF.R.S32.HI R10, RZ, 0x1f, R20 ;  /* 0x0000001fff0a7819 */ /* 0x002fc80000011414 */
[CC--:B------:R-:W-:Y:S02]  /*0170*/  LEA.HI R8, R10.reuse, R20.reuse, RZ, 0x5 ;  /* 0x000000140a087211 */ /* 0x0c0fe400078f28ff */
[-C--:B------:R-:W-:Y:S02]  /*0180*/  LEA.HI R11, R10, R20.reuse, RZ, 0x4 ;  /* 0x000000140a0b7211 */ /* 0x080fe400078f20ff */
[----:B------:R-:W-:Y:S01]  /*0190*/  LOP3.LUT R0, R8, 0xffffffe0, RZ, 0xc0, !PT ;  /* 0xffffffe008007812 */ /* 0x000fe200078ec0ff */
[----:B---3--:R-:W-:Y:S01]  /*01a0*/  ULEA UR4, UR4, UR5, 0x18 ;  /* 0x0000000504047291 */ /* 0x008fe2000f8ec03f */
[----:B------:R-:W-:Y:S01]  /*01b0*/  SHF.R.S32.HI R7, RZ, 0x4, R11 ;  /* 0x00000004ff077819 */ /* 0x000fe2000001140b */
[----:B------:R-:W-:Y:S01]  /*01c0*/  USHF.L.U32 UR5, UR47, 0x7, URZ ;  /* 0x000000072f057899 */ /* 0x000fe2000800063f */
        /* <DEDUP_REMOVED lines=110> */
[----:B------:R-:W-:Y:S01]  /*08b0*/  @P4 VIADD R210, R215, 0xffffffc0 ;  /* 0xffffffc0d7d24836 */ /* 0x000fe20000000000 */
        /* <DEDUP_REMOVED lines=16> */
[----:B------:R-:W-:Y:S01]  /*09c0*/  IMAD.IADD R8, R8, 0x1, R12 ;  /* 0x0000000108087824 */ /* 0x000fe200078e020c */
[----:B------:R-:W-:Y:S01]  /*09d0*/  SEL R120, R120, 0xffffffc0, !P2 ;  /* 0xffffffc078787807 */ /* 0x000fe20005000000 */
[----:B------:R-:W-:Y:S01]  /*09e0*/  IMAD R129, R129, 0x200, R0 ;  /* 0x0000020081817824 */ /* 0x000fe200078e0200 */
[----:B------:R-:W-:Y:S01]  /*09f0*/  LEA R116, R116, UR4, 0x1 ;  /* 0x0000000474747c11 */ /* 0x000fe2000f8e08ff */
[----:B------:R-:W-:Y:S01]  /*0a00*/  IMAD.IADD R119, R11, 0x1, R119 ;  /* 0x000000010b777824 */ /* 0x000fe200078e0277 */
[----:B------:R-:W-:Y:S01]  /*0a10*/  LOP3.LUT P0, RZ, R14, 0x2, RZ, 0xc0, !PT ;  /* 0x000000020eff7812 */ /* 0x000fe2000780c0ff */
[----:B------:R-:W-:-:S02]  /*0a20*/  IMAD.IADD R214, R216, 0x1, R212 ;  /* 0x00000001d8d67824 */ /* 0x000fc400078e02d4 */
[C---:B------:R-:W-:Y:S01]  /*0a30*/  IMAD.IADD R213, R212.reuse, 0x1, R210 ;  /* 0x00000001d4d57824 */ /* 0x040fe200078e02d2 */
        /* <DEDUP_REMOVED lines=11> */
[----:B------:R-:W-:Y:S01]  /*0af0*/  UIADD3 UR6, UR4, 0x6000, URZ ;  /* 0x0000600004067890 */ /* 0x000fe2000fffe03f */
[----:B------:R-:W-:Y:S01]  /*0b00*/  IMAD.U32 R0, RZ, RZ, UR5 ;  /* 0x00000005ff007e24 */ /* 0x000fe2000f8e00ff */
[----:B------:R-:W-:Y:S01]  /*0b10*/  USHF.R.S32.HI UR5, URZ, 0x1f, UR57 ;  /* 0x0000001f3f057899 */ /* 0x000fe20008011439 */
[----:B------:R-:W-:-:S03]  /*0b20*/  LEA R2, R3, UR4, 0x1 ;  /* 0x0000000403027c11 */ /* 0x000fc6000f8e08ff */
[----:B------:R-:W-:Y:S02]  /*0b30*/  LEA R4, R8, UR6, 0x1 ;  /* 0x0000000608047c11 */ /* 0x000fe4000f8e08ff */
[----:B------:R-:W-:Y:S01]  /*0b40*/  IMAD.U32 R0, RZ, RZ, UR5 ;  /* 0x00000005ff007e24 */ /* 0x000fe2000f8e00ff */
[----:B------:R-:W-:Y:S02]  /*0b50*/  UIADD3 UR5, UR4, 0xa000, URZ ;  /* 0x0000a00004057890 */ /* 0x000fe4000fffe03f */
[C---:B------:R-:W-:Y:S01]  /*0b60*/  VIADD R0, R4.reuse, 0x20 ;  /* 0x0000002004007836 */ /* 0x040fe20000000000 */
[----:B------:R1:W-:Y:S01]  /*0b70*/  STL [R1+0x48], R4 ;  /* 0x0000480401007387 */ /* 0x0003e20000100800 */
[----:B------:R-:W-:Y:S02]  /*0b80*/  @P3 VIADD R0, R4, 0xffffffe0 ;  /* 0xffffffe004003836 */ /* 0x000fe40000000000 */
[----:B------:R-:W-:-:S03]  /*0b90*/  LEA R119, R119, UR5, 0x1 ;  /* 0x0000000577777c11 */ /* 0x000fc6000f8e08ff */
[----:B------:R1:W-:Y:S02]  /*0ba0*/  STL [R1+0x4c], R0 ;  /* 0x00004c0001007387 */ /* 0x0003e40000100800 */
[C---:B------:R-:W-:Y:S02]  /*0bb0*/  VIADD R125, R119.reuse, 0x20 ;  /* 0x00000020777d7836 */ /* 0x040fe40000000000 */
[C---:B------:R-:W-:Y:S02]  /*0bc0*/  @P1 VIADD R125, R119.reuse, 0xffffffe0 ;  /* 0xffffffe0777d1836 */ /* 0x040fe40000000000 */
[----:B------:R-:W-:Y:S02]  /*0bd0*/  IMAD.IADD R121, R119, 0x1, R120 ;  /* 0x0000000177797824 */ /* 0x000fe400078e0278 */
[----:B------:R-:W-:Y:S02]  /*0be0*/  IMAD.IADD R120, R120, 0x1, R125 ;  /* 0x0000000178787824 */ /* 0x000fe400078e027d */
[----:B------:R-:W-:-:S02]  /*0bf0*/  VIADD R128, R125, 0x2000 ;  /* 0x000020007d807836 */ /* 0x000fc40000000000 */
[C---:B------:R-:W-:Y:S02]  /*0c00*/  VIADD R127, R125.reuse, 0x4000 ;  /* 0x000040007d7f7836 */ /* 0x040fe40000000000 */
[----:B------:R-:W-:-:S07]  /*0c10*/  VIADD R126, R125, 0x6000 ;  /* 0x000060007d7e7836 */ /* 0x000fce0000000000 */
.L_x_507:
        /* <DEDUP_REMOVED lines=67> */
.L_x_463:
        /* <DEDUP_REMOVED lines=21> */
[----:B------:R-:W-:Y:S01]  /*11a0*/  ULDC.U8 UR23, c[0x0][0x480] ;  /* 0x0001200000177ab9 */ /* 0x000fe20000000000 */
[----:B------:R-:W-:Y:S01]  /*11b0*/  ULDC.U8 UR22, c[0x0][0x3d8] ;  /* 0x0000f60000167ab9 */ /* 0x000fe20000000000 */
[----:B------:R-:W-:Y:S01]  /*11c0*/  UIMAD.WIDE.U32 UR14, UR11, UR30, URZ ;  /* 0x0000001e0b0e72a5 */ /* 0x000fe2000f8e003f */
[----:B-1----:R-:W-:Y:S01]  /*11d0*/  IABS R6, R7 ;  /* 0x0000000700067213 */ /* 0x002fe20000000000 */
[----:B------:R-:W-:Y:S01]  /*11e0*/  USHF.R.S32.HI UR44, URZ, 0x1f, UR59 ;  /* 0x0000001f3f2c7899 */ /* 0x000fe2000801143b */
[----:B------:R-:W-:Y:S01]  /*11f0*/  ISETP.NE.AND P3, PT, R7, RZ, PT ;  /* 0x000000ff0700720c */ /* 0x000fe20003f65270 */
[----:B------:R-:W-:Y:S01]  /*1200*/  UISETP.NE.AND UP4, UPT, UR23, URZ, UPT ;  /* 0x0000003f1700728c */ /* 0x000fe2000bf85270 */
[----:B------:R-:W1:Y:S01]  /*1210*/  I2F.RP R4, R6 ;  /* 0x0000000600047306 */ /* 0x000e620000209400 */
[----:B------:R-:W-:-:S02]  /*1220*/  UISETP.NE.AND UP3, UPT, UR22, URZ, UPT ;  /* 0x0000003f1600728c */ /* 0x000fc4000bf65270 */
[----:B------:R-:W-:Y:S02]  /*1230*/  USEL UR56, UR18, UR14, !UP1 ;  /* 0x0000000e12387287 */ /* 0x000fe4000c800000 */
[----:B--2---:R-:W-:Y:S01]  /*1240*/  UIMAD.WIDE.U32 UR26, UR5, UR12, URZ ;  /* 0x0000000c051a72a5 */ /* 0x004fe2000f8e003f */
[----:B------:R-:W-:Y:S01]  /*1250*/  @UP0 ULDC.64 UR22, c[0x0][0x248] ;  /* 0x0000920000160ab9 */ /* 0x000fe20000000a00 */
[----:B------:R-:W-:Y:S02]  /*1260*/  UIADD3 UR49, UR19, UR28, URZ ;  /* 0x0000001c13317290 */ /* 0x000fe4000fffe03f */
[----:B------:R-:W-:Y:S02]  /*1270*/  UIMAD UR50, UR5, UR13, UR27 ;  /* 0x0000000d053272a4 */ /* 0x000fe4000f8e021b */
[----:B------:R-:W-:Y:S01]  /*1280*/  @!UP1 UIMAD UR5, UR58, UR6, URZ ;  /* 0x000000063a0592a4 */ /* 0x000fe2000f8e023f */
[----:B------:R-:W-:Y:S01]  /*1290*/  @UP1 ULDC.64 UR12, c[0x0][0x420] ;  /* 0x00010800000c1ab9 */ /* 0x000fe20000000a00 */
[----:B-1----:R-:W1:Y:S02]  /*12a0*/  MUFU.RCP R4, R4 ;  /* 0x0000000400047308 */ /* 0x002e640000001000 */
[----:B------:R-:W-:-:S02]  /*12b0*/  @!UP1 UIMAD UR33, UR47, UR7, UR5 ;  /* 0x000000072f2192a4 */ /* 0x000fc4000f8e0205 */
[----:B------:R-:W-:Y:S02]  /*12c0*/  @UP0 UIADD3 UR5, UR36, UR39, URZ ;  /* 0x0000002724050290 */ /* 0x000fe4000fffe03f */
[----:B------:R-:W-:Y:S02]  /*12d0*/  @UP1 UIMAD.WIDE.U32 UR42, UR11, UR12, URZ ;  /* 0x0000000c0b2a12a5 */ /* 0x000fe4000f8e003f */
[----:B------:R-:W-:Y:S02]  /*12e0*/  UIADD3 UR16, UR38, 0x7f, URZ ;  /* 0x0000007f26107890 */ /* 0x000fe4000fffe03f */
[----:B------:R-:W-:Y:S02]  /*12f0*/  @UP0 UIMAD.WIDE.U32 UR18, UR5, UR22, URZ ;  /* 0x00000016051202a5 */ /* 0x000fe4000f8e003f */
[----:B------:R-:W-:Y:S02]  /*1300*/  @UP0 UIMAD UR28, UR5, UR23, URZ ;  /* 0x00000017051c02a4 */ /* 0x000fe4000f8e023f */
[----:B------:R-:W-:Y:S01]  /*1310*/  UIMAD UR5, UR44, UR47, URZ ;  /* 0x0000002f2c0572a4 */ /* 0x000fe2000f8e023f */
[----:B------:R-:W-:Y:S01]  /*1320*/  ULDC UR24, c[0x0][0x2dc] ;  /* 0x0000b70000187ab9 */ /* 0x000fe20000000800 */
[----:B------:R-:W-:Y:S01]  /*1330*/  ULDC UR61, c[0x0][0x270] ;  /* 0x00009c00003d7ab9 */ /* 0x000fe20000000800 */
[----:B-1----:R-:W-:Y:S01]  /*1340*/  VIADD R4, R4, 0xffffffe ;  /* 0x0ffffffe04047836 */ /* 0x002fe20000000000 */
[----:B------:R-:W-:-:S02]  /*1350*/  @UP1 UIMAD UR51, UR11, UR13, UR43 ;  /* 0x0000000d0b3312a4 */ /* 0x000fc4000f8e022b */
[----:B------:R-:W-:Y:S01]  /*1360*/  @!UP1 UIMAD.WIDE.U32 UR40, UR47, UR6, URZ ;  /* 0x000000062f2892a5 */ /* 0x000fe2000f8e003f */
[----:B------:R-:W1:Y:S01]  /*1370*/  F2I.FTZ.U32.TRUNC.NTZ R5, R4 ;  /* 0x0000000400057305 */ /* 0x000e62000021f000 */
[----:B------:R-:W-:Y:S02]  /*1380*/  USHF.R.S32.HI UR20, URZ, 0x1f, UR16 ;  /* 0x0000001f3f147899 */ /* 0x000fe40008011410 */
[----:B------:R-:W-:Y:S02]  /*1390*/  UIMAD.WIDE UR6, UR24, UR61, URZ ;  /* 0x0000003d180672a5 */ /* 0x000fe4000f8e023f */
[----:B------:R-:W-:Y:S02]  /*13a0*/  UIMAD.WIDE.U32 UR12, UR47, UR59, URZ ;  /* 0x0000003b2f0c72a5 */ /* 0x000fe4000f8e003f */
[----:B------:R-:W-:Y:S02]  /*13b0*/  UIMAD UR5, UR58, UR59, UR5 ;  /* 0x0000003b3a0572a4 */ /* 0x000fe4000f8e0205 */
[----:B------:R-:W-:-:S02]  /*13c0*/  UIMAD UR27, UR11, UR31, URZ ;  /* 0x0000001f0b1b72a4 */ /* 0x000fc4000f8e023f */
[----:B------:R-:W-:Y:S02]  /*13d0*/  ULEA.HI UR20, UR20, UR16, URZ, 0x7 ;  /* 0x0000001014147291 */ /* 0x000fe4000f8f383f */
[----:B------:R-:W-:Y:S01]  /*13e0*/  UIMAD UR16, UR7, UR12, URZ ;  /* 0x0000000c071072a4 */ /* 0x000fe2000f8e023f */
[--C-:B-1----:R-:W-:Y:S01]  /*13f0*/  IMAD.MOV R0, RZ, RZ, -R5.reuse ;  /* 0x000000ffff007224 */ /* 0x102fe200078e0a05 */
[----:B------:R-:W-:Y:S01]  /*1400*/  UIADD3 UR5, UR13, UR5, URZ ;  /* 0x000000050d057290 */ /* 0x000fe2000fffe03f */
[----:B------:R-:W-:Y:S01]  /*1410*/  IMAD.MOV.U32 R4, RZ, RZ, RZ ;  /* 0x000000ffff047224 */ /* 0x000fe200078e00ff */
[----:B------:R-:W-:Y:S01]  /*1420*/  @UP1 UIADD3 UR49, UR15, UR27, URZ ;  /* 0x0000001b0f311290 */ /* 0x000fe2000fffe03f */
[----:B------:R-:W-:Y:S01]  /*1430*/  IMAD R0, R0, R6, RZ ;  /* 0x0000000600007224 */ /* 0x000fe200078e02ff */
[----:B------:R-:W-:Y:S02]  /*1440*/  UIMAD.WIDE.U32 UR14, UR6, UR12, URZ ;  /* 0x0000000c060e72a5 */ /* 0x000fe4000f8e003f */
[----:B------:R-:W-:Y:S01]  /*1450*/  UIMAD UR5, UR6, UR5, UR16 ;  /* 0x00000005060572a4 */ /* 0x000fe2000f8e0210 */
[----:B------:R-:W-:Y:S01]  /*1460*/  IMAD.HI.U32 R0, R5, R0, R4 ;  /* 0x0000000005007227 */ /* 0x000fe200078e0004 */
[----:B------:R-:W-:-:S02]  /*1470*/  ULOP3.LUT UR16, UR20, 0xffffff80, URZ, 0xc0, !UPT ;  /* 0xffffff8014107892 */ /* 0x000fc4000f8ec03f */
[----:B------:R-:W-:Y:S02]  /*1480*/  UIADD3 UR46, UR15, UR5, URZ ;  /* 0x000000050f2e7290 */ /* 0x000fe4000fffe03f */
[----:B------:R-:W-:Y:S01]  /*1490*/  USHF.L.U64.HI UR17, UR47, 0x7, UR58 ;  /* 0x000000072f117899 */ /* 0x000fe2000801023a */
[----:B------:R-:W-:Y:S01]  /*14a0*/  IMAD.HI.U32 R0, R0, R3, RZ ;  /* 0x0000000300007227 */ /* 0x000fe200078e00ff */
[----:B------:R-:W-:Y:S02]  /*14b0*/  UIMAD.WIDE.U32 UR12, UR6, UR11, URZ ;  /* 0x0000000b060c72a5 */ /* 0x000fe4000f8e003f */
[----:B------:R-:W-:Y:S02]  /*14c0*/  UIMAD UR5, UR7, UR11, URZ ;  /* 0x0000000b070572a4 */ /* 0x000fe4000f8e023f */
[----:B------:R-:W-:Y:S01]  /*14d0*/  IADD3 R4, -R0, RZ, RZ ;  /* 0x000000ff00047210 */ /* 0x000fe20007ffe1ff */
[----:B------:R-:W-:Y:S02]  /*14e0*/  UIADD3 UR16, UR16, -0x80, URZ ;  /* 0xffffff8010107890 */ /* 0x000fe4000fffe03f */
[----:B------:R-:W-:-:S02]  /*14f0*/  USEL UR32, UR17, URZ, UP2 ;  /* 0x0000003f11207287 */ /* 0x000fc40009000000 */
[C---:B------:R-:W-:Y:S01]  /*1500*/  IMAD R3, R6.reuse, R4, R3 ;  /* 0x0000000406037224 */ /* 0x040fe200078e0203 */
[----:B------:R-:W-:Y:S02]  /*1510*/  @UP1 UIADD3 UR46, UR13, UR5, URZ ;  /* 0x000000050d2e1290 */ /* 0x000fe4000fffe03f */
[----:B------:R-:W-:Y:S02]  /*1520*/  USHF.R.S32.HI UR17, URZ, 0x1f, UR16 ;  /* 0x0000001f3f117899 */ /* 0x000fe40008011410 */
[----:B------:R-:W-:Y:S01]  /*1530*/  ISETP.GT.U32.AND P1, PT, R6, R3, PT ;  /* 0x000000030600720c */ /* 0x000fe20003f24070 */
[----:B------:R-:W-:Y:S02]  /*1540*/  UIADD3 UR5, UP2, UR16, UR29, URZ ;  /* 0x0000001d10057290 */ /* 0x000fe4000ff5e03f */
[----:B------:R-:W-:Y:S02]  /*1550*/  USEL UR55, UR14, UR12, !UP1 ;  /* 0x0000000c0e377287 */ /* 0x000fe4000c800000 */
[----:B------:R-:W-:-:S02]  /*1560*/  UIADD3.X UR14, UR17, UR32, URZ, UP2, !UPT ;  /* 0x00000020110e7290 */ /* 0x000fc400097fe43f */
[----:B------:R-:W-:Y:S02]  /*1570*/  UIMAD UR7, UR7, UR5, URZ ;  /* 0x00000005070772a4 */ /* 0x000fe4000f8e023f */
[----:B------:R-:W-:Y:S01]  /*1580*/  @UP0 UIADD3 UR21, UR36, UR39, URZ ;  /* 0x0000002724150290 */ /* 0x000fe2000fffe03f */
[----:B------:R-:W-:Y:S01]  /*1590*/  ULDC UR15, c[0x0][0x2c4] ;  /* 0x0000b100000f7ab9 */ /* 0x000fe20000000800 */
[----:B------:R-:W-:Y:S02]  /*15a0*/  UIMAD UR48, UR57, UR24, URZ ;  /* 0x00000018393072a4 */ /* 0x000fe4000f8e023f */
        /* <DEDUP_REMOVED lines=8> */
[----:B------:R-:W-:-:S02]  /*1630*/  @UP0 UIMAD.WIDE.U32 UR12, UR21, UR24, URZ ;  /* 0x00000018150c02a5 */ /* 0x000fc4000f8e003f */
[----:B------:R-:W-:Y:S01]  /*1640*/  @!UP1 UIADD3 UR51, UR41, UR33, URZ ;  /* 0x0000002129339290 */ /* 0x000fe2000fffe03f */
[----:B------:R-:W-:Y:S01]  /*1650*/  ISETP.GE.AND P2, PT, R3, RZ, PT ;  /* 0x000000ff0300720c */ /* 0x000fe20003f46270 */
[----:B------:R-:W-:Y:S02]  /*1660*/  UIMAD.WIDE.U32 UR32, UR6, UR5, URZ ;  /* 0x00000005062072a5 */ /* 0x000fe4000f8e003f */
[----:B------:R-:W-:Y:S02]  /*1670*/  @UP3 USEL UR7, UR7, UR11, !UP1 ;  /* 0x0000000b07073287 */ /* 0x000fe4000c800000 */
[----:B------:R-:W-:Y:S02]  /*1680*/  @UP0 UIMAD UR21, UR21, UR25, URZ ;  /* 0x00000019151502a4 */ /* 0x000fe4000f8e023f */
[----:B------:R-:W-:Y:S01]  /*1690*/  @P0 IADD3 R0, R0, 0x1, RZ ;  /* 0x0000000100000810 */ /* 0x000fe20007ffe0ff */
[----:B------:R-:W-:Y:S01]  /*16a0*/  @!UP3 UIMAD UR6, UR47, UR61, UR57 ;  /* 0x0000003d2f06b2a4 */ /* 0x000fe2000f8e0239 */
[----:B------:R-:W-:Y:S01]  /*16b0*/  PLOP3.LUT P0, PT, PT, PT, UP3, 0x80, 0x0 ;  /* 0x000000000000781c */ /* 0x000fe20003f0f038 */
[----:B------:R-:W-:Y:S01]  /*16c0*/  @UP3 ULDC UR5, c[0x0][0x2e4] ;  /* 0x0000b90000053ab9 */ /* 0x000fe20000000800 */
[----:B------:R-:W-:Y:S01]  /*16d0*/  USEL UR54, UR26, URZ, UP4 ;  /* 0x0000003f1a367287 */ /* 0x000fe2000a000000 */
[----:B------:R-:W-:Y:S01]  /*16e0*/  IMAD.MOV.U32 R10, RZ, RZ, R0 ;  /* 0x000000ffff0a7224 */ /* 0x000fe200078e0000 */
[----:B------:R-:W-:-:S02]  /*16f0*/  @UP3 UIMAD UR44, UR57, UR5, UR7 ;  /* 0x00000005392c32a4 */ /* 0x000fc4000f8e0207 */
[----:B------:R-:W-:Y:S02]  /*1700*/  USEL UR52, UR50, URZ, UP4 ;  /* 0x0000003f32347287 */ /* 0x000fe4000a000000 */
[----:B------:R-:W-:Y:S01]  /*1710*/  @UP0 UIADD3 UR27, UR19, UR28, URZ ;  /* 0x0000001c131b0290 */ /* 0x000fe2000fffe03f */
[----:B------:R-:W-:Y:S01]  /*1720*/  @!P2 IADD3 R10, -R10, RZ, RZ ;  /* 0x000000ff0a0aa210 */ /* 0x000fe20007ffe1ff */
[----:B------:R-:W-:Y:S01]  /*1730*/  USHF.R.S32.HI UR37, URZ, 0x1f, UR34 ;  /* 0x0000001f3f257899 */ /* 0x000fe20008011422 */
[----:B------:R-:W-:Y:S01]  /*1740*/  @!P3 LOP3.LUT R10, RZ, R7, RZ, 0x33, !PT ;  /* 0x00000007ff0ab212 */ /* 0x000fe200078e33ff */
[----:B------:R-:W-:Y:S02]  /*1750*/  USHF.R.S32.HI UR53, URZ, 0x1f, UR48 ;  /* 0x0000001f3f357899 */ /* 0x000fe40008011430 */
[----:B------:R-:W-:Y:S02]  /*1760*/  USHF.R.S32.HI UR45, URZ, 0x7, UR20 ;  /* 0x000000073f2d7899 */ /* 0x000fe40008011414 */
[----:B------:R-:W-:-:S02]  /*1770*/  @UP0 UIADD3 UR29, UR13, UR21, URZ ;  /* 0x000000150d1d0290 */ /* 0x000fc4000fffe03f */
[----:B------:R-:W-:Y:S02]  /*1780*/  @!UP3 UIMAD UR44, UR6, UR15, URZ ;  /* 0x0000000f062cb2a4 */ /* 0x000fe4000f8e023f */
[----:B------:R-:W-:Y:S01]  /*1790*/  UIADD3 UR50, UR33, UR14, URZ ;  /* 0x0000000e21327290 */ /* 0x000fe2000fffe03f */
        /* <DEDUP_REMOVED lines=15> */
.L_x_465:
        /* <DEDUP_REMOVED lines=13> */
.L_x_466:
        /* <DEDUP_REMOVED lines=11> */
.L_x_467:
[----:B------:R-:W-:-:S04]  /*1a10*/  UIMAD UR5, UR47, UR61, UR57 ;  /* 0x0000003d2f0572a4 */ /* 0x000fc8000f8e0239 */
[----:B------:R-:W-:-:S12]  /*1a20*/  UIMAD UR5, UR5, UR59, URZ ;  /* 0x0000003b050572a4 */ /* 0x000fd8000f8e023f */
.L_x_468:
[----:B------:R-:W2:Y:S01]  /*1a30*/  LDL.64 R6, [R1+0x10] ;  /* 0x0000100001067983 */ /* 0x000ea20000100a00 */
[----:B------:R-:W1:Y:S01]  /*1a40*/  LDC.64 R8, c[0x0][0x420] ;  /* 0x00010800ff087b82 */ /* 0x000e620000000a00 */
[----:B------:R-:W-:Y:S02]  /*1a50*/  ULDC UR7, c[0x0][0x2dc] ;  /* 0x0000b70000077ab9 */ /* 0x000fe40000000800 */
[----:B------:R3:W2:Y:S01]  /*1a60*/  LDL.64 R22, [R1+0x10] ;  /* 0x0000100001167983 */ /* 0x0006a20000100a00 */
[----:B------:R-:W-:Y:S01]  /*1a70*/  UIMAD UR19, UR7, UR61, URZ ;  /* 0x0000003d071372a4 */ /* 0x000fe2000f8e023f */
[----:B------:R-:W-:Y:S01]  /*1a80*/  BSSY B1, `(.L_x_464) ;  /* 0x0000864000017945 */ /* 0x000fe20003800000 */
[----:B------:R-:W-:Y:S01]  /*1a90*/  UIADD3 UR33, UR16, UR5, URZ ;  /* 0x0000000510217290 */ /* 0x000fe2000fffe03f */
[----:B------:R-:W4:Y:S01]  /*1aa0*/  S2R R4, SR_TID.X ;  /* 0x0000000000047919 */ /* 0x000f220000002100 */
        /* <DEDUP_REMOVED lines=10> */
[----:B-1----:R-:W-:-:S03]  /*1b50*/  IMAD R12, R8, UR17, RZ ;  /* 0x00000011080c7c24 */ /* 0x002fc6000f8e02ff */
[----:B------:R-:W-:Y:S01]  /*1b60*/  UIMAD UR13, UR57, UR13, UR11 ;  /* 0x0000000d390d72a4 */ /* 0x000fe2000f8e020b */
        /* <DEDUP_REMOVED lines=24> */
[----:B------:R-:W-:Y:S01]  /*1cf0*/  USHF.R.S32.HI UR17, URZ, 0x7, UR17 ;  /* 0x000000073f117899 */ /* 0x000fe20008011411 */
[----:B------:R-:W-:Y:S01]  /*1d00*/  STL [R1+0x14], R23 ;  /* 0x0000141701007387 */ /* 0x000fe20000100800 */
[----:B------:R-:W-:Y:S01]  /*1d10*/  UIADD3.X UR6, UR52, UR6, UR46, UP2, UP1 ;  /* 0x0000000634067290 */ /* 0x000fe200097e242e */
[C---:B------:R-:W-:Y:S01]  /*1d20*/  IADD3 R0, P0, R11.reuse, UR7, RZ ;  /* 0x000000070b007c10 */ /* 0x040fe2000ff1e0ff */
[----:B------:R-:W-:Y:S01]  /*1d30*/  UIMAD UR7, UR40, UR14, URZ ;  /* 0x0000000e280772a4 */ /* 0x000fe2000f8e023f */
[----:B------:R-:W-:Y:S01]  /*1d40*/  IADD3 R6, P2, R6, UR56, RZ ;  /* 0x0000003806067c10 */ /* 0x000fe2000ff5e0ff */
[----:B------:R-:W-:Y:S01]  /*1d50*/  IMAD.WIDE.U32 R4, R8, UR16, R4 ;  /* 0x0000001008047c25 */ /* 0x000fe2000f8e0004 */
[----:B------:R-:W-:Y:S01]  /*1d60*/  UISETP.LT.AND UP1, UPT, URZ, UR17, UPT ;  /* 0x000000113f00728c */ /* 0x000fe2000bf21270 */
[----:B------:R-:W-:Y:S01]  /*1d70*/  LEA.HI.X.SX32 R11, R11, UR6, 0x1, P0 ;  /* 0x000000060b0b7c11 */ /* 0x000fe200080f0eff */
[----:B------:R-:W-:Y:S01]  /*1d80*/  UIMAD UR11, UR57, UR15, UR7 ;  /* 0x0000000f390b72a4 */ /* 0x000fe2000f8e0207 */
[C---:B------:R-:W-:Y:S01]  /*1d90*/  LEA R14, P0, R0.reuse, UR20, 0x2 ;  /* 0x00000014000e7c11 */ /* 0x040fe2000f8010ff */
[----:B------:R-:W-:Y:S01]  /*1da0*/  IMAD.IADD R5, R5, 0x1, R12 ;  /* 0x0000000105057824 */ /* 0x000fe200078e020c */
[----:B------:R-:W-:Y:S01]  /*1db0*/  IADD3.X R7, R7, UR49, R13, P2, !PT ;  /* 0x0000003107077c10 */ /* 0x000fe200097fe40d */
[----:B------:R-:W-:Y:S01]  /*1dc0*/  USEL UR17, URZ, UR17, !UP1 ;  /* 0x000000113f117287 */ /* 0x000fe2000c800000 */
[----:B------:R-:W-:Y:S01]  /*1dd0*/  LEA.HI.X R0, R0, UR21, R11, 0x2, P0 ;  /* 0x0000001500007c11 */ /* 0x000fe200080f140b */
[----:B------:R-:W-:Y:S01]  /*1de0*/  IMAD.U32 R11, RZ, RZ, UR14 ;  /* 0x0000000eff0b7e24 */ /* 0x000fe2000f8e00ff */
[----:B------:R-:W-:Y:S01]  /*1df0*/  STL [R1+0x4], R14 ;  /* 0x0000040e01007387 */ /* 0x000fe20000100800 */
[----:B------:R-:W-:Y:S01]  /*1e00*/  ULDC.64 UR6, c[0x0][0x210] ;  /* 0x0000840000067ab9 */ /* 0x000fe20000000a00 */
[----:B------:R-:W-:Y:S01]  /*1e10*/  UISETP.GT.AND UP1, UPT, UR45, UR17, UPT ;  /* 0x000000112d00728c */ /* 0x000fe2000bf24270 */
[----:B------:R-:W-:Y:S01]  /*1e20*/  IMAD.WIDE.U32 R6, R11, UR57, R6 ;  /* 0x000000390b067c25 */ /* 0x000fe2000f8e0006 */
[----:B------:R1:W-:Y:S01]  /*1e30*/  STL [R1], R0 ;  /* 0x0000000001007387 */ /* 0x0003e20000100800 */
[----:B------:R-:W-:-:S02]  /*1e40*/  UIADD3 UR14, UR16, UR44, URZ ;  /* 0x0000002c100e7290 */ /* 0x000fc4000fffe03f */
[----:B------:R-:W-:Y:S01]  /*1e50*/  VIADD R7, R7, UR11 ;  /* 0x0000000b07077c36 */ /* 0x000fe20008000000 */
[C---:B------:R-:W-:Y:S01]  /*1e60*/  LEA R230, P0, R6.reuse, UR6, 0x1 ;  /* 0x0000000606e67c11 */ /* 0x040fe2000f8008ff */
[----:B------:R-:W-:Y:S01]  /*1e70*/  ULDC.64 UR40, c[0x0][0x2b0] ;  /* 0x0000ac0000287ab9 */ /* 0x000fe20000000a00 */
[----:B------:R-:W-:Y:S01]  /*1e80*/  ULDC.64 UR20, c[0x0][0x478] ;  /* 0x00011e0000147ab9 */ /* 0x000fe20000000a00 */
[----:B------:R-:W-:Y:S01]  /*1e90*/  UIMAD.WIDE UR14, UR14, 0x4, UR40 ;  /* 0x000000040e0e78a5 */ /* 0x000fe2000f8e0228 */
[----:B------:R-:W-:Y:S01]  /*1ea0*/  LEA.HI.X R231, R6, UR7, R7, 0x1, P0 ;  /* 0x0000000706e77c11 */ /* 0x000fe200080f0c07 */
[----:B------:R-:W-:Y:S01]  /*1eb0*/  UIMAD.WIDE UR20, UR33, 0x4, UR20 ;  /* 0x00000004211478a5 */ /* 0x000fe2000f8e0214 */
[----:B------:R-:W-:Y:S01]  /*1ec0*/  PLOP3.LUT P0, PT, PT, PT, UP1, 0x80, 0x0 ;  /* 0x000000000000781c */ /* 0x000fe20003f0f018 */
[----:B------:R-:W-:Y:S01]  /*1ed0*/  UIADD3 UR7, UR45, -0x1, URZ ;  /* 0xffffffff2d077890 */ /* 0x000fe2000fffe03f */
[----:B-1----:R-:W-:-:S04]  /*1ee0*/  IMAD.U32 R0, RZ, RZ, UR12 ;  /* 0x0000000cff007e24 */ /* 0x002fc8000f8e00ff */
[----:B------:R-:W-:-:S04]  /*1ef0*/  IMAD.WIDE.U32 R4, R0, UR57, R4 ;  /* 0x0000003900047c25 */ /* 0x000fc8000f8e0004 */
[----:B------:R-:W-:Y:S01]  /*1f00*/  VIADD R5, R5, UR13 ;  /* 0x0000000d05057c36 */ /* 0x000fe20008000000 */
[----:B------:R-:W-:Y:S01]  /*1f10*/  ULDC.64 UR12, c[0x0][0x3e0] ;  /* 0x0000f800000c7ab9 */ /* 0x000fe20000000a00 */
[-C--:B------:R-:W-:Y:S02]  /*1f20*/  IMAD R0, R20, R8.reuse, RZ ;  /* 0x0000000814007224 */ /* 0x080fe400078e02ff */
[----:B------:R-:W-:-:S04]  /*1f30*/  IMAD.WIDE.U32 R4, R3, R8, R4 ;  /* 0x0000000803047225 */ /* 0x000fc800078e0004 */
[----:B------:R-:W-:Y:S01]  /*1f40*/  IMAD R0, R3, R9, R0 ;  /* 0x0000000903007224 */ /* 0x000fe200078e0200 */
[----:B------:R-:W-:Y:S01]  /*1f50*/  LEA R228, P2, R4, UR12, 0x1 ;  /* 0x0000000c04e47c11 */ /* 0x000fe2000f8408ff */
[----:B------:R-:W-:Y:S01]  /*1f60*/  UMOV UR12, UR15 ;  /* 0x0000000f000c7c82 */ /* 0x000fe20008000000 */
[----:B------:R-:W-:Y:S01]  /*1f70*/  UMOV UR15, UR20 ;  /* 0x00000014000f7c82 */ /* 0x000fe20008000000 */
[----:B------:R-:W-:-:S05]  /*1f80*/  IMAD.IADD R0, R5, 0x1, R0 ;  /* 0x0000000105007824 */ /* 0x000fca00078e0200 */
[----:B------:R-:W-:Y:S01]  /*1f90*/  LEA.HI.X R229, R4, UR13, R0, 0x1, P2 ;  /* 0x0000000d04e57c11 */ /* 0x000fe200090f0c00 */
        /* <DEDUP_REMOVED lines=22> */
.L_x_470:
        /* <DEDUP_REMOVED lines=19> */
.L_x_471:
        /* <DEDUP_REMOVED lines=32> */
.L_x_473:
[----:B------:R-:W-:Y:S05]  /*2430*/  BSYNC B0 ;  /* 0x0000000000007941 */ /* 0x000fea0003800000 */
.L_x_472:
        /* <DEDUP_REMOVED lines=14> */
.L_x_475:
[----:B------:R-:W-:Y:S05]  /*2520*/  BSYNC B0 ;  /* 0x0000000000007941 */ /* 0x000fea0003800000 */
.L_x_474:
        /* <DEDUP_REMOVED lines=26> */
.L_x_477:
[----:B------:R-:W-:Y:S05]  /*26d0*/  BSYNC B0 ;  /* 0x0000000000007941 */ /* 0x000fea0003800000 */
.L_x_476:
        /* <DEDUP_REMOVED lines=14> */
.L_x_469:
[----:B------:R-:W2:Y:S01]  /*27c0*/  LDL R5, [R1+0x3c] ;  /* 0x00003c0001057983 */ /* 0x000ea20000100800 */
[----:B------:R-:W-:Y:S01]  /*27d0*/  PLOP3.LUT P1, PT, PT, PT, UP4, 0x80, 0x0 ;  /* 0x000000000000781c */ /* 0x000fe20003f2f048 */
[----:B------:R-:W-:Y:S01]  /*27e0*/  UIMAD UR5, UR7, -0x80, UR38 ;  /* 0xffffff80070578a4 */ /* 0x000fe2000f8e0226 */
[----:B------:R-:W-:Y:S01]  /*27f0*/  VIADD R19, R3, 0x40 ;  /* 0x0000004003137836 */ /* 0x000fe20000000000 */
[----:B------:R-:W-:Y:S01]  /*2800*/  ULEA.HI UR6, UR7, UR7, URZ, 0x1 ;  /* 0x0000000707067291 */ /* 0x000fe2000f8f083f */
[----:B------:R-:W-:Y:S01]  /*2810*/  BSSY B0, `(.L_x_479) ;  /* 0x000001a000007945 */ /* 0x000fe20003800000 */
[----:B------:R-:W-:-:S08]  /*2820*/  IMAD.U32 R6, RZ, RZ, UR22 ;  /* 0x00000016ff067e24 */ /* 0x000fd0000f8e00ff */
[----:B------:R-:W-:Y:S01]  /*2830*/  @P1 BAR.SYNC.DEFER_BLOCKING 0x0 ;  /* 0x0000000000001b1d */ /* 0x000fe20000010000 */
[----:B------:R-:W-:Y:S01]  /*2840*/  ISETP.GE.AND P3, PT, R3, UR5, PT ;  /* 0x0000000503007c0c */ /* 0x000fe2000bf66270 */
[----:B------:R-:W-:Y:S01]  /*2850*/  ULOP3.LUT UR6, UR6, 0xfffffffe, URZ, 0xc0, !UPT ;  /* 0xfffffffe06067892 */ /* 0x000fe2000f8ec03f */
[----:B------:R-:W-:-:S03]  /*2860*/  ISETP.GE.AND P2, PT, R19, UR5, PT ;  /* 0x0000000513007c0c */ /* 0x000fc6000bf46270 */
[----:B------:R-:W-:-:S04]  /*2870*/  UIADD3 UR6, UR7, -UR6, URZ ;  /* 0x8000000607067290 */ /* 0x000fc8000fffe03f */
[----:B------:R-:W-:-:S06]  /*2880*/  UISETP.NE.AND UP0, UPT, UR6, 0x1, UPT ;  /* 0x000000010600788c */ /* 0x000fcc000bf05270 */
[----:B------:R-:W-:Y:S02]  /*2890*/  PLOP3.LUT P0, PT, PT, PT, UP0, 0x80, 0x0 ;  /* 0x000000000000781c */ /* 0x000fe40003f0f008 */
        /* <DEDUP_REMOVED lines=17> */
.L_x_480:
[----:B------:R-:W-:Y:S05]  /*29b0*/  BSYNC B0 ;  /* 0x0000000000007941 */ /* 0x000fea0003800000 */
.L_x_479:
        /* <DEDUP_REMOVED lines=14> */
.L_x_482:
[----:B------:R-:W-:Y:S05]  /*2aa0*/  BSYNC B0 ;  /* 0x0000000000007941 */ /* 0x000fea0003800000 */
.L_x_481:
        /* <DEDUP_REMOVED lines=17> */
.L_x_484:
[----:B------:R-:W-:Y:S05]  /*2bc0*/  BSYNC B0 ;  /* 0x0000000000007941 */ /* 0x000fea0003800000 */
.L_x_483:
        /* <DEDUP_REMOVED lines=21> */
.L_x_486:
[----:B------:R-:W-:Y:S05]  /*2d20*/  BSYNC B0 ;  /* 0x0000000000007941 */ /* 0x000fea0003800000 */
.L_x_485:
[----:B------:R-:W1:Y:S01]  /*2d30*/  LDL R21, [R1+0x44] ;  /* 0x0000440001157983 */ /* 0x000e620000100800 */
[----:B------:R-:W-:Y:S01]  /*2d40*/  UIMAD UR6, UR37, UR22, URZ ;  /* 0x00000016250672a4 */ /* 0x000fe2000f8e023f */
[----:B------:R-:W-:Y:S01]  /*2d50*/  IMAD.WIDE.U32 R6, R6, UR34, R22 ;  /* 0x0000002206067c25 */ /* 0x000fe2000f8e0016 */
[----:B------:R-:W-:Y:S01]  /*2d60*/  ULDC.64 UR20, c[0x0][0x260] ;  /* 0x0000980000147ab9 */ /* 0x000fe20000000a00 */
[----:B------:R-:W-:Y:S01]  /*2d70*/  BSSY B0, `(.L_x_487) ;  /* 0x0000032000007945 */ /* 0x000fe20003800000 */
[----:B------:R-:W-:Y:S01]  /*2d80*/  UIMAD UR11, UR34, UR23, UR6 ;  /* 0x00000017220b72a4 */ /* 0x000fe2000f8e0206 */
[----:B------:R-:W-:Y:S01]  /*2d90*/  IMAD R11, R16, UR20, RZ ;  /* 0x00000014100b7c24 */ /* 0x000fe2000f8e02ff */
[----:B------:R-:W-:Y:S01]  /*2da0*/  UIMAD UR6, UR35, -0x80, UR10 ;  /* 0xffffff80230678a4 */ /* 0x000fe2000f8e020a */
[----:B------:R-:W-:Y:S02]  /*2db0*/  IADD3 R6, P1, R6, UR26, RZ ;  /* 0x0000001a06067c10 */ /* 0x000fe4000ff3e0ff */
[----:B------:R-:W-:-:S02]  /*2dc0*/  IMAD R11, R10, UR21, R11 ;  /* 0x000000150a0b7c24 */ /* 0x000fc4000f8e020b */
[----:B------:R-:W-:Y:S01]  /*2dd0*/  IMAD.U32 R9, RZ, RZ, UR11 ;  /* 0x0000000bff097e24 */ /* 0x000fe2000f8e00ff */
[----:B------:R-:W-:-:S04]  /*2de0*/  ISETP.GE.AND P3, PT, R3, UR6, PT ;  /* 0x0000000603007c0c */ /* 0x000fc8000bf66270 */
[----:B------:R-:W-:-:S03]  /*2df0*/  IADD3.X R7, R7, UR27, R9, P1, !PT ;  /* 0x0000001b07077c10 */ /* 0x000fc60008ffe409 */
[----:B------:R-:W-:-:S06]  /*2e00*/  IMAD.WIDE.U32 R6, R10, UR20, R6 ;  /* 0x000000140a067c25 */ /* 0x000fcc000f8e0006 */
[----:B------:R1:W-:Y:S01]  /*2e10*/  @P3 STS [R0+0x6000], RZ ;  /* 0x006000ff00003388 */ /* 0x0003e20000000800 */
[----:B------:R-:W-:-:S03]  /*2e20*/  IMAD.IADD R11, R7, 0x1, R11 ;  /* 0x00000001070b7824 */ /* 0x000fc600078e020b */
[----:B------:R1:W-:Y:S04]  /*2e30*/  @P3 STS [R0+0x6004], RZ ;  /* 0x006004ff00003388 */ /* 0x0003e80000000800 */
[----:B------:R1:W-:Y:S02]  /*2e40*/  @P3 STS.64 [R0+0x6008], RZ ;  /* 0x006008ff00003388 */ /* 0x0003e40000000a00 */
[C---:B-1----:R-:W-:Y:S01]  /*2e50*/  VIADD R4, R21.reuse, 0x48 ;  /* 0x0000004815047836 */ /* 0x042fe20000000000 */
[----:B------:R-:W-:Y:S01]  /*2e60*/  SHF.R.S32.HI R18, RZ, 0x1f, R21 ;  /* 0x0000001fff127819 */ /* 0x000fe20000011415 */
[C---:B------:R-:W-:Y:S02]  /*2e70*/  VIADD R8, R21.reuse, 0x8 ;  /* 0x0000000815087836 */ /* 0x040fe40000000000 */
[----:B------:R-:W-:Y:S01]  /*2e80*/  VIADD R5, R21, 0x40 ;  /* 0x0000004015057836 */ /* 0x000fe20000000000 */
[----:B------:R-:W-:-:S02]  /*2e90*/  ISETP.GE.AND P4, PT, R4, UR5, PT ;  /* 0x0000000504007c0c */ /* 0x000fc4000bf86270 */
[----:B------:R-:W-:Y:S01]  /*2ea0*/  ISETP.GE.AND P6, PT, R8, UR5, PT ;  /* 0x0000000508007c0c */ /* 0x000fe2000bfc6270 */
[----:B------:R-:W-:Y:S01]  /*2eb0*/  IMAD.SHL.U32 R8, R21, 0x4, RZ ;  /* 0x0000000415087824 */ /* 0x000fe200078e00ff */
[----:B------:R-:W-:Y:S02]  /*2ec0*/  ISETP.GE.AND P5, PT, R5, UR5, PT ;  /* 0x0000000505007c0c */ /* 0x000fe4000bfa6270 */
[----:B------:R-:W-:-:S07]  /*2ed0*/  SHF.R.S32.HI R5, RZ, 0x1f, R4 ;  /* 0x0000001fff057819 */ /* 0x000fce0000011404 */
[----:B------:R-:W-:-:S04]  /*2ee0*/  @!P4 LEA R14, P1, R4, UR13, 0x2 ;  /* 0x0000000d040ecc11 */ /* 0x000fc8000f8210ff */
[----:B------:R-:W-:Y:S02]  /*2ef0*/  @!P4 LEA.HI.X R15, R4, UR12, R5, 0x2, P1 ;  /* 0x0000000c040fcc11 */ /* 0x000fe400088f1405 */
[----:B------:R-:W-:Y:S02]  /*2f00*/  IADD3 R4, P1, R8, UR13, RZ ;  /* 0x0000000d08047c10 */ /* 0x000fe4000ff3e0ff */
[----:B------:R-:W-:-:S04]  /*2f10*/  SHF.L.U64.HI R5, R21, 0x2, R18 ;  /* 0x0000000215057819 */ /* 0x000fc80000010212 */
[----:B------:R-:W-:Y:S02]  /*2f20*/  IADD3.X R5, R5, UR12, RZ, P1, !PT ;  /* 0x0000000c05057c10 */ /* 0x000fe40008ffe4ff */
[----:B------:R-:W-:-:S04]  /*2f30*/  ISETP.GE.AND P1, PT, R21, UR5, PT ;  /* 0x0000000515007c0c */ /* 0x000fc8000bf26270 */
[----:B------:R-:W-:Y:S01]  /*2f40*/  P2R R17, PR, RZ, 0x2 ;  /* 0x00000002ff117803 */ /* 0x000fe20000000000 */
[----:B------:R-:W-:Y:S08]  /*2f50*/  @P3 BRA `(.L_x_488) ;  /* 0x00000000004c3947 */ /* 0x000ff00003800000 */
        /* <DEDUP_REMOVED lines=19> */
.L_x_488:
[----:B------:R-:W-:Y:S05]  /*3090*/  BSYNC B0 ;  /* 0x0000000000007941 */ /* 0x000fea0003800000 */
.L_x_487:
        /* <DEDUP_REMOVED lines=12> */
[----:B-1----:R-:W-:Y:S02]  /*3160*/  IMAD R12, R8, UR22, RZ ;  /* 0x00000016080c7c24 */ /* 0x002fe4000f8e02ff */
        /* <DEDUP_REMOVED lines=10> */
.L_x_490:
[----:B------:R-:W-:Y:S05]  /*3210*/  BSYNC B0 ;  /* 0x0000000000007941 */ /* 0x000fea0003800000 */
.L_x_489:
[----:B------:R-:W-:Y:S01]  /*3220*/  UIMAD UR5, UR37, UR24, URZ ;  /* 0x00000018250572a4 */ /* 0x000fe2000f8e023f */
[----:B-1----:R-:W-:Y:S01]  /*3230*/  MOV R6, UR24 ;  /* 0x0000001800067c02 */ /* 0x002fe20008000f00 */
[----:B------:R1:W-:Y:S01]  /*3240*/  @P3 STS [R0+0x8000], RZ ;  /* 0x008000ff00003388 */ /* 0x0003e20000000800 */
[----:B------:R-:W-:Y:S01]  /*3250*/  ULDC.64 UR20, c[0x0][0x268] ;  /* 0x00009a0000147ab9 */ /* 0x000fe20000000a00 */
[----:B------:R-:W-:Y:S01]  /*3260*/  UIMAD UR5, UR34, UR25, UR5 ;  /* 0x00000019220572a4 */ /* 0x000fe2000f8e0205 */
[----:B------:R-:W-:Y:S01]  /*3270*/  BSSY B0, `(.L_x_491) ;  /* 0x000001f000007945 */ /* 0x000fe20003800000 */
[----:B------:R1:W-:Y:S01]  /*3280*/  @P3 STS [R0+0x8004], RZ ;  /* 0x008004ff00003388 */ /* 0x0003e20000000800 */
[----:B------:R-:W-:-:S03]  /*3290*/  IMAD.WIDE.U32 R6, R6, UR34, R22 ;  /* 0x0000002206067c25 */ /* 0x000fc6000f8e0016 */
[----:B------:R1:W-:Y:S01]  /*32a0*/  @P3 STS.64 [R0+0x8008], RZ ;  /* 0x008008ff00003388 */ /* 0x0003e20000000a00 */
[----:B------:R-:W-:Y:S02]  /*32b0*/  MOV R8, UR5 ;  /* 0x0000000500087c02 */ /* 0x000fe40008000f00 */
[----:B------:R-:W-:-:S04]  /*32c0*/  IADD3 R6, P1, R6, UR28, RZ ;  /* 0x0000001c06067c10 */ /* 0x000fc8000ff3e0ff */
[----:B------:R-:W-:Y:S01]  /*32d0*/  IADD3.X R7, R7, UR29, R8, P1, !PT ;  /* 0x0000001d07077c10 */ /* 0x000fe20008ffe408 */
[----:B------:R-:W-:-:S04]  /*32e0*/  IMAD R8, R16, UR20, RZ ;  /* 0x0000001410087c24 */ /* 0x000fc8000f8e02ff */
        /* <DEDUP_REMOVED lines=23> */
.L_x_492:
[----:B------:R-:W-:Y:S05]  /*3460*/  BSYNC B0 ;  /* 0x0000000000007941 */ /* 0x000fea0003800000 */
.L_x_491:
        /* <DEDUP_REMOVED lines=22> */
.L_x_494:
[----:B------:R-:W-:Y:S05]  /*35d0*/  BSYNC B0 ;  /* 0x0000000000007941 */ /* 0x000fea0003800000 */
.L_x_493:
[----:B------:R-:W-:Y:S01]  /*35e0*/  IMAD.MOV.U32 R3, RZ, RZ, 0x7f800000 ;  /* 0x7f800000ff037424 */ /* 0x000fe200078e00ff */
[----:B------:R-:W-:Y:S01]  /*35f0*/  ISETP.NE.AND P1, PT, R17, RZ, PT ;  /* 0x000000ff1100720c */ /* 0x000fe20003f25270 */
[----:B-1234-:R-:W-:Y:S01]  /*3600*/  IMAD.MOV.U32 R0, RZ, RZ, 0x7f800000 ;  /* 0x7f800000ff007424 */ /* 0x01efe200078e00ff */
[----:B------:R-:W0:Y:S01]  /*3610*/  LDGDEPBAR ;  /* 0x00000000000079af */ /* 0x000e220000000000 */
[----:B------:R-:W-:Y:S01]  /*3620*/  IMAD.MOV.U32 R7, RZ, RZ, 0x7f800000 ;  /* 0x7f800000ff077424 */ /* 0x000fe200078e00ff */
[----:B------:R-:W-:Y:S01]  /*3630*/  ULDC UR37, c[0x0][0x2d0] ;  /* 0x0000b40000257ab9 */ /* 0x000fe20000000800 */
        /* <DEDUP_REMOVED lines=13> */
[----:B------:R-:W-:Y:S02]  /*3710*/  SEL R118, R118, R129, !P0 ;  /* 0x0000008176767207 */ /* 0x000fe40004000000 */
        /* <DEDUP_REMOVED lines=10> */
[----:B------:R-:W-:Y:S01]  /*37c0*/  CS2R R68, SRZ ;  /* 0x0000000000447805 */ /* 0x000fe2000001ff00 */
[----:B------:R-:W-:Y:S02]  /*37d0*/  USHF.L.U32 UR33, UR19, 0x3, URZ ;  /* 0x0000000313217899 */ /* 0x000fe4000800063f */
[----:B------:R-:W-:Y:S02]  /*37e0*/  USHF.L.U32 UR32, UR19, 0x4, URZ ;  /* 0x0000000413207899 */ /* 0x000fe4000800063f */
[----:B------:R-:W-:-:S02]  /*37f0*/  UIMAD UR31, UR19, 0x18, URZ ;  /* 0x00000018131f78a4 */ /* 0x000fc4000f8e023f */
[----:B------:R-:W-:Y:S02]  /*3800*/  USHF.L.U32 UR30, UR19, 0x5, URZ ;  /* 0x00000005131e7899 */ /* 0x000fe4000800063f */
[----:B------:R-:W-:Y:S02]  /*3810*/  UIMAD UR29, UR19, 0x28, URZ ;  /* 0x00000028131d78a4 */ /* 0x000fe4000f8e023f */
[----:B------:R-:W-:Y:S01]  /*3820*/  UIMAD UR28, UR19, 0x30, URZ ;  /* 0x00000030131c78a4 */ /* 0x000fe2000f8e023f */
[----:B-1----:R-:W-:Y:S01]  /*3830*/  SHF.L.U64.HI R5, R21, 0x2, R18 ;  /* 0x0000000215057819 */ /* 0x002fe20000010212 */
[----:B------:R-:W-:Y:S01]  /*3840*/  VIADD R4, R124, 0x1000 ;  /* 0x000010007c047836 */ /* 0x000fe20000000000 */
[----:B------:R-:W-:Y:S01]  /*3850*/  LEA R118, R118, UR4, 0x1 ;  /* 0x0000000476767c11 */ /* 0x000fe2000f8e08ff */
        /* <DEDUP_REMOVED lines=8> */
[----:B------:R-:W-:Y:S02]  /*38e0*/  UIADD3 UR18, -UR18, URZ, URZ ;  /* 0x0000003f12127290 */ /* 0x000fe4000fffe13f */
[----:B------:R-:W-:Y:S02]  /*38f0*/  UIMAD UR19, UR19, 0x78, URZ ;  /* 0x00000078131378a4 */ /* 0x000fe4000f8e023f */
[----:B------:R-:W-:Y:S01]  /*3900*/  UIADD3 UR34, UR34, -UR10, URZ ;  /* 0x8000000a22227290 */ /* 0x000fe2000fffe03f */
[----:B------:R-:W-:Y:S01]  /*3910*/  ULDC UR5, c[0x0][0x39c] ;  /* 0x0000e70000057ab9 */ /* 0x000fe20000000800 */
[----:B------:R-:W-:Y:S01]  /*3920*/  ULDC UR6, c[0x0][0x2ec] ;  /* 0x0000bb0000067ab9 */ /* 0x000fe20000000800 */
[----:B--2---:R1:W-:Y:S04]  /*3930*/  STL [R1+0x18], R3 ;  /* 0x0000180301007387 */ /* 0x0043e80000100800 */
[----:B---3--:R2:W-:Y:S01]  /*3940*/  STL [R1+0x1c], R0 ;  /* 0x00001c0001007387 */ /* 0x0085e20000100800 */
[----:B-1----:R-:W-:-:S02]  /*3950*/  VIADD R3, R21, 0x1 ;  /* 0x0000000115037836 */ /* 0x002fc40000000000 */
[----:B--2---:R-:W-:-:S05]  /*3960*/  IMAD.U32 R0, RZ, RZ, UR38 ;  /* 0x00000026ff007e24 */ /* 0x004fca000f8e00ff */
[----:B------:R-:W-:Y:S01]  /*3970*/  IADD3 R0, R3, UR10, -R0 ;  /* 0x0000000a03007c10 */ /* 0x000fe2000fffe800 */
[----:B------:R-:W-:-:S04]  /*3980*/  IMAD.SHL.U32 R3, R21, 0x4, RZ ;  /* 0x0000000415037824 */ /* 0x000fc800078e00ff */
[----:B------:R1:W-:Y:S04]  /*3990*/  STL [R1+0x38], R0 ;  /* 0x0000380001007387 */ /* 0x0003e80000100800 */
[----:B------:R2:W-:Y:S04]  /*39a0*/  STL [R1+0x34], R3 ;  /* 0x0000340301007387 */ /* 0x0005e80000100800 */
[----:B----4-:R-:W-:Y:S04]  /*39b0*/  STL [R1+0x20], R7 ;  /* 0x0000200701007387 */ /* 0x010fe80000100800 */
[----:B-----5:R-:W-:Y:S01]  /*39c0*/  STL [R1+0x24], R6 ;  /* 0x0000240601007387 */ /* 0x020fe20000100800 */
[----:B-1----:R-:W-:-:S05]  /*39d0*/  VIADD R0, R21, 0xffffff80 ;  /* 0xffffff8015007836 */ /* 0x002fca0000000000 */
[----:B--2---:R-:W-:-:S04]  /*39e0*/  SHF.R.S32.HI R3, RZ, 0x1f, R0 ;  /* 0x0000001fff037819 */ /* 0x004fc80000011400 */
[C---:B------:R-:W-:Y:S01]  /*39f0*/  SHF.L.U64.HI R3, R0.reuse, 0x2, R3 ;  /* 0x0000000200037819 */ /* 0x040fe20000010203 */
[----:B------:R-:W-:Y:S01]  /*3a00*/  IMAD.SHL.U32 R0, R0, 0x4, RZ ;  /* 0x0000000400007824 */ /* 0x000fe200078e00ff */
[----:B------:R-:W-:Y:S04]  /*3a10*/  STL [R1+0x30], R5 ;  /* 0x0000300501007387 */ /* 0x000fe80000100800 */
[----:B------:R1:W-:Y:S04]  /*3a20*/  STL [R1+0x2c], R3 ;  /* 0x00002c0301007387 */ /* 0x0003e80000100800 */
[----:B------:R2:W-:Y:S04]  /*3a30*/  STL [R1+0x28], R0 ;  /* 0x0000280001007387 */ /* 0x0005e80000100800 */
[----:B------:R2:W-:Y:S01]  /*3a40*/  STL [R1+0x8], R145 ;  /* 0x0000089101007387 */ /* 0x0005e20000100800 */
[----:B-1----:R-:W-:-:S04]  /*3a50*/  SEL R3, R4, R124, !P0 ;  /* 0x0000007c04037207 */ /* 0x002fc80004000000 */
[----:B------:R-:W-:-:S07]  /*3a60*/  LEA R3, R3, UR4, 0x1 ;  /* 0x0000000403037c11 */ /* 0x000fce000f8e08ff */
.L_x_497:
[----:B------:R-:W0:Y:S01]  /*3a70*/  LDGDEPBAR ;  /* 0x00000000000079af */ /* 0x000e220000000000 */
[----:B------:R-:W-:Y:S01]  /*3a80*/  IADD3 R112, R123, R118, RZ ;  /* 0x000000767b707210 */ /* 0x000fe20007ffe0ff */
[----:B------:R-:W-:Y:S01]  /*3a90*/  USHF.L.U32 UR11, UR7, 0x7, URZ ;  /* 0x00000007070b7899 */ /* 0x000fe2000800063f */
[----:B--2---:R-:W-:Y:S05]  /*3aa0*/  MOV R0, UR35 ;  /* 0x0000002300007c02 */ /* 0x004fea0008000f00 */
[----:B------:R-:W2:Y:S01]  /*3ab0*/  LDL R133, [R1+0x38] ;  /* 0x0000380001857983 */ /* 0x000ea20000100800 */
[----:B------:R-:W-:Y:S02]  /*3ac0*/  USHF.L.U32 UR16, UR35, 0x7, URZ ;  /* 0x0000000723107899 */ /* 0x000fe4000800063f */
[----:B------:R-:W-:Y:S01]  /*3ad0*/  UISETP.GE.AND UP0, UPT, UR11, UR34, UPT ;  /* 0x000000220b00728c */ /* 0x000fe2000bf06270 */
[----:B------:R-:W3:Y:S01]  /*3ae0*/  LDL R132, [R1+0x40] ;  /* 0x0000400001847983 */ /* 0x000ee20000100800 */
[----:B------:R-:W-:Y:S02]  /*3af0*/  UIADD3 UR16, UR16, 0x80, URZ ;  /* 0x0000008010107890 */ /* 0x000fe4000fffe03f */
        /* <DEDUP_REMOVED lines=25> */
[----:B---3--:R-:W-:Y:S02]  /*3c90*/  @!P0 LEA R0, R0, R132, 0x7 ;  /* 0x0000008400008211 */ /* 0x008fe400078e38ff */
        /* <DEDUP_REMOVED lines=28> */
[-C--:B------:R-:W-:Y:S01]  /*3e60*/  HMMA.16816.F32 R12, R112, R110.reuse, R12 ;  /* 0x0000006e700c723c */ /* 0x080fe2000000180c */
[----:B------:R-:W-:Y:S04]  /*3e70*/  MOV R108, UR4 ;  /* 0x00000004006c7c02 */ /* 0x000fe80008000f00 */
[----:B------:R-:W-:Y:S01]  /*3e80*/  IADD3 R108, R122, 0x4000, R108 ;  /* 0x000040007a6c7810 */ /* 0x000fe20007ffe06c */
[C---:B------:R-:W-:Y:S05]  /*3e90*/  HMMA.16816.F32 R16, R104.reuse, R110, R16 ;  /* 0x0000006e6810723c */ /* 0x040fea0000001810 */
[----:B------:R-:W-:Y:S01]  /*3ea0*/  IADD3 R108, R108, R123, RZ ;  /* 0x0000007b6c6c7210 */ /* 0x000fe20007ffe0ff */
        /* <DEDUP_REMOVED lines=19> */
[----:B------:R2:W-:Y:S10]  /*3fe0*/  MUFU.TANH R74, R16 ;  /* 0x00000010004a7308 */ /* 0x0005f40000002400 */
[----:B------:R3:W-:Y:S10]  /*3ff0*/  MUFU.TANH R252, R17 ;  /* 0x0000001100fc7308 */ /* 0x0007f40000002400 */
[----:B------:R4:W1:Y:S01]  /*4000*/  MUFU.TANH R68, R7 ;  /* 0x0000000700447308 */ /* 0x0008620000002400 */
[----:B--2---:R-:W2:Y:S09]  /*4010*/  LDL R16, [R1+0x18] ;  /* 0x0000180001107983 */ /* 0x004eb20000100800 */
[----:B------:R1:W-:Y:S01]  /*4020*/  MUFU.TANH R203, R10 ;  /* 0x0000000a00cb7308 */ /* 0x0003e20000002400 */
[----:B---3--:R-:W3:Y:S09]  /*4030*/  LDL R17, [R1+0x1c] ;  /* 0x00001c0001117983 */ /* 0x008ef20000100800 */
[----:B------:R1:W-:Y:S01]  /*4040*/  MUFU.TANH R200, R15 ;  /* 0x0000000f00c87308 */ /* 0x0003e20000002400 */
[----:B----4-:R-:W4:Y:S09]  /*4050*/  LDSM.16.M88.4 R4, [R117+0x6400] ;  /* 0x006400007504783b */ /* 0x010f320000000200 */
[----:B------:R4:W-:Y:S01]  /*4060*/  MUFU.TANH R182, R13 ;  /* 0x0000000d00b67308 */ /* 0x0009e20000002400 */
[----:B-1----:R-:W-:Y:S09]  /*4070*/  @!P0 VIADD R10, R133, UR11 ;  /* 0x0000000b850a8c36 */ /* 0x002ff20008000000 */
[----:B------:R1:W-:Y:S01]  /*4080*/  MUFU.TANH R183, R12 ;  /* 0x0000000c00b77308 */ /* 0x0003e20000002400 */
[----:B------:R-:W-:Y:S04]  /*4090*/  @!P0 VIMNMX R15, R10, UR10, PT ;  /* 0x0000000a0a0f8c48 */ /* 0x000fe8000bfe0100 */
[----:B------:R-:W-:Y:S05]  /*40a0*/  @!P0 ISETP.GE.AND P3, PT, R0, R15, PT ;  /* 0x0000000f0000820c */ /* 0x000fea0003f66270 */
[----:B------:R1:W1:Y:S01]  /*40b0*/  MUFU.TANH R201, R14 ;  /* 0x0000000e00c97308 */ /* 0x0002620000002400 */
[----:B----4-:R-:W-:Y:S05]  /*40c0*/  FMUL.FTZ R13, R131, 1.4426950216293334961 ;  /* 0x3fb8aa3b830d7820 */ /* 0x010fea0000410000 */
[----:B------:R-:W-:Y:S04]  /*40d0*/  FSEL R13, R13, RZ, P2 ;  /* 0x000000ff0d0d7208 */ /* 0x000fe80001000000 */
[----:B------:R4:W-:Y:S01]  /*40e0*/  MUFU.TANH R185, R9 ;  /* 0x0000000900b97308 */ /* 0x0009e20000002400 */
[----:B-1----:R-:W-:Y:S01]  /*40f0*/  FMUL.FTZ R12, R130, 1.4426950216293334961 ;  /* 0x3fb8aa3b820c7820 */ /* 0x002fe20000410000 */
[----:B------:R-:W-:Y:S04]  /*4100*/  IMAD.MOV.U32 R130, RZ, RZ, 0x8 ;  /* 0x00000008ff827424 */ /* 0x000fe800078e00ff */
[----:B------:R-:W-:Y:S04]  /*4110*/  FSEL R12, R12, RZ, P1 ;  /* 0x000000ff0c0c7208 */ /* 0x000fe80000800000 */
[----:B------:R1:W1:Y:S01]  /*4120*/  MUFU.TANH R187, R8 ;  /* 0x0000000800bb7308 */ /* 0x0002620000002400 */
[-C--:B------:R-:W-:Y:S03]  /*4130*/  HMMA.16816.F32 R20, R104, R4.reuse, R20 ;  /* 0x000000046814723c */ /* 0x080fe60000001814 */
[----:B------:R-:W-:Y:S03]  /*4140*/  @!P0 VIADDMNMX R14, R10, R130, UR10, PT ;  /* 0x0000000a0a0e8e46 */ /* 0x000fe6000b800182 */
[C---:B------:R-:W-:Y:S03]  /*4150*/  HMMA.16816.F32 R24, R112.reuse, R4, R24 ;  /* 0x000000047018723c */ /* 0x040fe60000001818 */
[----:B------:R1:W3:Y:S01]  /*4160*/  MUFU.TANH R202, R11 ;  /* 0x0000000b00ca7308 */ /* 0x0002e20000002400 */
[----:B------:R-:W-:Y:S02]  /*4170*/  @!P0 ISETP.GE.AND P1, PT, R0, R14, PT ;  /* 0x0000000e0000820c */ /* 0x000fe40003f26270 */
[----:B----4-:R-:W-:Y:S01]  /*4180*/  MOV R9, R81 ;  /* 0x0000005100097202 */ /* 0x010fe20000000f00 */
[-C--:B------:R-:W-:Y:S06]  /*4190*/  HMMA.16816.F32 R28, R112, R6.reuse, R28 ;  /* 0x00000006701c723c */ /* 0x080fec000000181c */
[----:B------:R4:W3:Y:S01]  /*41a0*/  MUFU.TANH R157, R18 ;  /* 0x00000012009d7308 */ /* 0x0008e20000002400 */
[----:B------:R-:W-:Y:S04]  /*41b0*/  MOV R5, R82 ;  /* 0x0000005200057202 */ /* 0x000fe80000000f00 */
[----:B------:R-:W-:Y:S01]  /*41c0*/  @!P0 FSEL R5, R82, -INF , !P3 ;  /* 0xff80000052058808 */ /* 0x000fe20005800000 */
[C---:B------:R-:W-:Y:S04]  /*41d0*/  HMMA.16816.F32 R32, R104.reuse, R6, R32 ;  /* 0x000000066820723c */ /* 0x040fe80000001820 */
[----:B------:R-:W3:Y:S01]  /*41e0*/  MUFU.TANH R156, R19 ;  /* 0x00000013009c7308 */ /* 0x000ee20000002400 */
[----:B------:R-:W-:Y:S01]  /*41f0*/  FFMA.FTZ R5, R5, UR6, -R13 ;  /* 0x0000000605057c23 */ /* 0x000fe2000801080d */
[----:B------:R-:W-:Y:S01]  /*4200*/  FMUL.FTZ R21, R21, UR5 ;  /* 0x0000000515157c20 */ /* 0x000fe20008410000 */
[----:B-1----:R-:W-:Y:S01]  /*4210*/  MOV R8, R68 ;  /* 0x0000004400087202 */ /* 0x002fe20000000f00 */
[----:B------:R-:W-:Y:S03]  /*4220*/  FMUL.FTZ R22, R22, UR5 ;  /* 0x0000000516167c20 */ /* 0x000fe60008410000 */
[----:B------:R-:W-:Y:S03]  /*4230*/  FMUL.FTZ R20, R20, UR5 ;  /* 0x0000000514147c20 */ /* 0x000fe60008410000 */
[----:B------:R1:W3:Y:S01]  /*4240*/  MUFU.TANH R250, R21 ;  /* 0x0000001500fa7308 */ /* 0x0002e20000002400 */
[----:B------:R-:W-:Y:S01]  /*4250*/  @!P0 IADD3 R4, R0, 0x1, RZ ;  /* 0x0000000100048810 */ /* 0x000fe20007ffe0ff */
[----:B------:R-:W-:Y:S01]  /*4260*/  FMUL.FTZ R23, R23, UR5 ;  /* 0x0000000517177c20 */ /* 0x000fe20008410000 */
[----:B------:R-:W-:Y:S01]  /*4270*/  MOV R11, 0x40 ;  /* 0x00000040000b7802 */ /* 0x000fe20000000f00 */
[----:B------:R-:W-:Y:S01]  /*4280*/  FMUL.FTZ R24, R24, UR5 ;  /* 0x0000000518187c20 */ /* 0x000fe20008410000 */
[----:B------:R-:W-:Y:S01]  /*4290*/  @!P0 ISETP.GE.AND P2, PT, R4, R15, PT ;  /* 0x0000000f0400820c */ /* 0x000fe20003f46270 */
[----:B------:R-:W-:Y:S01]  /*42a0*/  FMUL.FTZ R25, R25, UR5 ;  /* 0x0000000519197c20 */ /* 0x000fe20008410000 */
[----:B------:R-:W-:Y:S03]  /*42b0*/  @!P0 VIADDMNMX R11, R10, R11, UR10, PT ;  /* 0x0000000a0a0b8e46 */ /* 0x000fe6000b80010b */
[----:B------:R1:W-:Y:S01]  /*42c0*/  MUFU.EX2 R80, R5 ;  /* 0x0000000500507308 */ /* 0x0003e20000000800 */
[----:B------:R-:W-:Y:S01]  /*42d0*/  @!P0 FSEL R9, R81, -INF , !P2 ;  /* 0xff80000051098808 */ /* 0x000fe20005000000 */
[----:B----4-:R-:W-:Y:S01]  /*42e0*/  IMAD.MOV.U32 R18, RZ, RZ, R201 ;  /* 0x000000ffff127224 */ /* 0x010fe200078e00c9 */
[----:B------:R-:W-:Y:S01]  /*42f0*/  @!P0 ISETP.GE.AND P2, PT, R4, R14, PT ;  /* 0x0000000e0400820c */ /* 0x000fe20003f46270 */
[----:B------:R-:W-:Y:S01]  /*4300*/  FMUL.FTZ R26, R26, UR5 ;  /* 0x000000051a1a7c20 */ /* 0x000fe20008410000 */
[-C--:B------:R-:W-:Y:S01]  /*4310*/  @!P0 ISETP.GE.AND P4, PT, R4, R11.reuse, PT ;  /* 0x0000000b0400820c */ /* 0x080fe20003f86270 */
[----:B------:R-:W-:Y:S01]  /*4320*/  FFMA.FTZ R9, R9, UR6, -R13 ;  /* 0x0000000609097c23 */ /* 0x000fe2000801080d */
[----:B------:R-:W-:Y:S03]  /*4330*/  @!P0 FSEL R8, R68, -INF , !P2 ;  /* 0xff80000044088808 */ /* 0x000fe60005000000 */
[----:B------:R4:W-:Y:S01]  /*4340*/  MUFU.TANH R153, R22 ;  /* 0x0000001600997308 */ /* 0x0009e20000002400 */
[----:B-1----:R-:W3:Y:S01]  /*4350*/  LDL R21, [R1+0x30] ;  /* 0x0000300001157983 */ /* 0x002ee20000100800 */
[----:B------:R-:W-:Y:S01]  /*4360*/  FMUL.FTZ R32, R32, UR5 ;  /* 0x0000000520207c20 */ /* 0x000fe20008410000 */
[----:B------:R-:W-:Y:S01]  /*4370*/  FMUL.FTZ R34, R34, UR5 ;  /* 0x0000000522227c20 */ /* 0x000fe20008410000 */
[----:B------:R-:W-:Y:S01]  /*4380*/  FMUL.FTZ R33, R33, UR5 ;  /* 0x0000000521217c20 */ /* 0x000fe20008410000 */
[----:B------:R-:W-:Y:S01]  /*4390*/  FMUL.FTZ R35, R35, UR5 ;  /* 0x0000000523237c20 */ /* 0x000fe20008410000 */
[----:B------:R-:W-:Y:S01]  /*43a0*/  FMUL.FTZ R27, R27, UR5 ;  /* 0x000000051b1b7c20 */ /* 0x000fe20008410000 */
[----:B------:R-:W-:Y:S03]  /*43b0*/  FMUL.FTZ R30, R30, UR5 ;  /* 0x000000051e1e7c20 */ /* 0x000fe60008410000 */
[----:B------:R-:W-:Y:S01]  /*43c0*/  MUFU.EX2 R79, R9 ;  /* 0x00000009004f7308 */ /* 0x000fe20000000800 */
[----:B------:R-:W-:Y:S01]  /*43d0*/  IMAD.MOV.U32 R5, RZ, RZ, R69 ;  /* 0x000000ffff057224 */ /* 0x000fe200078e0045 */
[----:B------:R-:W-:Y:S01]  /*43e0*/  @!P0 FSEL R5, R69, -INF , !P1 ;  /* 0xff80000045058808 */ /* 0x000fe20004800000 */
[----:B------:R-:W-:Y:S01]  /*43f0*/  FMUL.FTZ R28, R28, UR5 ;  /* 0x000000051c1c7c20 */ /* 0x000fe20008410000 */
[----:B------:R-:W-:Y:S01]  /*4400*/  @!P0 ISETP.GE.AND P1, PT, R0, R11, PT ;  /* 0x0000000b0000820c */ /* 0x000fe20003f26270 */
[----:B------:R-:W-:Y:S01]  /*4410*/  FMUL.FTZ R29, R29, UR5 ;  /* 0x000000051d1d7c20 */ /* 0x000fe20008410000 */
[----:B------:R-:W-:Y:S01]  /*4420*/  MOV R19, R200 ;  /* 0x000000c800137202 */ /* 0x000fe20000000f00 */
[--C-:B------:R-:W-:Y:S03]  /*4430*/  FFMA.FTZ R5, R5, UR6, -R12.reuse ;  /* 0x0000000605057c23 */ /* 0x100fe6000801080c */
[----:B------:R-:W-:Y:S01]  /*4440*/  MUFU.TANH R251, R20 ;  /* 0x0000001400fb7308 */ /* 0x000fe20000002400 */
[----:B----4-:R-:W4:Y:S01]  /*4450*/  LDL R22, [R1+0x34] ;  /* 0x0000340001167983 */ /* 0x010f220000100800 */
[----:B------:R-:W-:Y:S08]  /*4460*/  FMUL.FTZ R31, R31, UR5 ;  /* 0x000000051f1f7c20 */ /* 0x000ff00008410000 */
        /* <DEDUP_REMOVED lines=13> */
[----:B------:R-:W1:Y:S10]  /*4540*/  MUFU.TANH R191, R31 ;  /* 0x0000001f00bf7308 */ /* 0x000e740000002400 */
[----:B------:R-:W-:Y:S10]  /*4550*/  MUFU.TANH R245, R32 ;  /* 0x0000002000f57308 */ /* 0x000ff40000002400 */
[----:B------:R-:W4:Y:S10]  /*4560*/  MUFU.TANH R149, R34 ;  /* 0x0000002200957308 */ /* 0x000f340000002400 */
[----:B------:R-:W4:Y:S10]  /*4570*/  MUFU.TANH R244, R33 ;  /* 0x0000002100f47308 */ /* 0x000f340000002400 */
[----:B------:R-:W4:Y:S01]  /*4580*/  MUFU.TANH R148, R35 ;  /* 0x0000002300947308 */ /* 0x000f220000002400 */
[C---:B--2---:R-:W-:Y:S01]  /*4590*/  FSETP.NEU.FTZ.AND P2, PT, R16.reuse, -INF , PT ;  /* 0xff8000001000780b */ /* 0x044fe20003f5d000 */
[----:B------:R-:W-:Y:S01]  /*45a0*/  FMUL.FTZ R9, R16, 1.4426950216293334961 ;  /* 0x3fb8aa3b10097820 */ /* 0x000fe20000410000 */
[----:B------:R-:W-:Y:S04]  /*45b0*/  IMAD.MOV.U32 R16, RZ, RZ, 0x48 ;  /* 0x00000048ff107424 */ /* 0x000fe800078e00ff */
[----:B------:R-:W-:Y:S02]  /*45c0*/  FSEL R9, R9, RZ, P2 ;  /* 0x000000ff09097208 */ /* 0x000fe40001000000 */
[----:B------:R-:W-:Y:S01]  /*45d0*/  @!P0 VIADDMNMX R10, R10, R16, UR10, PT ;  /* 0x0000000a0a0a8e46 */ /* 0x000fe2000b800110 */
[C---:B---3--:R-:W-:Y:S01]  /*45e0*/  FMUL.FTZ R8, R17.reuse, 1.4426950216293334961 ;  /* 0x3fb8aa3b11087820 */ /* 0x048fe20000410000 */
        /* <DEDUP_REMOVED lines=15> */
[----:B--2---:R-:W-:Y:S01]  /*46e0*/  IMAD.MOV.U32 R4, RZ, RZ, R203 ;  /* 0x000000ffff047224 */ /* 0x004fe200078e00cb */
[----:B------:R-:W-:Y:S02]  /*46f0*/  @!P0 FSEL R4, R203, -INF , !P3 ;  /* 0xff800000cb048808 */ /* 0x000fe40005800000 */
[----:B------:R-:W-:Y:S02]  /*4700*/  @!P0 FSEL R18, R201, -INF , !P2 ;  /* 0xff800000c9128808 */ /* 0x000fe40005000000 */
[----:B------:R-:W-:Y:S01]  /*4710*/  @!P0 ISETP.GE.AND P2, PT, R17, R14, PT ;  /* 0x0000000e1100820c */ /* 0x000fe20003f46270 */
[--C-:B------:R-:W-:Y:S02]  /*4720*/  FFMA.FTZ R4, R4, UR6, -R8.reuse ;  /* 0x0000000604047c23 */ /* 0x100fe40008010808 */
[--C-:B------:R-:W-:Y:S02]  /*4730*/  FFMA.FTZ R18, R18, UR6, -R8.reuse ;  /* 0x0000000612127c23 */ /* 0x100fe40008010808 */
[----:B------:R2:W-:Y:S01]  /*4740*/  MUFU.EX2 R235, R4 ;  /* 0x0000000400eb7308 */ /* 0x0005e20000000800 */
[----:B---3--:R-:W-:Y:S09]  /*4750*/  @!P0 IADD3 R16, R0, 0x9, RZ ;  /* 0x0000000900108810 */ /* 0x008ff20007ffe0ff */
[----:B------:R-:W-:Y:S01]  /*4760*/  MUFU.EX2 R233, R18 ;  /* 0x0000001200e97308 */ /* 0x000fe20000000800 */
[--C-:B--2---:R-:W-:Y:S01]  /*4770*/  FFMA.FTZ R4, R5, UR6, -R8.reuse ;  /* 0x0000000605047c23 */ /* 0x104fe20008010808 */
[----:B------:R-:W-:Y:S01]  /*4780*/  IMAD.MOV.U32 R5, RZ, RZ, R183 ;  /* 0x000000ffff057224 */ /* 0x000fe200078e00b7 */
[----:B------:R-:W-:Y:S07]  /*4790*/  @!P0 FSEL R5, R183, -INF , !P1 ;  /* 0xff800000b7058808 */ /* 0x000fee0004800000 */
[----:B------:R2:W-:Y:S01]  /*47a0*/  MUFU.EX2 R234, R4 ;  /* 0x0000000400ea7308 */ /* 0x0005e20000000800 */
[----:B------:R-:W-:Y:S01]  /*47b0*/  @!P0 ISETP.GE.AND P1, PT, R16, R11, PT ;  /* 0x0000000b1000820c */ /* 0x000fe20003f26270 */
[--C-:B------:R-:W-:Y:S08]  /*47c0*/  FFMA.FTZ R5, R5, UR6, -R9.reuse ;  /* 0x0000000605057c23 */ /* 0x100ff00008010809 */
[----:B------:R3:W-:Y:S01]  /*47d0*/  MUFU.EX2 R219, R5 ;  /* 0x0000000500db7308 */ /* 0x0007e20000000800 */
[----:B--2---:R-:W-:Y:S02]  /*47e0*/  MOV R4, R182 ;  /* 0x000000b600047202 */ /* 0x004fe40000000f00 */
[----:B------:R-:W-:Y:S02]  /*47f0*/  @!P0 FSEL R4, R182, -INF , !P1 ;  /* 0xff800000b6048808 */ /* 0x000fe40004800000 */
[----:B------:R-:W-:Y:S03]  /*4800*/  @!P0 ISETP.GE.AND P1, PT, R16, R10, PT ;  /* 0x0000000a1000820c */ /* 0x000fe60003f26270 */
[----:B------:R-:W-:Y:S01]  /*4810*/  FFMA.FTZ R20, R4, UR6, -R9 ;  /* 0x0000000604147c23 */ /* 0x000fe20008010809 */
[----:B------:R-:W-:Y:S01]  /*4820*/  @!P0 FSEL R19, R200, -INF , !P1 ;  /* 0xff800000c8138808 */ /* 0x000fe20004800000 */
[----:B---3--:R-:W2:Y:S01]  /*4830*/  LDSM.16.M88.4 R4, [R117+0x6800] ;  /* 0x006800007504783b */ /* 0x008ea20000000200 */
[----:B------:R-:W-:Y:S01]  /*4840*/  @!P0 ISETP.GE.AND P1, PT, R17, R15, PT ;  /* 0x0000000f1100820c */ /* 0x000fe20003f26270 */
[----:B------:R-:W-:Y:S01]  /*4850*/  MUFU.EX2 R218, R20 ;  /* 0x0000001400da7308 */ /* 0x000fe20000000800 */
[----:B------:R-:W-:Y:S01]  /*4860*/  MOV R17, R157 ;  /* 0x0000009d00117202 */ /* 0x000fe20000000f00 */
[----:B------:R-:W-:Y:S01]  /*4870*/  FFMA.FTZ R18, R19, UR6, -R8 ;  /* 0x0000000613127c23 */ /* 0x000fe20008010808 */
[----:B------:R-:W-:Y:S01]  /*4880*/  @!P0 FSEL R17, R157, -INF , !P2 ;  /* 0xff8000009d118808 */ /* 0x000fe20005000000 */
[----:B------:R-:W-:Y:S06]  /*4890*/  IMAD.MOV.U32 R19, RZ, RZ, R252 ;  /* 0x000000ffff137224 */ /* 0x000fec00078e00fc */
[----:B------:R3:W-:Y:S01]  /*48a0*/  MUFU.EX2 R232, R18 ;  /* 0x0000001200e87308 */ /* 0x0007e20000000800 */
[--C-:B------:R-:W-:Y:S09]  /*48b0*/  FFMA.FTZ R17, R17, UR6, -R12.reuse ;  /* 0x0000000611117c23 */ /* 0x100ff2000801080c */
[----:B------:R1:W-:Y:S01]  /*48c0*/  MUFU.EX2 R190, R17 ;  /* 0x0000001100be7308 */ /* 0x0003e20000000800 */
[----:B---3--:R-:W-:Y:S02]  /*48d0*/  MOV R18, R74 ;  /* 0x0000004a00127202 */ /* 0x008fe40000000f00 */
        /* <DEDUP_REMOVED lines=8> */
[-C--:B--2---:R-:W-:Y:S03]  /*4960*/  HMMA.16816.F32 R36, R104, R4.reuse, R36 ;  /* 0x000000046824723c */ /* 0x084fe60000001824 */
        /* <DEDUP_REMOVED lines=8> */
[C---:B------:R-:W-:Y:S07]  /*49f0*/  HMMA.16816.F32 R48, R104.reuse, R6, R48 ;  /* 0x000000066830723c */ /* 0x040fee0000001830 */
[----:B------:R1:W-:Y:S01]  /*4a00*/  MUFU.EX2 R77, R18 ;  /* 0x00000012004d7308 */ /* 0x0003e20000000800 */
[----:B------:R-:W-:Y:S03]  /*4a10*/  IMAD.MOV.U32 R4, RZ, RZ, R250 ;  /* 0x000000ffff047224 */ /* 0x000fe600078e00fa */
[----:B------:R-:W-:Y:S01]  /*4a20*/  FMUL.FTZ R36, R36, UR5 ;  /* 0x0000000524247c20 */ /* 0x000fe20008410000 */
[----:B------:R-:W-:Y:S02]  /*4a30*/  IMAD.MOV.U32 R19, RZ, RZ, R191 ;  /* 0x000000ffff137224 */ /* 0x000fe400078e00bf */
[----:B------:R-:W-:Y:S01]  /*4a40*/  FMUL.FTZ R37, R37, UR5 ;  /* 0x0000000525257c20 */ /* 0x000fe20008410000 */
[----:B------:R-:W-:Y:S02]  /*4a50*/  FMUL.FTZ R38, R38, UR5 ;  /* 0x0000000526267c20 */ /* 0x000fe40008410000 */
[----:B------:R-:W-:Y:S01]  /*4a60*/  MUFU.TANH R243, R36 ;  /* 0x0000002400f37308 */ /* 0x000fe20000002400 */
[----:B--2---:R-:W-:Y:S01]  /*4a70*/  @!P0 IADD3 R16, R0, 0x11, RZ ;  /* 0x0000001100108810 */ /* 0x004fe20007ffe0ff */
[----:B------:R-:W-:Y:S01]  /*4a80*/  FMUL.FTZ R39, R39, UR5 ;  /* 0x0000000527277c20 */ /* 0x000fe20008410000 */
[----:B------:R-:W-:Y:S01]  /*4a90*/  FMUL.FTZ R40, R40, UR5 ;  /* 0x0000000528287c20 */ /* 0x000fe20008410000 */
[----:B------:R-:W-:Y:S01]  /*4aa0*/  FMUL.FTZ R42, R42, UR5 ;  /* 0x000000052a2a7c20 */ /* 0x000fe20008410000 */
[----:B------:R-:W-:Y:S01]  /*4ab0*/  FMUL.FTZ R41, R41, UR5 ;  /* 0x0000000529297c20 */ /* 0x000fe20008410000 */
[----:B------:R-:W-:Y:S01]  /*4ac0*/  FMUL.FTZ R43, R43, UR5 ;  /* 0x000000052b2b7c20 */ /* 0x000fe20008410000 */
[----:B------:R-:W-:Y:S03]  /*4ad0*/  FMUL.FTZ R44, R44, UR5 ;  /* 0x000000052c2c7c20 */ /* 0x000fe60008410000 */
[----:B------:R-:W2:Y:S01]  /*4ae0*/  MUFU.TANH R242, R37 ;  /* 0x0000002500f27308 */ /* 0x000ea20000002400 */
        /* <DEDUP_REMOVED lines=13> */
[----:B------:R-:W-:Y:S01]  /*4bc0*/  FMUL.FTZ R47, R47, UR5 ;  /* 0x000000052f2f7c20 */ /* 0x000fe20008410000 */
[----:B------:R-:W-:Y:S03]  /*4bd0*/  FFMA.FTZ R4, R4, UR6, -R13 ;  /* 0x0000000604047c23 */ /* 0x000fe6000801080d */
[----:B------:R1:W-:Y:S01]  /*4be0*/  MUFU.EX2 R76, R5 ;  /* 0x00000005004c7308 */ /* 0x0003e20000000800 */
[----:B------:R-:W-:Y:S02]  /*4bf0*/  MOV R18, R152 ;  /* 0x0000009800127202 */ /* 0x000fe40000000f00 */
[----:B------:R-:W-:Y:S02]  /*4c00*/  @!P0 FSEL R18, R152, -INF , !P1 ;  /* 0xff80000098128808 */ /* 0x000fe40004800000 */
[----:B------:R-:W-:Y:S05]  /*4c10*/  @!P0 ISETP.GE.AND P1, PT, R17, R11, PT ;  /* 0x0000000b1100820c */ /* 0x000fea0003f26270 */
[----:B------:R3:W-:Y:S10]  /*4c20*/  MUFU.EX2 R75, R4 ;  /* 0x00000004004b7308 */ /* 0x0007f40000000800 */
[----:B------:R-:W-:Y:S01]  /*4c30*/  MUFU.TANH R143, R39 ;  /* 0x00000027008f7308 */ /* 0x000fe20000002400 */
[----:B-1----:R-:W-:Y:S02]  /*4c40*/  MOV R5, R153 ;  /* 0x0000009900057202 */ /* 0x002fe40000000f00 */
[----:B------:R-:W-:Y:S02]  /*4c50*/  @!P0 FSEL R5, R153, -INF , !P2 ;  /* 0xff80000099058808 */ /* 0x000fe40005000000 */
[-C--:B------:R-:W-:Y:S02]  /*4c60*/  @!P0 ISETP.GE.AND P2, PT, R17, R10.reuse, PT ;  /* 0x0000000a1100820c */ /* 0x080fe40003f46270 */
[----:B------:R-:W-:Y:S03]  /*4c70*/  @!P0 IADD3 R17, R0, 0x18, RZ ;  /* 0x0000001800118810 */ /* 0x000fe60007ffe0ff */
[----:B------:R-:W-:Y:S01]  /*4c80*/  MUFU.TANH R160, R40 ;  /* 0x0000002800a07308 */ /* 0x000fe20000002400 */
[----:B---3--:R-:W-:Y:S01]  /*4c90*/  FFMA.FTZ R4, R5, UR6, -R12 ;  /* 0x0000000605047c23 */ /* 0x008fe2000801080c */
[----:B------:R-:W-:Y:S02]  /*4ca0*/  MOV R5, R195 ;  /* 0x000000c300057202 */ /* 0x000fe40000000f00 */
[----:B------:R-:W-:Y:S02]  /*4cb0*/  @!P0 FSEL R5, R195, -INF , !P2 ;  /* 0xff800000c3058808 */ /* 0x000fe40005000000 */
[----:B------:R-:W-:Y:S04]  /*4cc0*/  @!P0 ISETP.GE.AND P2, PT, R17, R10, PT ;  /* 0x0000000a1100820c */ /* 0x000fe80003f46270 */
[----:B------:R1:W-:Y:S01]  /*4cd0*/  MUFU.EX2 R181, R4 ;  /* 0x0000000400b57308 */ /* 0x0003e20000000800 */
[----:B------:R-:W-:Y:S09]  /*4ce0*/  FFMA.FTZ R5, R5, UR6, -R8 ;  /* 0x0000000605057c23 */ /* 0x000ff20008010808 */
[----:B------:R3:W-:Y:S10]  /*4cf0*/  MUFU.EX2 R227, R5 ;  /* 0x0000000500e37308 */ /* 0x0007f40000000800 */
[----:B------:R-:W-:Y:S01]  /*4d00*/  MUFU.TANH R179, R42 ;  /* 0x0000002a00b37308 */ /* 0x000fe20000002400 */
[----:B-1----:R-:W-:Y:S01]  /*4d10*/  FFMA.FTZ R4, R18, UR6, -R12 ;  /* 0x0000000612047c23 */ /* 0x002fe2000801080c */
[----:B------:R-:W-:Y:S08]  /*4d20*/  MOV R18, R174 ;  /* 0x000000ae00127202 */ /* 0x000ff00000000f00 */
[----:B------:R1:W-:Y:S01]  /*4d30*/  MUFU.EX2 R180, R4 ;  /* 0x0000000400b47308 */ /* 0x0003e20000000800 */
[----:B---3--:R-:W-:Y:S09]  /*4d40*/  MOV R5, R171 ;  /* 0x000000ab00057202 */ /* 0x008ff20000000f00 */
        /* <DEDUP_REMOVED lines=21> */
[----:B------:R-:W1:Y:S01]  /*4ea0*/  MUFU.TANH R150, R45 ;  /* 0x0000002d00967308 */ /* 0x000e620000002400 */
[----:B------:R-:W-:Y:S01]  /*4eb0*/  @!P0 FSEL R5, R171, -INF , !P1 ;  /* 0xff800000ab058808 */ /* 0x000fe20004800000 */
[----:B---3--:R-:W-:Y:S04]  /*4ec0*/  @!P0 VIADD R16, R0, 0x19 ;  /* 0x0000001900108836 */ /* 0x008fe80000000000 */
[--C-:B------:R-:W-:Y:S01]  /*4ed0*/  FFMA.FTZ R5, R5, UR6, -R9.reuse ;  /* 0x0000000605057c23 */ /* 0x100fe20008010809 */
[----:B------:R-:W-:Y:S03]  /*4ee0*/  @!P0 ISETP.GE.AND P1, PT, R16, R11, PT ;  /* 0x0000000b1000820c */ /* 0x000fe60003f26270 */
[----:B------:R3:W-:Y:S10]  /*4ef0*/  MUFU.EX2 R226, R4 ;  /* 0x0000000400e27308 */ /* 0x0007f40000000800 */
[----:B------:R4:W-:Y:S10]  /*4f00*/  MUFU.EX2 R199, R5 ;  /* 0x0000000500c77308 */ /* 0x0009f40000000800 */
[----:B------:R-:W-:Y:S01]  /*4f10*/  MUFU.TANH R173, R46 ;  /* 0x0000002e00ad7308 */ /* 0x000fe20000002400 */
[----:B---3--:R-:W-:Y:S02]  /*4f20*/  MOV R4, R170 ;  /* 0x000000aa00047202 */ /* 0x008fe40000000f00 */
[----:B------:R-:W-:Y:S02]  /*4f30*/  @!P0 FSEL R4, R170, -INF , !P1 ;  /* 0xff800000aa048808 */ /* 0x000fe40004800000 */
[----:B------:R-:W-:Y:S05]  /*4f40*/  @!P0 ISETP.GE.AND P1, PT, R16, R10, PT ;  /* 0x0000000a1000820c */ /* 0x000fea0003f26270 */
[----:B------:R-:W3:Y:S01]  /*4f50*/  MUFU.TANH R172, R47 ;  /* 0x0000002f00ac7308 */ /* 0x000ee20000002400 */
[----:B------:R-:W-:Y:S01]  /*4f60*/  @!P0 FSEL R19, R191, -INF , !P1 ;  /* 0xff800000bf138808 */ /* 0x000fe20004800000 */
[----:B------:R-:W-:Y:S01]  /*4f70*/  FFMA.FTZ R20, R4, UR6, -R9 ;  /* 0x0000000604147c23 */ /* 0x000fe20008010809 */
[----:B------:R-:W-:Y:S01]  /*4f80*/  @!P0 ISETP.GE.AND P1, PT, R17, R15, PT ;  /* 0x0000000f1100820c */ /* 0x000fe20003f26270 */
[----:B----4-:R-:W4:Y:S01]  /*4f90*/  LDSM.16.M88.4 R4, [R117+0x6c00] ;  /* 0x006c00007504783b */ /* 0x010f220000000200 */
        /* <DEDUP_REMOVED lines=8> */
[----:B------:R-:W3:Y:S01]  /*5020*/  MUFU.TANH R238, R49 ;  /* 0x0000003100ee7308 */ /* 0x000ee20000002400 */
[----:B--2---:R-:W-:Y:S02]  /*5030*/  MOV R18, R245 ;  /* 0x000000f500127202 */ /* 0x004fe40000000f00 */
[----:B------:R-:W-:Y:S02]  /*5040*/  @!P0 FSEL R18, R245, -INF , !P1 ;  /* 0xff800000f5128808 */ /* 0x000fe40004800000 */
[-C--:B------:R-:W-:Y:S05]  /*5050*/  @!P0 ISETP.GE.AND P1, PT, R16, R15.reuse, PT ;  /* 0x0000000f1000820c */ /* 0x080fea0003f26270 */
[----:B------:R-:W-:Y:S01]  /*5060*/  MUFU.TANH R136, R50 ;  /* 0x0000003200887308 */ /* 0x000fe20000002400 */
[--C-:B------:R-:W-:Y:S01]  /*5070*/  FFMA.FTZ R18, R18, UR6, -R13.reuse ;  /* 0x0000000612127c23 */ /* 0x100fe2000801080d */
[----:B------:R-:W-:Y:S01]  /*5080*/  @!P0 FSEL R19, R244, -INF , !P1 ;  /* 0xff800000f4138808 */ /* 0x000fe20004800000 */
[-C--:B----4-:R-:W-:Y:S03]  /*5090*/  HMMA.16816.F32 R52, R104, R4.reuse, R52 ;  /* 0x000000046834723c */ /* 0x090fe60000001834 */
[----:B-1----:R-:W-:Y:S04]  /*50a0*/  @!P0 IADD3 R17, R0, 0x20, RZ ;  /* 0x0000002000118810 */ /* 0x002fe80007ffe0ff */
[----:B------:R1:W-:Y:S01]  /*50b0*/  MUFU.EX2 R73, R18 ;  /* 0x0000001200497308 */ /* 0x0003e20000000800 */
[-C--:B------:R-:W-:Y:S01]  /*50c0*/  @!P0 ISETP.GE.AND P1, PT, R16, R14.reuse, PT ;  /* 0x0000000e1000820c */ /* 0x080fe20003f26270 */
[C---:B------:R-:W-:Y:S04]  /*50d0*/  HMMA.16816.F32 R56, R112.reuse, R4, R56 ;  /* 0x000000047038723c */ /* 0x040fe80000001838 */
[C---:B------:R-:W-:Y:S04]  /*50e0*/  @!P0 ISETP.GE.AND P2, PT, R17.reuse, R14, PT ;  /* 0x0000000e1100820c */ /* 0x040fe80003f46270 */
[----:B------:R-:W-:Y:S03]  /*50f0*/  MUFU.TANH R135, R51 ;  /* 0x0000003300877308 */ /* 0x000fe60000002400 */
[----:B------:R-:W-:Y:S01]  /*5100*/  MOV R16, R148 ;  /* 0x0000009400107202 */ /* 0x000fe20000000f00 */
[-C--:B------:R-:W-:Y:S03]  /*5110*/  HMMA.16816.F32 R60, R112, R6.reuse, R60 ;  /* 0x00000006703c723c */ /* 0x080fe6000000183c */
[----:B------:R-:W-:Y:S02]  /*5120*/  @!P0 FSEL R16, R148, -INF , !P1 ;  /* 0xff80000094108808 */ /* 0x000fe40004800000 */
[-C--:B------:R-:W-:Y:S01]  /*5130*/  @!P0 ISETP.GE.AND P1, PT, R17, R15.reuse, PT ;  /* 0x0000000f1100820c */ /* 0x080fe20003f26270 */
[----:B------:R-:W-:Y:S01]  /*5140*/  MUFU.EX2 R198, R20 ;  /* 0x0000001400c67308 */ /* 0x000fe20000000800 */
[----:B-1----:R-:W-:Y:S01]  /*5150*/  FFMA.FTZ R18, R19, UR6, -R13 ;  /* 0x0000000613127c23 */ /* 0x002fe2000801080d */
[----:B------:R-:W-:Y:S01]  /*5160*/  FFMA.FTZ R16, R16, UR6, -R12 ;  /* 0x0000000610107c23 */ /* 0x000fe2000801080c */
[----:B------:R-:W-:Y:S04]  /*5170*/  HMMA.16816.F32 R64, R104, R6, R64 ;  /* 0x000000066840723c */ /* 0x000fe80000001840 */
[----:B------:R-:W-:Y:S03]  /*5180*/  FMUL.FTZ R52, R52, UR5 ;  /* 0x0000000534347c20 */ /* 0x000fe60008410000 */
[----:B------:R1:W-:Y:S01]  /*5190*/  MUFU.EX2 R166, R16 ;  /* 0x0000001000a67308 */ /* 0x0003e20000000800 */
[----:B------:R-:W-:Y:S03]  /*51a0*/  FMUL.FTZ R54, R54, UR5 ;  /* 0x0000000536367c20 */ /* 0x000fe60008410000 */
[----:B------:R-:W-:Y:S01]  /*51b0*/  FMUL.FTZ R53, R53, UR5 ;  /* 0x0000000535357c20 */ /* 0x000fe20008410000 */
[----:B------:R-:W-:Y:S01]  /*51c0*/  FMUL.FTZ R55, R55, UR5 ;  /* 0x0000000537377c20 */ /* 0x000fe20008410000 */
[----:B------:R-:W-:Y:S01]  /*51d0*/  FMUL.FTZ R56, R56, UR5 ;  /* 0x0000000538387c20 */ /* 0x000fe20008410000 */
[----:B------:R-:W-:Y:S03]  /*51e0*/  FMUL.FTZ R57, R57, UR5 ;  /* 0x0000000539397c20 */ /* 0x000fe60008410000 */
[----:B------:R-:W-:Y:S01]  /*51f0*/  MUFU.TANH R237, R52 ;  /* 0x0000003400ed7308 */ /* 0x000fe20000002400 */
[----:B------:R-:W-:Y:S01]  /*5200*/  FMUL.FTZ R58, R58, UR5 ;  /* 0x000000053a3a7c20 */ /* 0x000fe20008410000 */
[----:B------:R-:W-:Y:S01]  /*5210*/  FMUL.FTZ R60, R60, UR5 ;  /* 0x000000053c3c7c20 */ /* 0x000fe20008410000 */
[----:B------:R-:W-:Y:S01]  /*5220*/  FMUL.FTZ R61, R61, UR5 ;  /* 0x000000053d3d7c20 */ /* 0x000fe20008410000 */
[----:B------:R-:W-:Y:S01]  /*5230*/  FMUL.FTZ R62, R62, UR5 ;  /* 0x000000053e3e7c20 */ /* 0x000fe20008410000 */
[----:B------:R-:W-:Y:S01]  /*5240*/  FMUL.FTZ R63, R63, UR5 ;  /* 0x000000053f3f7c20 */ /* 0x000fe20008410000 */
[----:B------:R-:W-:Y:S01]  /*5250*/  FMUL.FTZ R59, R59, UR5 ;  /* 0x000000053b3b7c20 */ /* 0x000fe20008410000 */
[----:B------:R-:W-:Y:S03]  /*5260*/  MOV R4, R242 ;  /* 0x000000f200047202 */ /* 0x000fe60000000f00 */
[----:B------:R2:W-:Y:S01]  /*5270*/  MUFU.EX2 R72, R18 ;  /* 0x0000001200487308 */ /* 0x0005e20000000800 */
[----:B-1----:R-:W-:Y:S02]  /*5280*/  @!P0 IADD3 R16, R0, 0x21, RZ ;  /* 0x0000002100108810 */ /* 0x002fe40007ffe0ff */
[----:B------:R-:W-:Y:S01]  /*5290*/  MOV R6, R150 ;  /* 0x0000009600067202 */ /* 0x000fe20000000f00 */
[----:B------:R-:W-:Y:S01]  /*52a0*/  FMUL.FTZ R64, R64, UR5 ;  /* 0x0000000540407c20 */ /* 0x000fe20008410000 */
[----:B------:R-:W-:Y:S01]  /*52b0*/  FMUL.FTZ R66, R66, UR5 ;  /* 0x0000000542427c20 */ /* 0x000fe20008410000 */
[----:B------:R-:W-:Y:S01]  /*52c0*/  FMUL.FTZ R65, R65, UR5 ;  /* 0x0000000541417c20 */ /* 0x000fe20008410000 */
[----:B------:R-:W-:Y:S03]  /*52d0*/  FMUL.FTZ R67, R67, UR5 ;  /* 0x0000000543437c20 */ /* 0x000fe60008410000 */
[----:B------:R-:W-:Y:S10]  /*52e0*/  MUFU.TANH R236, R53 ;  /* 0x0000003500ec7308 */ /* 0x000ff40000002400 */
[----:B------:R-:W-:Y:S01]  /*52f0*/  MUFU.TANH R134, R54 ;  /* 0x0000003600867308 */ /* 0x000fe20000002400 */
[----:B--2---:R-:W-:Y:S01]  /*5300*/  IMAD.MOV.U32 R18, RZ, RZ, R243 ;  /* 0x000000ffff127224 */ /* 0x004fe200078e00f3 */
[----:B------:R-:W-:Y:S02]  /*5310*/  @!P0 FSEL R18, R243, -INF , !P1 ;  /* 0xff800000f3128808 */ /* 0x000fe40004800000 */
[----:B------:R-:W-:Y:S03]  /*5320*/  @!P0 ISETP.GE.AND P1, PT, R16, R15, PT ;  /* 0x0000000f1000820c */ /* 0x000fe60003f26270 */
[--C-:B------:R-:W-:Y:S03]  /*5330*/  FFMA.FTZ R5, R18, UR6, -R13.reuse ;  /* 0x0000000612057c23 */ /* 0x100fe6000801080d */
[----:B------:R-:W-:Y:S01]  /*5340*/  MUFU.TANH R133, R55 ;  /* 0x0000003700857308 */ /* 0x000fe20000002400 */
[----:B------:R-:W-:Y:S02]  /*5350*/  @!P0 FSEL R4, R242, -INF , !P1 ;  /* 0xff800000f2048808 */ /* 0x000fe40004800000 */
[----:B------:R-:W-:Y:S02]  /*5360*/  @!P0 ISETP.GE.AND P1, PT, R16, R14, PT ;  /* 0x0000000e1000820c */ /* 0x000fe40003f26270 */
[----:B------:R-:W-:Y:S01]  /*5370*/  MOV R18, R143 ;  /* 0x0000008f00127202 */ /* 0x000fe20000000f00 */
[----:B------:R-:W-:Y:S01]  /*5380*/  FFMA.FTZ R4, R4, UR6, -R13 ;  /* 0x0000000604047c23 */ /* 0x000fe2000801080d */
[----:B------:R-:W-:Y:S03]  /*5390*/  @!P0 FSEL R18, R143, -INF , !P1 ;  /* 0xff8000008f128808 */ /* 0x000fe60004800000 */
[----:B------:R1:W-:Y:S01]  /*53a0*/  MUFU.EX2 R71, R5 ;  /* 0x0000000500477308 */ /* 0x0003e20000000800 */
[C---:B------:R-:W-:Y:S09]  /*53b0*/  @!P0 ISETP.GE.AND P1, PT, R17.reuse, R11, PT ;  /* 0x0000000b1100820c */ /* 0x040ff20003f26270 */
[----:B------:R2:W-:Y:S10]  /*53c0*/  MUFU.EX2 R70, R4 ;  /* 0x0000000400467308 */ /* 0x0005f40000000800 */
[----:B------:R-:W-:Y:S01]  /*53d0*/  MUFU.TANH R146, R56 ;  /* 0x0000003800927308 */ /* 0x000fe20000002400 */
[----:B-1----:R-:W-:Y:S01]  /*53e0*/  IMAD.MOV.U32 R5, RZ, RZ, R144 ;  /* 0x000000ffff057224 */ /* 0x002fe200078e0090 */
[----:B------:R-:W-:Y:S02]  /*53f0*/  @!P0 FSEL R5, R144, -INF , !P2 ;  /* 0xff80000090058808 */ /* 0x000fe40005000000 */
[-C--:B------:R-:W-:Y:S06]  /*5400*/  @!P0 ISETP.GE.AND P2, PT, R17, R10.reuse, PT ;  /* 0x0000000a1100820c */ /* 0x080fec0003f46270 */
[----:B------:R-:W-:Y:S01]  /*5410*/  MUFU.TANH R147, R57 ;  /* 0x0000003900937308 */ /* 0x000fe20000002400 */
[----:B--2---:R-:W-:Y:S01]  /*5420*/  FFMA.FTZ R4, R5, UR6, -R12 ;  /* 0x0000000605047c23 */ /* 0x004fe2000801080c */
[----:B------:R-:W-:Y:S02]  /*5430*/  MOV R5, R179 ;  /* 0x000000b300057202 */ /* 0x000fe40000000f00 */
[----:B------:R-:W-:Y:S06]  /*5440*/  @!P0 FSEL R5, R179, -INF , !P2 ;  /* 0xff800000b3058808 */ /* 0x000fec0005000000 */
[----:B------:R1:W-:Y:S01]  /*5450*/  MUFU.EX2 R161, R4 ;  /* 0x0000000400a17308 */ /* 0x0003e20000000800 */
[----:B------:R-:W-:Y:S09]  /*5460*/  FFMA.FTZ R5, R5, UR6, -R8 ;  /* 0x0000000605057c23 */ /* 0x000ff20008010808 */
[----:B------:R2:W-:Y:S10]  /*5470*/  MUFU.EX2 R209, R5 ;  /* 0x0000000500d17308 */ /* 0x0005f40000000800 */
[----:B------:R-:W-:Y:S01]  /*5480*/  MUFU.TANH R164, R58 ;  /* 0x0000003a00a47308 */ /* 0x000fe20000002400 */
[----:B-1----:R-:W-:Y:S01]  /*5490*/  FFMA.FTZ R4, R18, UR6, -R12 ;  /* 0x0000000612047c23 */ /* 0x002fe2000801080c */
[----:B------:R-:W-:Y:S08]  /*54a0*/  IMAD.MOV.U32 R18, RZ, RZ, R159 ;  /* 0x000000ffff127224 */ /* 0x000ff000078e009f */
[----:B------:R1:W-:Y:S01]  /*54b0*/  MUFU.EX2 R158, R4 ;  /* 0x00000004009e7308 */ /* 0x0003e20000000800 */
[----:B--2---:R-:W-:Y:S05]  /*54c0*/  @!P0 VIADD R5, R0, 0x28 ;  /* 0x0000002800058836 */ /* 0x004fea0000000000 */
[----:B------:R-:W-:Y:S04]  /*54d0*/  @!P0 ISETP.GE.AND P2, PT, R5, R10, PT ;  /* 0x0000000a0500820c */ /* 0x000fe80003f46270 */
[----:B------:R-:W-:Y:S10]  /*54e0*/  MUFU.TANH R163, R59 ;  /* 0x0000003b00a37308 */ /* 0x000ff40000002400 */
[----:B------:R-:W2:Y:S01]  /*54f0*/  MUFU.TANH R139, R60 ;  /* 0x0000003c008b7308 */ /* 0x000ea20000002400 */
[----:B-1----:R-:W-:Y:S02]  /*5500*/  MOV R4, R160 ;  /* 0x000000a000047202 */ /* 0x002fe40000000f00 */
[----:B------:R-:W-:Y:S02]  /*5510*/  @!P0 FSEL R4, R160, -INF , !P1 ;  /* 0xff800000a0048808 */ /* 0x000fe40004800000 */
[-C--:B------:R-:W-:Y:S03]  /*5520*/  @!P0 ISETP.GE.AND P1, PT, R16, R11.reuse, PT ;  /* 0x0000000b1000820c */ /* 0x080fe60003f26270 */
[--C-:B------:R-:W-:Y:S01]  /*5530*/  FFMA.FTZ R4, R4, UR6, -R9.reuse ;  /* 0x0000000604047c23 */ /* 0x100fe20008010809 */
[----:B------:R-:W-:Y:S01]  /*5540*/  @!P0 FSEL R18, R159, -INF , !P1 ;  /* 0xff8000009f128808 */ /* 0x000fe20004800000 */
[----:B------:R-:W1:Y:S01]  /*5550*/  MUFU.TANH R137, R61 ;  /* 0x0000003d00897308 */ /* 0x000e620000002400 */
[----:B------:R-:W-:Y:S03]  /*5560*/  @!P0 ISETP.GE.AND P1, PT, R16, R10, PT ;  /* 0x0000000a1000820c */ /* 0x000fe60003f26270 */
[--C-:B------:R-:W-:Y:S06]  /*5570*/  FFMA.FTZ R16, R18, UR6, -R9.reuse ;  /* 0x0000000612107c23 */ /* 0x100fec0008010809 */
[----:B------:R4:W-:Y:S10]  /*5580*/  MUFU.EX2 R188, R4 ;  /* 0x0000000400bc7308 */ /* 0x0009f40000000800 */
[----:B------:R3:W-:Y:S10]  /*5590*/  MUFU.EX2 R186, R16 ;  /* 0x0000001000ba7308 */ /* 0x0007f40000000800 */
[----:B------:R-:W-:Y:S01]  /*55a0*/  MUFU.TANH R155, R62 ;  /* 0x0000003e009b7308 */ /* 0x000fe20000002400 */
[----:B----4-:R-:W-:Y:S02]  /*55b0*/  MOV R4, R178 ;  /* 0x000000b200047202 */ /* 0x010fe40000000f00 */
[----:B------:R-:W-:Y:S02]  /*55c0*/  @!P0 FSEL R4, R178, -INF , !P1 ;  /* 0xff800000b2048808 */ /* 0x000fe40004800000 */
[----:B------:R-:W-:Y:S03]  /*55d0*/  @!P0 ISETP.GE.AND P1, PT, R5, R11, PT ;  /* 0x0000000b0500820c */ /* 0x000fe60003f26270 */
[--C-:B------:R-:W-:Y:S01]  /*55e0*/  FFMA.FTZ R4, R4, UR6, -R8.reuse ;  /* 0x0000000604047c23 */ /* 0x100fe20008010808 */
[----:B---3--:R-:W-:Y:S01]  /*55f0*/  MOV R16, R151 ;  /* 0x0000009700107202 */ /* 0x008fe20000000f00 */
[----:B------:R-:W-:Y:S01]  /*5600*/  MUFU.TANH R225, R64 ;  /* 0x0000004000e17308 */ /* 0x000fe20000002400 */
[----:B------:R-:W-:Y:S05]  /*5610*/  @!P0 FSEL R16, R151, -INF , !P1 ;  /* 0xff80000097108808 */ /* 0x000fea0004800000 */
[----:B------:R-:W-:Y:S01]  /*5620*/  FFMA.FTZ R7, R16, UR6, -R9 ;  /* 0x0000000610077c23 */ /* 0x000fe20008010809 */
[----:B------:R-:W-:Y:S03]  /*5630*/  MOV R16, R172 ;  /* 0x000000ac00107202 */ /* 0x000fe60000000f00 */
[----:B------:R3:W-:Y:S10]  /*5640*/  MUFU.EX2 R208, R4 ;  /* 0x0000000400d07308 */ /* 0x0007f40000000800 */
[----:B------:R4:W-:Y:S10]  /*5650*/  MUFU.EX2 R177, R7 ;  /* 0x0000000700b17308 */ /* 0x0009f40000000800 */
[----:B------:R-:W-:Y:S01]  /*5660*/  MUFU.TANH R130, R66 ;  /* 0x0000004200827308 */ /* 0x000fe20000002400 */
[----:B---3--:R-:W-:Y:S04]  /*5670*/  @!P0 IADD3 R4, R0, 0x29, RZ ;  /* 0x0000002900048810 */ /* 0x008fe80007ffe0ff */
[----:B------:R-:W-:Y:S05]  /*5680*/  @!P0 ISETP.GE.AND P1, PT, R4, R11, PT ;  /* 0x0000000b0400820c */ /* 0x000fea0003f26270 */
[----:B------:R-:W-:Y:S01]  /*5690*/  MUFU.TANH R224, R65 ;  /* 0x0000004100e07308 */ /* 0x000fe20000002400 */
[----:B------:R-:W-:Y:S01]  /*56a0*/  @!P0 FSEL R6, R150, -INF , !P1 ;  /* 0xff80000096068808 */ /* 0x000fe20004800000 */
[----:B----4-:R-:W-:Y:S01]  /*56b0*/  IMAD.MOV.U32 R7, RZ, RZ, R173 ;  /* 0x000000ffff077224 */ /* 0x010fe200078e00ad */
[----:B------:R-:W-:Y:S02]  /*56c0*/  @!P0 FSEL R7, R173, -INF , !P2 ;  /* 0xff800000ad078808 */ /* 0x000fe40005000000 */
[----:B------:R-:W-:Y:S01]  /*56d0*/  @!P0 ISETP.GE.AND P1, PT, R4, R10, PT ;  /* 0x0000000a0400820c */ /* 0x000fe20003f26270 */
[----:B------:R-:W-:Y:S04]  /*56e0*/  FFMA.FTZ R6, R6, UR6, -R9 ;  /* 0x0000000606067c23 */ /* 0x000fe80008010809 */
[----:B------:R-:W-:Y:S01]  /*56f0*/  MUFU.TANH R115, R67 ;  /* 0x0000004300737308 */ /* 0x000fe20000002400 */
[----:B------:R-:W-:Y:S02]  /*5700*/  @!P0 FSEL R16, R172, -INF , !P1 ;  /* 0xff800000ac108808 */ /* 0x000fe40004800000 */
[----:B------:R-:W-:Y:S07]  /*5710*/  @!P0 ISETP.GE.AND P1, PT, R5, R15, PT ;  /* 0x0000000f0500820c */ /* 0x000fee0003f26270 */
[----:B------:R3:W-:Y:S10]  /*5720*/  MUFU.EX2 R176, R6 ;  /* 0x0000000600b07308 */ /* 0x0007f40000000800 */
[----:B------:R-:W4:Y:S01]  /*5730*/  MUFU.TANH R154, R63 ;  /* 0x0000003f009a7308 */ /* 0x000f220000002400 */
[--C-:B---3--:R-:W-:Y:S01]  /*5740*/  FFMA.FTZ R6, R7, UR6, -R8.reuse ;  /* 0x0000000607067c23 */ /* 0x108fe20008010808 */
[----:B------:R-:W-:Y:S08]  /*5750*/  MOV R7, R238 ;  /* 0x000000ee00077202 */ /* 0x000ff00000000f00 */
[----:B------:R3:W-:Y:S02]  /*5760*/  MUFU.EX2 R205, R6 ;  /* 0x0000000600cd7308 */ /* 0x0007e40000000800 */
[----:B---3--:R-:W-:Y:S01]  /*5770*/  FFMA.FTZ R6, R16, UR6, -R8 ;  /* 0x0000000610067c23 */ /* 0x008fe20008010808 */
[----:B--2---:R-:W-:Y:S07]  /*5780*/  MOV R16, R139 ;  /* 0x0000008b00107202 */ /* 0x004fee0000000f00 */
[----:B------:R2:W-:Y:S02]  /*5790*/  MUFU.EX2 R204, R6 ;  /* 0x0000000600cc7308 */ /* 0x0005e40000000800 */
[----:B--2---:R-:W-:Y:S02]  /*57a0*/  MOV R6, R239 ;  /* 0x000000ef00067202 */ /* 0x004fe40000000f00 */
[----:B------:R-:W-:Y:S02]  /*57b0*/  @!P0 FSEL R6, R239, -INF , !P1 ;  /* 0xff800000ef068808 */ /* 0x000fe40004800000 */
[----:B------:R-:W-:Y:S03]  /*57c0*/  @!P0 ISETP.GE.AND P1, PT, R4, R15, PT ;  /* 0x0000000f0400820c */ /* 0x000fe60003f26270 */
[--C-:B------:R-:W-:Y:S01]  /*57d0*/  FFMA.FTZ R6, R6, UR6, -R13.reuse ;  /* 0x0000000606067c23 */ /* 0x100fe2000801080d */
[----:B------:R-:W-:Y:S02]  /*57e0*/  @!P0 FSEL R7, R238, -INF , !P1 ;  /* 0xff800000ee078808 */ /* 0x000fe40004800000 */
[-C--:B------:R-:W-:Y:S01]  /*57f0*/  @!P0 ISETP.GE.AND P1, PT, R5, R14.reuse, PT ;  /* 0x0000000e0500820c */ /* 0x080fe20003f26270 */
[----:B------:R2:W-:Y:S01]  /*5800*/  MUFU.EX2 R249, R6 ;  /* 0x0000000600f97308 */ /* 0x0005e20000000800 */
[----:B------:R-:W-:Y:S02]  /*5810*/  IMAD.MOV.U32 R5, RZ, RZ, R136 ;  /* 0x000000ffff057224 */ /* 0x000fe400078e0088 */
[----:B------:R-:W-:Y:S02]  /*5820*/  @!P0 FSEL R5, R136, -INF , !P1 ;  /* 0xff80000088058808 */ /* 0x000fe40004800000 */
[-C--:B------:R-:W-:Y:S02]  /*5830*/  @!P0 ISETP.GE.AND P1, PT, R4, R14.reuse, PT ;  /* 0x0000000e0400820c */ /* 0x080fe40003f26270 */
[----:B------:R-:W-:Y:S02]  /*5840*/  MOV R4, R135 ;  /* 0x0000008700047202 */ /* 0x000fe40000000f00 */
[----:B------:R-:W-:Y:S01]  /*5850*/  @!P0 FSEL R4, R135, -INF , !P1 ;  /* 0xff80000087048808 */ /* 0x000fe20004800000 */
[--C-:B--2---:R-:W-:Y:S01]  /*5860*/  FFMA.FTZ R6, R7, UR6, -R13.reuse ;  /* 0x0000000607067c23 */ /* 0x104fe2000801080d */
[----:B------:R-:W-:Y:S03]  /*5870*/  MOV R7, R237 ;  /* 0x000000ed00077202 */ /* 0x000fe60000000f00 */
[----:B------:R2:W3:Y:S02]  /*5880*/  MUFU.EX2 R248, R6 ;  /* 0x0000000600f87308 */ /* 0x0004e40000000800 */
[--C-:B--2---:R-:W-:Y:S01]  /*5890*/  FFMA.FTZ R6, R5, UR6, -R12.reuse ;  /* 0x0000000605067c23 */ /* 0x104fe2000801080c */
[----:B------:R-:W-:Y:S07]  /*58a0*/  @!P0 IADD3 R5, R0, 0x30, RZ ;  /* 0x0000003000058810 */ /* 0x000fee0007ffe0ff */
[----:B------:R2:W-:Y:S01]  /*58b0*/  MUFU.EX2 R142, R6 ;  /* 0x00000006008e7308 */ /* 0x0005e20000000800 */
[C---:B------:R-:W-:Y:S02]  /*58c0*/  @!P0 ISETP.GE.AND P1, PT, R5.reuse, R15, PT ;  /* 0x0000000f0500820c */ /* 0x040fe40003f26270 */
[-C--:B------:R-:W-:Y:S02]  /*58d0*/  @!P0 ISETP.GE.AND P3, PT, R5, R14.reuse, PT ;  /* 0x0000000e0500820c */ /* 0x080fe40003f66270 */
[----:B------:R-:W-:Y:S02]  /*58e0*/  @!P0 FSEL R7, R237, -INF , !P1 ;  /* 0xff800000ed078808 */ /* 0x000fe40004800000 */
[----:B------:R-:W-:Y:S03]  /*58f0*/  @!P0 ISETP.GE.AND P6, PT, R5, R11, PT ;  /* 0x0000000b0500820c */ /* 0x000fe60003fc6270 */
[--C-:B------:R-:W-:Y:S04]  /*5900*/  FFMA.FTZ R7, R7, UR6, -R13.reuse ;  /* 0x0000000607077c23 */ /* 0x100fe8000801080d */
[----:B------:R1:W-:Y:S01]  /*5910*/  MUFU.EX2 R247, R7 ;  /* 0x0000000700f77308 */ /* 0x0003e20000000800 */
[--C-:B--2---:R-:W-:Y:S01]  /*5920*/  FFMA.FTZ R6, R4, UR6, -R12.reuse ;  /* 0x0000000604067c23 */ /* 0x104fe2000801080c */
[----:B------:R-:W-:Y:S08]  /*5930*/  @!P0 VIADD R4, R0, 0x31 ;  /* 0x0000003100048836 */ /* 0x000ff00000000000 */
[----:B------:R2:W3:Y:S01]  /*5940*/  MUFU.EX2 R141, R6 ;  /* 0x00000006008d7308 */ /* 0x0004e20000000800 */
[C---:B------:R-:W-:Y:S02]  /*5950*/  @!P0 ISETP.GE.AND P1, PT, R4.reuse, R15, PT ;  /* 0x0000000f0400820c */ /* 0x040fe40003f26270 */
[C---:B------:R-:W-:Y:S02]  /*5960*/  @!P0 ISETP.GE.AND P2, PT, R4.reuse, R14, PT ;  /* 0x0000000e0400820c */ /* 0x040fe40003f46270 */
[CC--:B------:R-:W-:Y:S02]  /*5970*/  @!P0 ISETP.GE.AND P5, PT, R4.reuse, R11.reuse, PT ;  /* 0x0000000b0400820c */ /* 0x0c0fe40003fa6270 */
[----:B------:R-:W-:Y:S01]  /*5980*/  @!P0 ISETP.GE.AND P4, PT, R4, R10, PT ;  /* 0x0000000a0400820c */ /* 0x000fe20003f86270 */
[----:B------:R-:W-:Y:S01]  /*5990*/  @!P0 VIADD R4, R0, 0x38 ;  /* 0x0000003800048836 */ /* 0x000fe20000000000 */
[----:B-1----:R-:W-:Y:S02]  /*59a0*/  MOV R7, R134 ;  /* 0x0000008600077202 */ /* 0x002fe40000000f00 */
[----:B------:R-:W-:Y:S02]  /*59b0*/  @!P0 FSEL R7, R134, -INF , !P3 ;  /* 0xff80000086078808 */ /* 0x000fe40005800000 */
[----:B------:R-:W-:Y:S02]  /*59c0*/  @!P0 IADD3 R0, R0, 0x39, RZ ;  /* 0x0000003900008810 */ /* 0x000fe40007ffe0ff */
[----:B------:R-:W-:Y:S02]  /*59d0*/  @!P0 ISETP.GE.AND P3, PT, R4, R11, PT ;  /* 0x0000000b0400820c */ /* 0x000fe40003f66270 */
[----:B--2---:R-:W-:Y:S02]  /*59e0*/  MOV R6, R236 ;  /* 0x000000ec00067202 */ /* 0x004fe40000000f00 */
[----:B------:R-:W-:Y:S02]  /*59f0*/  @!P0 FSEL R6, R236, -INF , !P1 ;  /* 0xff800000ec068808 */ /* 0x000fe40004800000 */
[----:B------:R-:W-:Y:S02]  /*5a00*/  @!P0 ISETP.GE.AND P1, PT, R5, R10, PT ;  /* 0x0000000a0500820c */ /* 0x000fe40003f26270 */
[----:B------:R-:W-:Y:S01]  /*5a10*/  MOV R5, R133 ;  /* 0x0000008500057202 */ /* 0x000fe20000000f00 */
[----:B------:R-:W-:Y:S01]  /*5a20*/  FFMA.FTZ R6, R6, UR6, -R13 ;  /* 0x0000000606067c23 */ /* 0x000fe2000801080d */
[----:B------:R-:W-:Y:S02]  /*5a30*/  @!P0 FSEL R5, R133, -INF , !P2 ;  /* 0xff80000085058808 */ /* 0x000fe40005000000 */
[----:B------:R-:W-:Y:S01]  /*5a40*/  @!P0 ISETP.GE.AND P2, PT, R0, R11, PT ;  /* 0x0000000b0000820c */ /* 0x000fe20003f46270 */
[----:B------:R1:W2:Y:S01]  /*5a50*/  MUFU.EX2 R246, R6 ;  /* 0x0000000600f67308 */ /* 0x0002a20000000800 */
[----:B------:R-:W-:Y:S02]  /*5a60*/  MOV R11, R163 ;  /* 0x000000a3000b7202 */ /* 0x000fe40000000f00 */
[----:B------:R-:W-:Y:S02]  /*5a70*/  @!P0 FSEL R11, R163, -INF , !P4 ;  /* 0xff800000a30b8808 */ /* 0x000fe40006000000 */
[-C--:B------:R-:W-:Y:S02]  /*5a80*/  @!P0 ISETP.GE.AND P4, PT, R4, R14.reuse, PT ;  /* 0x0000000e0400820c */ /* 0x080fe40003f86270 */
[----:B------:R-:W-:Y:S02]  /*5a90*/  @!P0 FSEL R16, R139, -INF , !P3 ;  /* 0xff8000008b108808 */ /* 0x000fe40005800000 */
[C---:B------:R-:W-:Y:S01]  /*5aa0*/  @!P0 ISETP.GE.AND P3, PT, R0.reuse, R14, PT ;  /* 0x0000000e0000820c */ /* 0x040fe20003f66270 */
[--C-:B-1----:R-:W-:Y:S01]  /*5ab0*/  FFMA.FTZ R6, R7, UR6, -R12.reuse ;  /* 0x0000000607067c23 */ /* 0x102fe2000801080c */
[----:B------:R-:W-:Y:S01]  /*5ac0*/  FFMA.FTZ R7, R5, UR6, -R12 ;  /* 0x0000000605077c23 */ /* 0x000fe2000801080c */
[----:B------:R-:W-:Y:S02]  /*5ad0*/  MOV R5, R147 ;  /* 0x0000009300057202 */ /* 0x000fe40000000f00 */
[----:B------:R1:W-:Y:S01]  /*5ae0*/  MUFU.EX2 R140, R6 ;  /* 0x00000006008c7308 */ /* 0x0003e20000000800 */
[----:B------:R-:W-:Y:S02]  /*5af0*/  @!P0 FSEL R5, R147, -INF , !P5 ;  /* 0xff80000093058808 */ /* 0x000fe40006800000 */
[-C--:B------:R-:W-:Y:S07]  /*5b00*/  @!P0 ISETP.GE.AND P5, PT, R0, R15.reuse, PT ;  /* 0x0000000f0000820c */ /* 0x080fee0003fa6270 */
[----:B------:R4:W2:Y:S01]  /*5b10*/  MUFU.EX2 R138, R7 ;  /* 0x00000007008a7308 */ /* 0x0008a20000000800 */
[----:B-1----:R-:W-:Y:S02]  /*5b20*/  MOV R6, R146 ;  /* 0x0000009200067202 */ /* 0x002fe40000000f00 */
[----:B------:R-:W-:Y:S02]  /*5b30*/  @!P0 FSEL R6, R146, -INF , !P6 ;  /* 0xff80000092068808 */ /* 0x000fe40007000000 */
[----:B------:R-:W-:Y:S02]  /*5b40*/  @!P0 ISETP.GE.AND P6, PT, R4, R15, PT ;  /* 0x0000000f0400820c */ /* 0x000fe40003fc6270 */
[----:B------:R-:W-:Y:S01]  /*5b50*/  MOV R15, R137 ;  /* 0x00000089000f7202 */ /* 0x000fe20000000f00 */
[--C-:B------:R-:W-:Y:S01]  /*5b60*/  FFMA.FTZ R6, R6, UR6, -R9.reuse ;  /* 0x0000000606067c23 */ /* 0x100fe20008010809 */
[----:B----4-:R-:W-:Y:S01]  /*5b70*/  IMAD.MOV.U32 R7, RZ, RZ, R164 ;  /* 0x000000ffff077224 */ /* 0x010fe200078e00a4 */
[----:B------:R-:W-:Y:S02]  /*5b80*/  @!P0 FSEL R7, R164, -INF , !P1 ;  /* 0xff800000a4078808 */ /* 0x000fe40004800000 */
[-C--:B------:R-:W-:Y:S01]  /*5b90*/  @!P0 ISETP.GE.AND P1, PT, R4, R10.reuse, PT ;  /* 0x0000000a0400820c */ /* 0x080fe20003f26270 */
[----:B------:R1:W-:Y:S01]  /*5ba0*/  MUFU.EX2 R169, R6 ;  /* 0x0000000600a97308 */ /* 0x0003e20000000800 */
[--C-:B------:R-:W-:Y:S01]  /*5bb0*/  FFMA.FTZ R4, R5, UR6, -R9.reuse ;  /* 0x0000000605047c23 */ /* 0x100fe20008010809 */
[----:B------:R-:W-:Y:S01]  /*5bc0*/  F2FP.F16.F32.PACK_AB R5, R2, R3 ;  /* 0x000000030205723e */ /* 0x000fe200000000ff */
[--C-:B------:R-:W-:Y:S01]  /*5bd0*/  FFMA.FTZ R7, R7, UR6, -R8.reuse ;  /* 0x0000000607077c23 */ /* 0x100fe20008010808 */
[----:B------:R-:W-:Y:S02]  /*5be0*/  @!P0 FSEL R15, R137, -INF , !P2 ;  /* 0xff800000890f8808 */ /* 0x000fe40005000000 */
[----:B------:R-:W-:Y:S01]  /*5bf0*/  @!P0 ISETP.GE.AND P2, PT, R0, R10, PT ;  /* 0x0000000a0000820c */ /* 0x000fe20003f46270 */
[----:B------:R4:W-:Y:S03]  /*5c00*/  STS [R215+0x12400], R5 ;  /* 0x01240005d7007388 */ /* 0x0009e60000000800 */
[----:B------:R3:W-:Y:S01]  /*5c10*/  MUFU.EX2 R168, R4 ;  /* 0x0000000400a87308 */ /* 0x0007e20000000800 */
[----:B------:R-:W-:Y:S09]  /*5c20*/  F2FP.F16.F32.PACK_AB R0, R189, R190 ;  /* 0x000000bebd00723e */ /* 0x000ff200000000ff */
[----:B------:R2:W-:Y:S01]  /*5c30*/  MUFU.EX2 R197, R7 ;  /* 0x0000000700c57308 */ /* 0x0005e20000000800 */
[----:B-1----:R-:W-:Y:S05]  /*5c40*/  F2FP.F16.F32.PACK_AB R6, R79, R80 ;  /* 0x000000504f06723e */ /* 0x002fea00000000ff */
[----:B------:R1:W-:Y:S01]  /*5c50*/  STS [R215+0x12000], R6 ;  /* 0x01200006d7007388 */ /* 0x0003e20000000800 */
[----:B---3--:R-:W-:Y:S03]  /*5c60*/  F2FP.F16.F32.PACK_AB R4, R77, R78 ;  /* 0x0000004e4d04723e */ /* 0x008fe600000000ff */
[----:B------:R3:W-:Y:S04]  /*5c70*/  STS [R216+0x12400], R0 ;  /* 0x01240000d8007388 */ /* 0x0007e80000000800 */
[----:B------:R3:W-:Y:S01]  /*5c80*/  STS [R216+0x12000], R4 ;  /* 0x01200004d8007388 */ /* 0x0007e20000000800 */
[----:B----4-:R-:W-:Y:S02]  /*5c90*/  F2FP.F16.F32.PACK_AB R5, R234, R235 ;  /* 0x000000ebea05723e */ /* 0x010fe400000000ff */
[----:B--2---:R-:W-:Y:S02]  /*5ca0*/  MOV R7, R154 ;  /* 0x0000009a00077202 */ /* 0x004fe40000000f00 */
[----:B------:R-:W-:Y:S01]  /*5cb0*/  @!P0 FSEL R7, R154, -INF , !P2 ;  /* 0xff8000009a078808 */ /* 0x000fe20005000000 */
[----:B------:R2:W-:Y:S01]  /*5cc0*/  STS [R215+0x14400], R5 ;  /* 0x01440005d7007388 */ /* 0x0005e20000000800 */
[----:B-1----:R-:W-:Y:S02]  /*5cd0*/  F2FP.F16.F32.PACK_AB R6, R222, R223 ;  /* 0x000000dfde06723e */ /* 0x002fe400000000ff */
[----:B---3--:R-:W-:Y:S03]  /*5ce0*/  F2FP.F16.F32.PACK_AB R0, R232, R233 ;  /* 0x000000e9e800723e */ /* 0x008fe600000000ff */
[----:B------:R1:W-:Y:S01]  /*5cf0*/  STS [R215+0x14000], R6 ;  /* 0x01400006d7007388 */ /* 0x0003e20000000800 */
[--C-:B------:R-:W-:Y:S03]  /*5d00*/  FFMA.FTZ R4, R11, UR6, -R8.reuse ;  /* 0x000000060b047c23 */ /* 0x100fe60008010808 */
[----:B------:R3:W-:Y:S01]  /*5d10*/  STS [R216+0x14400], R0 ;  /* 0x01440000d8007388 */ /* 0x0007e20000000800 */
[----:B------:R4:W-:Y:S01]  /*5d20*/  MUFU.EX2 R196, R4 ;  /* 0x0000000400c47308 */ /* 0x0009e20000000800 */
[----:B--2---:R-:W-:Y:S02]  /*5d30*/  F2FP.F16.F32.PACK_AB R5, R75, R76 ;  /* 0x0000004c4b05723e */ /* 0x004fe400000000ff */
[----:B----4-:R-:W-:Y:S01]  /*5d40*/  F2FP.F16.F32.PACK_AB R4, R218, R219 ;  /* 0x000000dbda04723e */ /* 0x010fe200000000ff */
[--C-:B-1----:R-:W-:Y:S01]  /*5d50*/  FFMA.FTZ R6, R16, UR6, -R9.reuse ;  /* 0x0000000610067c23 */ /* 0x102fe20008010809 */
[----:B------:R-:W-:Y:S03]  /*5d60*/  FFMA.FTZ R9, R15, UR6, -R9 ;  /* 0x000000060f097c23 */ /* 0x000fe60008010809 */
[----:B------:R1:W-:Y:S01]  /*5d70*/  STS [R216+0x14000], R4 ;  /* 0x01400004d8007388 */ /* 0x0003e20000000800 */
[----:B---3--:R-:W-:Y:S01]  /*5d80*/  F2FP.F16.F32.PACK_AB R0, R72, R73 ;  /* 0x000000494800723e */ /* 0x008fe200000000ff */
[----:B------:R2:W-:Y:S02]  /*5d90*/  MUFU.EX2 R165, R6 ;  /* 0x0000000600a57308 */ /* 0x0005e40000000800 */
[----:B------:R3:W-:Y:S08]  /*5da0*/  STS [R217+0x12000], R5 ;  /* 0x01200005d9007388 */ /* 0x0007f00000000800 */
[----:B------:R-:W-:Y:S01]  /*5db0*/  MUFU.EX2 R162, R9 ;  /* 0x0000000900a27308 */ /* 0x000fe20000000800 */
[----:B--2---:R-:W-:Y:S01]  /*5dc0*/  IMAD.MOV.U32 R6, RZ, RZ, R155 ;  /* 0x000000ffff067224 */ /* 0x004fe200078e009b */
[----:B------:R-:W-:Y:S02]  /*5dd0*/  @!P0 FSEL R6, R155, -INF , !P1 ;  /* 0xff8000009b068808 */ /* 0x000fe40004800000 */
[----:B------:R-:W-:Y:S02]  /*5de0*/  IADD3 R52, P1, R22, UR15, RZ ;  /* 0x0000000f16347c10 */ /* 0x000fe4000ff3e0ff */
[----:B-1----:R-:W-:Y:S02]  /*5df0*/  F2FP.F16.F32.PACK_AB R4, R180, R181 ;  /* 0x000000b5b404723e */ /* 0x002fe400000000ff */
[----:B------:R-:W-:Y:S02]  /*5e00*/  IADD3.X R53, R21, UR14, RZ, P1, !PT ;  /* 0x0000000e15357c10 */ /* 0x000fe40008ffe4ff */
[----:B---3--:R-:W-:Y:S01]  /*5e10*/  MOV R5, R225 ;  /* 0x000000e100057202 */ /* 0x008fe20000000f00 */
[----:B------:R1:W-:Y:S01]  /*5e20*/  STS [R217+0x12400], R4 ;  /* 0x01240004d9007388 */ /* 0x0003e20000000800 */
[----:B------:R-:W-:Y:S02]  /*5e30*/  @!P0 FSEL R5, R225, -INF , !P6 ;  /* 0xff800000e1058808 */ /* 0x000fe40007000000 */
[----:B------:R-:W-:Y:S01]  /*5e40*/  PLOP3.LUT P1, PT, PT, PT, UP3, 0x80, 0x0 ;  /* 0x000000000000781c */ /* 0x000fe20003f2f038 */
[----:B------:R-:W2:Y:S02]  /*5e50*/  LDG.E R114, desc[UR8][R52.64] ;  /* 0x0000000834727981 */ /* 0x000ea4000c1e1900 */
[--C-:B------:R-:W-:Y:S02]  /*5e60*/  FFMA.FTZ R5, R5, UR6, -R13.reuse ;  /* 0x0000000605057c23 */ /* 0x100fe4000801080d */
[----:B------:R-:W3:Y:S02]  /*5e70*/  LDG.E R113, desc[UR8][R52.64+0x20] ;  /* 0x0000200834717981 */ /* 0x000ee4000c1e1900 */
[----:B------:R4:W-:Y:S02]  /*5e80*/  MUFU.EX2 R241, R5 ;  /* 0x0000000500f17308 */ /* 0x0009e40000000800 */
[----:B------:R4:W-:Y:S04]  /*5e90*/  STS [R214+0x12000], R0 ;  /* 0x01200000d6007388 */ /* 0x0009e80000000800 */
[----:B------:R-:W5:Y:S01]  /*5ea0*/  LDG.E R112, desc[UR8][R52.64+0x100] ;  /* 0x0001000834707981 */ /* 0x000f62000c1e1900 */
[----:B-1----:R-:W-:Y:S02]  /*5eb0*/  F2FP.F16.F32.PACK_AB R4, R206, R207 ;  /* 0x000000cfce04723e */ /* 0x002fe400000000ff */
[----:B----4-:R-:W-:Y:S02]  /*5ec0*/  MOV R5, R130 ;  /* 0x0000008200057202 */ /* 0x010fe40000000f00 */
[----:B------:R-:W-:Y:S01]  /*5ed0*/  @!P0 FSEL R5, R130, -INF , !P4 ;  /* 0xff80000082058808 */ /* 0x000fe20006000000 */
[--C-:B------:R-:W-:Y:S01]  /*5ee0*/  FFMA.FTZ R0, R6, UR6, -R8.reuse ;  /* 0x0000000606007c23 */ /* 0x100fe20008010808 */
[----:B------:R-:W-:Y:S01]  /*5ef0*/  MOV R6, R224 ;  /* 0x000000e000067202 */ /* 0x000fe20000000f00 */
[----:B------:R-:W-:Y:S01]  /*5f00*/  FFMA.FTZ R8, R7, UR6, -R8 ;  /* 0x0000000607087c23 */ /* 0x000fe20008010808 */
[----:B------:R-:W-:Y:S01]  /*5f10*/  @!P0 FSEL R6, R224, -INF , !P5 ;  /* 0xff800000e0068808 */ /* 0x000fe20006800000 */
[----:B------:R1:W-:Y:S01]  /*5f20*/  MUFU.EX2 R192, R0 ;  /* 0x0000000000c07308 */ /* 0x0003e20000000800 */
[----:B------:R-:W-:Y:S03]  /*5f30*/  F2FP.F16.F32.PACK_AB R7, R176, R177 ;  /* 0x000000b1b007723e */ /* 0x000fe600000000ff */
[----:B------:R-:W-:Y:S01]  /*5f40*/  FFMA.FTZ R13, R6, UR6, -R13 ;  /* 0x00000006060d7c23 */ /* 0x000fe2000801080d */
[----:B------:R-:W-:Y:S01]  /*5f50*/  IMAD.MOV.U32 R6, RZ, RZ, R115 ;  /* 0x000000ffff067224 */ /* 0x000fe200078e0073 */
[----:B------:R-:W-:Y:S04]  /*5f60*/  @!P0 FSEL R6, R115, -INF , !P3 ;  /* 0xff80000073068808 */ /* 0x000fe80005800000 */
[----:B------:R-:W4:Y:S10]  /*5f70*/  MUFU.EX2 R240, R13 ;  /* 0x0000000d00f07308 */ /* 0x000f340000000800 */
[----:B------:R-:W-:Y:S01]  /*5f80*/  MUFU.EX2 R184, R8 ;  /* 0x0000000800b87308 */ /* 0x000fe20000000800 */
[----:B-1----:R-:W-:Y:S05]  /*5f90*/  F2FP.F16.F32.PACK_AB R0, R166, R167 ;  /* 0x000000a7a600723e */ /* 0x002fea00000000ff */
[----:B------:R1:W-:Y:S04]  /*5fa0*/  STS [R214+0x12400], R0 ;  /* 0x01240000d6007388 */ /* 0x0003e80000000800 */
[----:B------:R4:W-:Y:S01]  /*5fb0*/  STS [R217+0x14000], R4 ;  /* 0x01400004d9007388 */ /* 0x0009e20000000800 */
[----:B-1----:R-:W-:Y:S02]  /*5fc0*/  F2FP.F16.F32.PACK_AB R0, R198, R199 ;  /* 0x000000c7c600723e */ /* 0x002fe400000000ff */
[----:B----4-:R-:W-:Y:S05]  /*5fd0*/  F2FP.F16.F32.PACK_AB R4, R226, R227 ;  /* 0x000000e3e204723e */ /* 0x010fea00000000ff */
[----:B------:R1:W-:Y:S04]  /*5fe0*/  STS [R217+0x14400], R4 ;  /* 0x01440004d9007388 */ /* 0x0003e80000000800 */
[----:B------:R4:W-:Y:S01]  /*5ff0*/  STS [R214+0x14000], R0 ;  /* 0x01400000d6007388 */ /* 0x0009e20000000800 */
[----:B-1----:R-:W-:Y:S01]  /*6000*/  F2FP.F16.F32.PACK_AB R4, R70, R71 ;  /* 0x000000474604723e */ /* 0x002fe200000000ff */
[--C-:B----4-:R-:W-:Y:S01]  /*6010*/  FFMA.FTZ R0, R5, UR6, -R12.reuse ;  /* 0x0000000605007c23 */ /* 0x110fe2000801080c */
        /* <DEDUP_REMOVED lines=10> */
[----:B----4-:R-:W-:Y:S02]  /*60c0*/  F2FP.F16.F32.PACK_AB R5, R141, R142 ;  /* 0x0000008e8d05723e */ /* 0x010fe400000000ff */
[----:B------:R-:W-:Y:S03]  /*60d0*/  F2FP.F16.F32.PACK_AB R4, R186, R188 ;  /* 0x000000bcba04723e */ /* 0x000fe600000000ff */
[----:B------:R4:W-:Y:S04]  /*60e0*/  STS [R211+0x12400], R5 ;  /* 0x01240005d3007388 */ /* 0x0009e80000000800 */
[----:B------:R4:W-:Y:S01]  /*60f0*/  STS [R210+0x14000], R4 ;  /* 0x01400004d2007388 */ /* 0x0009e20000000800 */
[----:B-1----:R-:W-:Y:S02]  /*6100*/  F2FP.F16.F32.PACK_AB R0, R208, R209 ;  /* 0x000000d1d000723e */ /* 0x002fe400000000ff */
[----:B------:R-:W-:Y:S03]  /*6110*/  F2FP.F16.F32.PACK_AB R6, R204, R205 ;  /* 0x000000cdcc06723e */ /* 0x000fe600000000ff */
[----:B------:R1:W-:Y:S04]  /*6120*/  STS [R210+0x14400], R0 ;  /* 0x01440000d2007388 */ /* 0x0003e80000000800 */
[----:B------:R1:W-:Y:S01]  /*6130*/  STS [R211+0x14000], R7 ;  /* 0x01400007d3007388 */ /* 0x0003e20000000800 */
[----:B----4-:R-:W-:Y:S03]  /*6140*/  F2FP.F16.F32.PACK_AB R5, R246, R247 ;  /* 0x000000f7f605723e */ /* 0x010fe600000000ff */
[----:B------:R4:W-:Y:S01]  /*6150*/  STS [R211+0x14400], R6 ;  /* 0x01440006d3007388 */ /* 0x0009e20000000800 */
[----:B------:R-:W-:Y:S03]  /*6160*/  F2FP.F16.F32.PACK_AB R4, R138, R140 ;  /* 0x0000008c8a04723e */ /* 0x000fe600000000ff */
[----:B------:R4:W-:Y:S04]  /*6170*/  STS [R213+0x12000], R5 ;  /* 0x01200005d5007388 */ /* 0x0009e80000000800 */
[----:B------:R4:W-:Y:S01]  /*6180*/  STS [R213+0x12400], R4 ;  /* 0x01240004d5007388 */ /* 0x0009e20000000800 */
[----:B-1----:R-:W-:Y:S02]  /*6190*/  F2FP.F16.F32.PACK_AB R0, R240, R241 ;  /* 0x000000f1f000723e */ /* 0x002fe400000000ff */
[----:B------:R-:W-:Y:S03]  /*61a0*/  F2FP.F16.F32.PACK_AB R7, R168, R169 ;  /* 0x000000a9a807723e */ /* 0x000fe600000000ff */
[----:B------:R1:W-:Y:S01]  /*61b0*/  STS [R212+0x12000], R0 ;  /* 0x01200000d4007388 */ /* 0x0003e20000000800 */
[----:B----4-:R-:W-:Y:S02]  /*61c0*/  F2FP.F16.F32.PACK_AB R6, R196, R197 ;  /* 0x000000c5c406723e */ /* 0x010fe400000000ff */
[----:B------:R-:W-:Y:S02]  /*61d0*/  F2FP.F16.F32.PACK_AB R5, R131, R132 ;  /* 0x000000848305723e */ /* 0x000fe400000000ff */
[----:B------:R-:W-:Y:S03]  /*61e0*/  F2FP.F16.F32.PACK_AB R4, R162, R165 ;  /* 0x000000a5a204723e */ /* 0x000fe600000000ff */
[----:B------:R-:W-:Y:S04]  /*61f0*/  STS [R212+0x12400], R5 ;  /* 0x01240005d4007388 */ /* 0x000fe80000000800 */
[----:B------:R-:W-:Y:S04]  /*6200*/  STS [R213+0x14000], R7 ;  /* 0x01400007d5007388 */ /* 0x000fe80000000800 */
[----:B------:R-:W-:Y:S04]  /*6210*/  STS [R213+0x14400], R6 ;  /* 0x01440006d5007388 */ /* 0x000fe80000000800 */
[----:B------:R-:W-:Y:S01]  /*6220*/  STS [R212+0x14000], R4 ;  /* 0x01400004d4007388 */ /* 0x000fe20000000800 */
[----:B-1----:R-:W-:Y:S05]  /*6230*/  F2FP.F16.F32.PACK_AB R0, R184, R192 ;  /* 0x000000c0b800723e */ /* 0x002fea00000000ff */
[----:B------:R-:W-:Y:S04]  /*6240*/  STS [R212+0x14400], R0 ;  /* 0x01440000d4007388 */ /* 0x000fe80000000800 */
[----:B------:R-:W-:Y:S08]  /*6250*/  LDSM.16.M88.4 R64, [R122+UR4+0x4000] ;  /* 0x004000047a40783b */ /* 0x000ff00008000200 */
[----:B------:R-:W1:Y:S08]  /*6260*/  LDSM.16.M88.4 R16, [R116+0x8000] ;  /* 0x008000007410783b */ /* 0x000e700000000200 */
[----:B------:R-:W4:Y:S08]  /*6270*/  LDSM.16.M88.4 R60, [R122+UR4+0x5000] ;  /* 0x005000047a3c783b */ /* 0x000f300008000200 */
[----:B------:R-:W2:Y:S08]  /*6280*/  LDSM.16.M88.4 R32, [R116+0x8400] ;  /* 0x008400007420783b */ /* 0x000eb00000000200 */
[----:B------:R-:W3:Y:S08]  /*6290*/  LDSM.16.M88.4 R48, [R116+0x8800] ;  /* 0x008800007430783b */ /* 0x000ef00000000200 */
[----:B------:R-:W3:Y:S01]  /*62a0*/  LDSM.16.M88.4 R100, [R116+0x8c00] ;  /* 0x008c00007464783b */ /* 0x000ee20000000200 */
[-C--:B-1----:R-:W-:Y:S07]  /*62b0*/  HMMA.16816.F32 R4, R64, R16.reuse, RZ ;  /* 0x000000104004723c */ /* 0x082fee00000018ff */
[----:B------:R-:W-:Y:S01]  /*62c0*/  LDSM.16.M88.4 R104, [R117+0x8000] ;  /* 0x008000007568783b */ /* 0x000fe20000000200 */
[C---:B----4-:R-:W-:Y:S07]  /*62d0*/  HMMA.16816.F32 R8, R60.reuse, R16, RZ ;  /* 0x000000103c08723c */ /* 0x050fee00000018ff */
[----:B------:R1:W5:Y:S01]  /*62e0*/  LDG.E R0, desc[UR8][R52.64+0x120] ;  /* 0x0001200834007981 */ /* 0x000362000c1e1900 */
[-C--:B------:R-:W-:Y:S06]  /*62f0*/  HMMA.16816.F32 R12, R60, R18.reuse, RZ ;  /* 0x000000123c0c723c */ /* 0x080fec00000018ff */
[C---:B------:R-:W-:Y:S06]  /*6300*/  HMMA.16816.F32 R16, R64.reuse, R18, RZ ;  /* 0x000000124010723c */ /* 0x040fec00000018ff */
[-C--:B--2---:R-:W-:Y:S06]  /*6310*/  HMMA.16816.F32 R20, R64, R32.reuse, RZ ;  /* 0x000000204014723c */ /* 0x084fec00000018ff */
[C---:B------:R-:W-:Y:S06]  /*6320*/  HMMA.16816.F32 R24, R60.reuse, R32, RZ ;  /* 0x000000203c18723c */ /* 0x040fec00000018ff */
[-C--:B------:R-:W-:Y:S06]  /*6330*/  HMMA.16816.F32 R28, R60, R34.reuse, RZ ;  /* 0x000000223c1c723c */ /* 0x080fec00000018ff */
[C---:B------:R-:W-:Y:S06]  /*6340*/  HMMA.16816.F32 R32, R64.reuse, R34, RZ ;  /* 0x000000224020723c */ /* 0x040fec00000018ff */
[-C--:B---3--:R-:W-:Y:S06]  /*6350*/  HMMA.16816.F32 R36, R64, R48.reuse, RZ ;  /* 0x000000304024723c */ /* 0x088fec00000018ff */
[C---:B------:R-:W-:Y:S06]  /*6360*/  HMMA.16816.F32 R40, R60.reuse, R48, RZ ;  /* 0x000000303c28723c */ /* 0x040fec00000018ff */
[-C--:B------:R-:W-:Y:S06]  /*6370*/  HMMA.16816.F32 R44, R60, R50.reuse, RZ ;  /* 0x000000323c2c723c */ /* 0x080fec00000018ff */
[C---:B------:R-:W-:Y:S06]  /*6380*/  HMMA.16816.F32 R48, R64.reuse, R50, RZ ;  /* 0x000000324030723c */ /* 0x040fec00000018ff */
[-C--:B-1----:R-:W-:Y:S06]  /*6390*/  HMMA.16816.F32 R52, R64, R100.reuse, RZ ;  /* 0x000000644034723c */ /* 0x082fec00000018ff */
[C---:B------:R-:W-:Y:S06]  /*63a0*/  HMMA.16816.F32 R56, R60.reuse, R100, RZ ;  /* 0x000000643c38723c */ /* 0x040fec00000018ff */
[-C--:B------:R-:W-:Y:S06]  /*63b0*/  HMMA.16816.F32 R60, R60, R102.reuse, RZ ;  /* 0x000000663c3c723c */ /* 0x080fec00000018ff */
[----:B------:R-:W-:Y:S01]  /*63c0*/  HMMA.16816.F32 R64, R64, R102, RZ ;  /* 0x000000664040723c */ /* 0x000fe200000018ff */
[----:B------:R-:W1:Y:S08]  /*63d0*/  LDSM.16.M88.4 R100, [R108] ;  /* 0x000000006c64783b */ /* 0x000e700000000200 */
[----:B------:R-:W2:Y:S01]  /*63e0*/  LDSM.16.M88.4 R108, [R108+0x1000] ;  /* 0x001000006c6c783b */ /* 0x000ea20000000200 */
[-C--:B-1----:R-:W-:Y:S06]  /*63f0*/  HMMA.16816.F32 R4, R100, R104.reuse, R4 ;  /* 0x000000686404723c */ /* 0x082fec0000001804 */
[C---:B--2---:R-:W-:Y:S06]  /*6400*/  HMMA.16816.F32 R8, R108.reuse, R104, R8 ;  /* 0x000000686c08723c */ /* 0x044fec0000001808 */
[-C--:B------:R-:W-:Y:S06]  /*6410*/  HMMA.16816.F32 R12, R108, R106.reuse, R12 ;  /* 0x0000006a6c0c723c */ /* 0x080fec000000180c */
[C---:B------:R-:W-:Y:S01]  /*6420*/  HMMA.16816.F32 R16, R100.reuse, R106, R16 ;  /* 0x0000006a6410723c */ /* 0x040fe20000001810 */
[----:B------:R-:W1:Y:S05]  /*6430*/  LDSM.16.M88.4 R104, [R117+0x8400] ;  /* 0x008400007568783b */ /* 0x000e6a0000000200 */
[C---:B------:R-:W-:Y:S01]  /*6440*/  FADD.FTZ R6, -R113.reuse, R6 ;  /* 0x0000000671067221 */ /* 0x040fe20000010100 */
[----:B------:R-:W-:Y:S04]  /*6450*/  FADD.FTZ R7, -R113, R7 ;  /* 0x0000000771077221 */ /* 0x000fe80000010100 */
[----:B------:R-:W-:Y:S11]  /*6460*/  FMUL.FTZ R7, R2, R7 ;  /* 0x0000000702077220 */ /* 0x000ff60000410000 */
[----:B------:R-:W-:Y:S02]  /*6470*/  @!UPT UIADD3 URZ, URZ, URZ, URZ ;  /* 0x0000003f3f3ff290 */ /* 0x000fe4000fffe03f */
[C---:B------:R-:W-:Y:S01]  /*6480*/  FADD.FTZ R17, -R114.reuse, R17 ;  /* 0x0000001172117221 */ /* 0x040fe20000010100 */
[----:B------:R-:W-:Y:S04]  /*6490*/  FADD.FTZ R16, -R114, R16 ;  /* 0x0000001072107221 */ /* 0x000fe80000010100 */
[----:B------:R-:W-:Y:S01]  /*64a0*/  FMUL.FTZ R16, R78, R16 ;  /* 0x000000104e107220 */ /* 0x000fe20000410000 */
[-C--:B-1----:R-:W-:Y:S06]  /*64b0*/  HMMA.16816.F32 R20, R100, R104.reuse, R20 ;  /* 0x000000686414723c */ /* 0x082fec0000001814 */
[C---:B------:R-:W-:Y:S06]  /*64c0*/  HMMA.16816.F32 R24, R108.reuse, R104, R24 ;  /* 0x000000686c18723c */ /* 0x040fec0000001818 */
[-C--:B------:R-:W-:Y:S06]  /*64d0*/  HMMA.16816.F32 R28, R108, R106.reuse, R28 ;  /* 0x0000006a6c1c723c */ /* 0x080fec000000181c */
[C---:B------:R-:W-:Y:S01]  /*64e0*/  HMMA.16816.F32 R32, R100.reuse, R106, R32 ;  /* 0x0000006a6420723c */ /* 0x040fe20000001820 */
[----:B------:R-:W1:Y:S05]  /*64f0*/  LDSM.16.M88.4 R104, [R117+0x8800] ;  /* 0x008800007568783b */ /* 0x000e6a0000000200 */
[C---:B------:R-:W-:Y:S11]  /*6500*/  FADD.FTZ R20, -R114.reuse, R20 ;  /* 0x0000001472147221 */ /* 0x040ff60000010100 */
[----:B------:R-:W-:Y:S07]  /*6510*/  @!UPT UIADD3 URZ, URZ, URZ, URZ ;  /* 0x0000003f3f3ff290 */ /* 0x000fee000fffe03f */
[C---:B------:R-:W-:Y:S01]  /*6520*/  FADD.FTZ R32, -R114.reuse, R32 ;  /* 0x0000002072207221 */ /* 0x040fe20000010100 */
[C---:B------:R-:W-:Y:S01]  /*6530*/  FADD.FTZ R33, -R114.reuse, R33 ;  /* 0x0000002172217221 */ /* 0x040fe20000010100 */
[-C--:B-1----:R-:W-:Y:S06]  /*6540*/  HMMA.16816.F32 R36, R100, R104.reuse, R36 ;  /* 0x000000686424723c */ /* 0x082fec0000001824 */
[C---:B------:R-:W-:Y:S06]  /*6550*/  HMMA.16816.F32 R40, R108.reuse, R104, R40 ;  /* 0x000000686c28723c */ /* 0x040fec0000001828 */
[-C--:B------:R-:W-:Y:S06]  /*6560*/  HMMA.16816.F32 R44, R108, R106.reuse, R44 ;  /* 0x0000006a6c2c723c */ /* 0x080fec000000182c */
[C---:B------:R-:W-:Y:S01]  /*6570*/  HMMA.16816.F32 R48, R100.reuse, R106, R48 ;  /* 0x0000006a6430723c */ /* 0x040fe20000001830 */
[----:B------:R-:W1:Y:S05]  /*6580*/  LDSM.16.M88.4 R104, [R117+0x8c00] ;  /* 0x008c00007568783b */ /* 0x000e6a0000000200 */
[-C--:B-1----:R-:W-:Y:S06]  /*6590*/  HMMA.16816.F32 R52, R100, R104.reuse, R52 ;  /* 0x000000686434723c */ /* 0x082fec0000001834 */
[C---:B------:R-:W-:Y:S06]  /*65a0*/  HMMA.16816.F32 R56, R108.reuse, R104, R56 ;  /* 0x000000686c38723c */ /* 0x040fec0000001838 */
[-C--:B------:R-:W-:Y:S05]  /*65b0*/  HMMA.16816.F32 R60, R108, R106.reuse, R60 ;  /* 0x0000006a6c3c723c */ /* 0x080fea000000183c */
[----:B------:R-:W-:Y:S01]  /*65c0*/  FADD.FTZ R104, -R114, R4 ;  /* 0x0000000472687221 */ /* 0x000fe20000010100 */
[----:B------:R-:W-:Y:S01]  /*65d0*/  FFMA.FTZ R4, -R82, R82, 1 ;  /* 0x3f80000052047423 */ /* 0x000fe20000010152 */
[----:B------:R-:W-:Y:S01]  /*65e0*/  FADD.FTZ R105, -R114, R5 ;  /* 0x0000000572697221 */ /* 0x000fe20000010100 */
[----:B------:R1:W5:Y:S01]  /*65f0*/  LDL.LU R82, [R1+0x90] ;  /* 0x0000900001527983 */ /* 0x0003620000300800 */
[----:B------:R-:W-:Y:S04]  /*6600*/  HMMA.16816.F32 R64, R100, R106, R64 ;  /* 0x0000006a6440723c */ /* 0x000fe80000001840 */
[----:B------:R-:W-:Y:S01]  /*6610*/  FFMA.FTZ R5, -R81, R81, 1 ;  /* 0x3f80000051057423 */ /* 0x000fe20000010151 */
[----:B------:R-:W-:Y:S01]  /*6620*/  FMUL.FTZ R104, R80, R104 ;  /* 0x0000006850687220 */ /* 0x000fe20000410000 */
[----:B------:R1:W5:Y:S01]  /*6630*/  LDL.LU R81, [R1+0x8c] ;  /* 0x00008c0001517983 */ /* 0x0003620000300800 */
[----:B------:R-:W-:Y:S01]  /*6640*/  FMUL.FTZ R105, R79, R105 ;  /* 0x000000694f697220 */ /* 0x000fe20000410000 */
[----:B------:R-:W-:Y:S02]  /*6650*/  FMUL.FTZ R102, R76, R20 ;  /* 0x000000144c667220 */ /* 0x000fe40000410000 */
[----:B------:R1:W5:Y:S01]  /*6660*/  LDL.LU R80, [R1+0x88] ;  /* 0x0000880001507983 */ /* 0x0003620000300800 */
[----:B------:R-:W-:Y:S01]  /*6670*/  FFMA.FTZ R20, -R74, R74, 1 ;  /* 0x3f8000004a147423 */ /* 0x000fe2000001014a */
[----:B------:R-:W-:Y:S01]  /*6680*/  FADD.FTZ R103, -R114, R21 ;  /* 0x0000001572677221 */ /* 0x000fe20000010100 */
[----:B------:R-:W-:Y:S01]  /*6690*/  FMUL.FTZ R21, R77, R17 ;  /* 0x000000114d157220 */ /* 0x000fe20000410000 */
[----:B------:R1:W5:Y:S01]  /*66a0*/  LDL.LU R79, [R1+0x84] ;  /* 0x00008400014f7983 */ /* 0x0003620000300800 */
[----:B------:R-:W-:Y:S01]  /*66b0*/  FMUL.FTZ R4, R4, UR5 ;  /* 0x0000000504047c20 */ /* 0x000fe20008410000 */
[----:B------:R-:W-:Y:S01]  /*66c0*/  FMUL.FTZ R103, R75, R103 ;  /* 0x000000674b677220 */ /* 0x000fe20000410000 */
[----:B------:R-:W-:Y:S01]  /*66d0*/  FMUL.FTZ R5, R5, UR5 ;  /* 0x0000000505057c20 */ /* 0x000fe20008410000 */
[----:B------:R1:W5:Y:S01]  /*66e0*/  LDL.LU R78, [R1+0x80] ;  /* 0x00008000014e7983 */ /* 0x0003620000300800 */
[----:B------:R-:W-:Y:S01]  /*66f0*/  FMUL.FTZ R101, R104, R4 ;  /* 0x0000000468657220 */ /* 0x000fe20000410000 */
[----:B------:R-:W-:Y:S01]  /*6700*/  FMUL.FTZ R20, R20, UR5 ;  /* 0x0000000514147c20 */ /* 0x000fe20008410000 */
[----:B------:R-:W-:Y:S01]  /*6710*/  FMUL.FTZ R100, R105, R5 ;  /* 0x0000000569647220 */ /* 0x000fe20000410000 */
[----:B------:R1:W5:Y:S01]  /*6720*/  LDL.LU R77, [R1+0x7c] ;  /* 0x00007c00014d7983 */ /* 0x0003620000300800 */
[----:B------:R-:W-:Y:S01]  /*6730*/  FFMA.FTZ R5, -R251, R251, 1 ;  /* 0x3f800000fb057423 */ /* 0x000fe200000101fb */
        /* <DEDUP_REMOVED lines=8> */
[C---:B------:R-:W-:Y:S01]  /*67c0*/  FADD.FTZ R52, -R114.reuse, R52 ;  /* 0x0000003472347221 */ /* 0x040fe20000010100 */
[----:B------:R-:W-:Y:S01]  /*67d0*/  FMUL.FTZ R4, R103, R4 ;  /* 0x0000000467047220 */ /* 0x000fe20000410000 */
[----:B------:R1:W5:Y:S01]  /*67e0*/  LDL.LU R74, [R1+0x70] ;  /* 0x00007000014a7983 */ /* 0x0003620000300800 */
[----:B------:R-:W-:Y:S01]  /*67f0*/  FADD.FTZ R53, -R114, R53 ;  /* 0x0000003572357221 */ /* 0x000fe20000010100 */
[----:B------:R-:W-:Y:S01]  /*6800*/  FMUL.FTZ R52, R247, R52 ;  /* 0x00000034f7347220 */ /* 0x000fe20000410000 */
[----:B------:R-:W-:Y:S01]  /*6810*/  FFMA.FTZ R17, -R252, R252, 1 ;  /* 0x3f800000fc117423 */ /* 0x000fe200000101fc */
[----:B------:R-:W-:Y:S01]  /*6820*/  F2FP.F16.F32.PACK_AB R102, R4, R5 ;  /* 0x000000050466723e */ /* 0x000fe200000000ff */
[----:B------:R-:W-:Y:S01]  /*6830*/  FMUL.FTZ R4, R73, R32 ;  /* 0x0000002049047220 */ /* 0x000fe20000410000 */
[----:B------:R-:W-:Y:S01]  /*6840*/  FMUL.FTZ R5, R72, R33 ;  /* 0x0000002148057220 */ /* 0x000fe20000410000 */
[----:B------:R1:W5:Y:S01]  /*6850*/  LDL.LU R73, [R1+0x6c] ;  /* 0x00006c0001497983 */ /* 0x0003620000300800 */
[----:B------:R-:W-:Y:S01]  /*6860*/  FMUL.FTZ R53, R246, R53 ;  /* 0x00000035f6357220 */ /* 0x000fe20000410000 */
[----:B------:R-:W-:Y:S01]  /*6870*/  FMUL.FTZ R17, R17, UR5 ;  /* 0x0000000511117c20 */ /* 0x000fe20008410000 */
[----:B------:R-:W-:Y:S01]  /*6880*/  FFMA.FTZ R33, -R242, R242, 1 ;  /* 0x3f800000f2217423 */ /* 0x000fe200000101f2 */
[----:B------:R1:W5:Y:S01]  /*6890*/  LDL.LU R72, [R1+0x68] ;  /* 0x0000680001487983 */ /* 0x0003620000300800 */
[----:B------:R-:W-:Y:S01]  /*68a0*/  FFMA.FTZ R32, -R239, R239, 1 ;  /* 0x3f800000ef207423 */ /* 0x000fe200000101ef */
[----:B------:R-:W-:Y:S01]  /*68b0*/  FMUL.FTZ R17, R21, R17 ;  /* 0x0000001115117220 */ /* 0x000fe20000410000 */
[----:B------:R-:W-:Y:S01]  /*68c0*/  FMUL.FTZ R33, R33, UR5 ;  /* 0x0000000521217c20 */ /* 0x000fe20008410000 */
[----:B------:R-:W-:Y:S01]  /*68d0*/  FFMA.FTZ R21, -R238, R238, 1 ;  /* 0x3f800000ee157423 */ /* 0x000fe200000101ee */
[----:B------:R-:W-:Y:S01]  /*68e0*/  FMUL.FTZ R32, R32, UR5 ;  /* 0x0000000520207c20 */ /* 0x000fe20008410000 */
[----:B------:R-:W-:Y:S01]  /*68f0*/  FFMA.FTZ R100, -R245, R245, 1 ;  /* 0x3f800000f5647423 */ /* 0x000fe200000101f5 */
[----:B------:R-:W-:Y:S01]  /*6900*/  F2FP.F16.F32.PACK_AB R101, R17, R20 ;  /* 0x000000141165723e */ /* 0x000fe200000000ff */
[C---:B------:R-:W-:Y:S01]  /*6910*/  FADD.FTZ R20, -R114.reuse, R37 ;  /* 0x0000002572147221 */ /* 0x040fe20000010100 */
[----:B------:R-:W-:Y:S01]  /*6920*/  FADD.FTZ R17, -R114, R36 ;  /* 0x0000002472117221 */ /* 0x000fe20000010100 */
[----:B------:R-:W-:Y:S01]  /*6930*/  FMUL.FTZ R21, R21, UR5 ;  /* 0x0000000515157c20 */ /* 0x000fe20008410000 */
[----:B------:R-:W-:Y:S01]  /*6940*/  FFMA.FTZ R37, -R244, R244, 1 ;  /* 0x3f800000f4257423 */ /* 0x000fe200000101f4 */
[----:B------:R-:W-:Y:S01]  /*6950*/  FMUL.FTZ R20, R70, R20 ;  /* 0x0000001446147220 */ /* 0x000fe20000410000 */
[----:B------:R-:W-:Y:S01]  /*6960*/  FMUL.FTZ R17, R71, R17 ;  /* 0x0000001147117220 */ /* 0x000fe20000410000 */
[----:B------:R-:W-:Y:S01]  /*6970*/  FMUL.FTZ R100, R100, UR5 ;  /* 0x0000000564647c20 */ /* 0x000fe20008410000 */
[----:B------:R1:W5:Y:S01]  /*6980*/  LDL.LU R71, [R1+0x64] ;  /* 0x0000640001477983 */ /* 0x0003620000300800 */
[----:B------:R-:W-:Y:S01]  /*6990*/  FMUL.FTZ R33, R20, R33 ;  /* 0x0000002114217220 */ /* 0x000fe20000410000 */
[----:B------:R-:W-:Y:S01]  /*69a0*/  FFMA.FTZ R20, -R237, R237, 1 ;  /* 0x3f800000ed147423 */ /* 0x000fe200000101ed */
[----:B------:R-:W-:Y:S01]  /*69b0*/  FMUL.FTZ R37, R37, UR5 ;  /* 0x0000000525257c20 */ /* 0x000fe20008410000 */
[----:B------:R1:W5:Y:S01]  /*69c0*/  LDL.LU R70, [R1+0x60] ;  /* 0x0000600001467983 */ /* 0x0003620000300800 */
[----:B------:R-:W-:Y:S01]  /*69d0*/  FMUL.FTZ R100, R4, R100 ;  /* 0x0000006404647220 */ /* 0x000fe20000410000 */
[----:B------:R-:W-:Y:S01]  /*69e0*/  FMUL.FTZ R20, R20, UR5 ;  /* 0x0000000514147c20 */ /* 0x000fe20008410000 */
[----:B------:R-:W-:Y:S01]  /*69f0*/  FMUL.FTZ R37, R5, R37 ;  /* 0x0000002505257220 */ /* 0x000fe20000410000 */
[----:B------:R1:W5:Y:S01]  /*6a00*/  LDL.64 R104, [R1+0x10] ;  /* 0x0000100001687983 */ /* 0x0003620000100a00 */
[----:B------:R-:W-:Y:S01]  /*6a10*/  FADD.FTZ R4, -R114, R48 ;  /* 0x0000003072047221 */ /* 0x000fe20000010100 */
[----:B------:R-:W-:Y:S01]  /*6a20*/  FMUL.FTZ R20, R52, R20 ;  /* 0x0000001434147220 */ /* 0x000fe20000410000 */
[C---:B------:R-:W-:Y:S01]  /*6a30*/  FADD.FTZ R5, -R114.reuse, R49 ;  /* 0x0000003172057221 */ /* 0x040fe20000010100 */
[----:B------:R-:W-:Y:S01]  /*6a40*/  FADD.FTZ R49, -R114, R65 ;  /* 0x0000004172317221 */ /* 0x000fe20000010100 */
[----:B------:R-:W-:Y:S01]  /*6a50*/  FMUL.FTZ R4, R249, R4 ;  /* 0x00000004f9047220 */ /* 0x000fe20000410000 */
[----:B------:R-:W-:Y:S01]  /*6a60*/  F2FP.F16.F32.PACK_AB R100, R37, R100 ;  /* 0x000000642564723e */ /* 0x000fe200000000ff */
[----:B------:R-:W-:Y:S01]  /*6a70*/  FMUL.FTZ R5, R248, R5 ;  /* 0x00000005f8057220 */ /* 0x000fe20000410000 */
[----:B------:R-:W-:Y:S01]  /*6a80*/  FMUL.FTZ R49, R240, R49 ;  /* 0x00000031f0317220 */ /* 0x000fe20000410000 */
[----:B------:R-:W-:Y:S01]  /*6a90*/  FMUL.FTZ R32, R4, R32 ;  /* 0x0000002004207220 */ /* 0x000fe20000410000 */
        /* <DEDUP_REMOVED lines=9> */
[----:B------:R-:W-:Y:S02]  /*6b30*/  FMUL.FTZ R36, R36, UR5 ;  /* 0x0000000524247c20 */ /* 0x000fe40008410000 */
[----:B------:R-:W-:Y:S02]  /*6b40*/  FMUL.FTZ R5, R48, R5 ;  /* 0x0000000530057220 */ /* 0x000fe40000410000 */
[----:B------:R-:W-:Y:S01]  /*6b50*/  FMUL.FTZ R36, R17, R36 ;  /* 0x0000002411247220 */ /* 0x000fe20000410000 */
[----:B------:R-:W-:Y:S04]  /*6b60*/  FFMA.FTZ R17, -R236, R236, 1 ;  /* 0x3f800000ec117423 */ /* 0x000fe800000101ec */
[----:B------:R-:W-:Y:S01]  /*6b70*/  FMUL.FTZ R17, R17, UR5 ;  /* 0x0000000511117c20 */ /* 0x000fe20008410000 */
[----:B------:R-:W-:Y:S02]  /*6b80*/  F2FP.F16.F32.PACK_AB R37, R33, R36 ;  /* 0x000000242125723e */ /* 0x000fe400000000ff */
[----:B------:R-:W-:Y:S01]  /*6b90*/  F2FP.F16.F32.PACK_AB R36, R21, R32 ;  /* 0x000000201524723e */ /* 0x000fe200000000ff */
[----:B------:R-:W-:Y:S01]  /*6ba0*/  FMUL.FTZ R17, R53, R17 ;  /* 0x0000001135117220 */ /* 0x000fe20000410000 */
[----:B------:R-:W-:Y:S01]  /*6bb0*/  F2FP.F16.F32.PACK_AB R32, R4, R5 ;  /* 0x000000050420723e */ /* 0x000fe200000000ff */
[----:B------:R-:W-:Y:S03]  /*6bc0*/  FFMA.FTZ R4, -R68, R68, 1 ;  /* 0x3f80000044047423 */ /* 0x000fe60000010144 */
[----:B------:R-:W-:Y:S01]  /*6bd0*/  F2FP.F16.F32.PACK_AB R33, R17, R20 ;  /* 0x000000141121723e */ /* 0x000fe200000000ff */
[----:B------:R-:W-:Y:S01]  /*6be0*/  FFMA.FTZ R17, -R69, R69, 1 ;  /* 0x3f80000045117423 */ /* 0x000fe20000010145 */
[----:B------:R-:W-:Y:S01]  /*6bf0*/  FMUL.FTZ R20, R3, R6 ;  /* 0x0000000603147220 */ /* 0x000fe20000410000 */
[----:B------:R1:W5:Y:S01]  /*6c00*/  LDL.LU R69, [R1+0x5c] ;  /* 0x00005c0001457983 */ /* 0x0003620000300800 */
[----:B------:R-:W-:Y:S01]  /*6c10*/  FMUL.FTZ R6, R4, UR5 ;  /* 0x0000000504067c20 */ /* 0x000fe20008410000 */
[----:B------:R-:W-:Y:S02]  /*6c20*/  FMUL.FTZ R17, R17, UR5 ;  /* 0x0000000511117c20 */ /* 0x000fe40008410000 */
        /* <DEDUP_REMOVED lines=39> */
.L_x_495:
[----:B------:R-:W2:Y:S01]  /*6ea0*/  LDL R52, [R1+0x3c] ;  /* 0x00003c0001347983 */ /* 0x000ea20000100800 */
[----:B------:R-:W-:Y:S01]  /*6eb0*/  FMUL.FTZ R17, R20, R17 ;  /* 0x0000001114117220 */ /* 0x000fe20000410000 */
[C---:B-----5:R-:W-:Y:S01]  /*6ec0*/  FADD.FTZ R11, -R0.reuse, R11 ;  /* 0x0000000b000b7221 */ /* 0x060fe20000010100 */
[C---:B------:R-:W-:Y:S01]  /*6ed0*/  FADD.FTZ R15, -R0.reuse, R15 ;  /* 0x0000000f000f7221 */ /* 0x040fe20000010100 */
[----:B------:R-:W3:Y:S01]  /*6ee0*/  LDL.LU R49, [R1] ;  /* 0x0000000001317983 */ /* 0x000ee20000300800 */
[----:B------:R-:W-:Y:S01]  /*6ef0*/  FADD.FTZ R27, -R0, R27 ;  /* 0x0000001b001b7221 */ /* 0x000fe20000010100 */
[----:B------:R-:W-:Y:S01]  /*6f00*/  FMUL.FTZ R11, R234, R11 ;  /* 0x0000000bea0b7220 */ /* 0x000fe20000410000 */
[----:B------:R-:W-:Y:S01]  /*6f10*/  FMUL.FTZ R15, R232, R15 ;  /* 0x0000000fe80f7220 */ /* 0x000fe20000410000 */
[----:B------:R-:W4:Y:S01]  /*6f20*/  LDL.LU R48, [R1+0x4] ;  /* 0x0000040001307983 */ /* 0x000f220000300800 */
[----:B------:R-:W-:Y:S01]  /*6f30*/  FMUL.FTZ R27, R226, R27 ;  /* 0x0000001be21b7220 */ /* 0x000fe20000410000 */
[----:B-1----:R-:W-:Y:S01]  /*6f40*/  FFMA.FTZ R5, -R153, R153, 1 ;  /* 0x3f80000099057423 */ /* 0x002fe20000010199 */
[C---:B------:R-:W-:Y:S01]  /*6f50*/  FADD.FTZ R23, -R113.reuse, R23 ;  /* 0x0000001771177221 */ /* 0x040fe20000010100 */
[----:B------:R1:W-:Y:S01]  /*6f60*/  STS [R215+0xa000], R16 ;  /* 0x00a00010d7007388 */ /* 0x0003e20000000800 */
[----:B------:R-:W-:Y:S01]  /*6f70*/  FFMA.FTZ R4, -R152, R152, 1 ;  /* 0x3f80000098047423 */ /* 0x000fe20000010198 */
[C---:B------:R-:W-:Y:S01]  /*6f80*/  FADD.FTZ R19, -R113.reuse, R19 ;  /* 0x0000001371137221 */ /* 0x040fe20000010100 */
[----:B------:R-:W-:Y:S01]  /*6f90*/  FMUL.FTZ R23, R180, R23 ;  /* 0x00000017b4177220 */ /* 0x000fe20000410000 */
[C---:B------:R-:W-:Y:S01]  /*6fa0*/  FADD.FTZ R18, -R113.reuse, R18 ;  /* 0x0000001271127221 */ /* 0x040fe20000010100 */
[----:B------:R-:W-:Y:S01]  /*6fb0*/  FADD.FTZ R22, -R113, R22 ;  /* 0x0000001671167221 */ /* 0x000fe20000010100 */
[----:B------:R-:W-:Y:S01]  /*6fc0*/  FMUL.FTZ R19, R189, R19 ;  /* 0x00000013bd137220 */ /* 0x000fe20000410000 */
[----:B------:R-:W-:Y:S01]  /*6fd0*/  FADD.FTZ R38, -R113, R38 ;  /* 0x0000002671267221 */ /* 0x000fe20000010100 */
        /* <DEDUP_REMOVED lines=8> */
[----:B------:R-:W-:Y:S01]  /*7060*/  FMUL.FTZ R50, R142, R50 ;  /* 0x000000328e327220 */ /* 0x000fe20000410000 */
[----:B------:R-:W-:Y:S01]  /*7070*/  FMUL.FTZ R39, R158, R39 ;  /* 0x000000279e277220 */ /* 0x000fe20000410000 */
[C---:B------:R-:W-:Y:S01]  /*7080*/  FADD.FTZ R66, -R113.reuse, R66 ;  /* 0x0000004271427221 */ /* 0x040fe20000010100 */
[----:B------:R-:W-:Y:S01]  /*7090*/  FMUL.FTZ R55, R138, R55 ;  /* 0x000000378a377220 */ /* 0x000fe20000410000 */
[----:B------:R-:W-:Y:S01]  /*70a0*/  FADD.FTZ R51, -R113, R51 ;  /* 0x0000003371337221 */ /* 0x000fe20000010100 */
[----:B------:R-:W-:Y:S01]  /*70b0*/  FADD.FTZ R8, -R112, R8 ;  /* 0x0000000870087221 */ /* 0x000fe20000010100 */
[----:B------:R-:W-:Y:S01]  /*70c0*/  FMUL.FTZ R66, R132, R66 ;  /* 0x0000004284427220 */ /* 0x000fe20000410000 */
[----:B------:R-:W-:Y:S01]  /*70d0*/  FADD.FTZ R13, -R112, R13 ;  /* 0x0000000d700d7221 */ /* 0x000fe20000010100 */
[----:B------:R-:W-:Y:S01]  /*70e0*/  FMUL.FTZ R51, R141, R51 ;  /* 0x000000338d337220 */ /* 0x000fe20000410000 */
[----:B-1----:R-:W-:Y:S01]  /*70f0*/  FMUL.FTZ R16, R7, R6 ;  /* 0x0000000607107220 */ /* 0x002fe20000410000 */
[----:B------:R-:W-:Y:S01]  /*7100*/  FFMA.FTZ R7, -R157, R157, 1 ;  /* 0x3f8000009d077423 */ /* 0x000fe2000001019d */
[----:B------:R-:W-:Y:S01]  /*7110*/  FFMA.FTZ R6, -R156, R156, 1 ;  /* 0x3f8000009c067423 */ /* 0x000fe2000001019c */
[----:B------:R-:W-:Y:S01]  /*7120*/  FMUL.FTZ R13, R218, R13 ;  /* 0x0000000dda0d7220 */ /* 0x000fe20000410000 */
[----:B------:R-:W-:Y:S01]  /*7130*/  FADD.FTZ R9, -R112, R9 ;  /* 0x0000000970097221 */ /* 0x000fe20000010100 */
[----:B------:R-:W-:Y:S01]  /*7140*/  FMUL.FTZ R20, R7, UR5 ;  /* 0x0000000507147c20 */ /* 0x000fe20008410000 */
[----:B------:R-:W-:Y:S01]  /*7150*/  FMUL.FTZ R7, R6, UR5 ;  /* 0x0000000506077c20 */ /* 0x000fe20008410000 */
[----:B------:R-:W-:Y:S01]  /*7160*/  FMUL.FTZ R6, R5, UR5 ;  /* 0x0000000505067c20 */ /* 0x000fe20008410000 */
[----:B------:R-:W-:Y:S01]  /*7170*/  FMUL.FTZ R5, R4, UR5 ;  /* 0x0000000504057c20 */ /* 0x000fe20008410000 */
[----:B------:R-:W-:Y:S01]  /*7180*/  FMUL.FTZ R18, R18, R20 ;  /* 0x0000001412127220 */ /* 0x000fe20000410000 */
[----:B------:R-:W-:Y:S01]  /*7190*/  FMUL.FTZ R4, R19, R7 ;  /* 0x0000000713047220 */ /* 0x000fe20000410000 */
[----:B------:R-:W-:Y:S01]  /*71a0*/  FFMA.FTZ R7, -R149, R149, 1 ;  /* 0x3f80000095077423 */ /* 0x000fe20000010195 */
[----:B------:R-:W-:Y:S01]  /*71b0*/  FMUL.FTZ R23, R23, R5 ;  /* 0x0000000517177220 */ /* 0x000fe20000410000 */
[----:B------:R-:W-:Y:S01]  /*71c0*/  F2FP.F16.F32.PACK_AB R5, R16, R17 ;  /* 0x000000111005723e */ /* 0x000fe200000000ff */
[----:B------:R-:W-:Y:S01]  /*71d0*/  FMUL.FTZ R22, R22, R6 ;  /* 0x0000000616167220 */ /* 0x000fe20000410000 */
[----:B------:R-:W-:Y:S01]  /*71e0*/  F2FP.F16.F32.PACK_AB R4, R4, R18 ;  /* 0x000000120404723e */ /* 0x000fe200000000ff */
[----:B------:R-:W-:Y:S01]  /*71f0*/  FMUL.FTZ R17, R7, UR5 ;  /* 0x0000000507117c20 */ /* 0x000fe20008410000 */
[----:B------:R-:W-:Y:S01]  /*7200*/  FMUL.FTZ R9, R222, R9 ;  /* 0x00000009de097220 */ /* 0x000fe20000410000 */
[----:B------:R1:W-:Y:S01]  /*7210*/  STS [R215+0xa400], R5 ;  /* 0x00a40005d7007388 */ /* 0x0003e20000000800 */
[----:B------:R-:W-:Y:S01]  /*7220*/  FFMA.FTZ R7, -R144, R144, 1 ;  /* 0x3f80000090077423 */ /* 0x000fe20000010190 */
[----:B------:R-:W-:Y:S01]  /*7230*/  FFMA.FTZ R6, -R148, R148, 1 ;  /* 0x3f80000094067423 */ /* 0x000fe20000010194 */
[----:B------:R-:W-:Y:S01]  /*7240*/  F2FP.F16.F32.PACK_AB R22, R23, R22 ;  /* 0x000000161716723e */ /* 0x000fe200000000ff */
[----:B------:R1:W-:Y:S01]  /*7250*/  STS [R216+0xa400], R4 ;  /* 0x00a40004d8007388 */ /* 0x0003e20000000800 */
[----:B------:R-:W-:Y:S01]  /*7260*/  FMUL.FTZ R7, R7, UR5 ;  /* 0x0000000507077c20 */ /* 0x000fe20008410000 */
[----:B------:R-:W-:Y:S01]  /*7270*/  FMUL.FTZ R16, R6, UR5 ;  /* 0x0000000506107c20 */ /* 0x000fe20008410000 */
[----:B------:R-:W-:Y:S01]  /*7280*/  FFMA.FTZ R6, -R143, R143, 1 ;  /* 0x3f8000008f067423 */ /* 0x000fe2000001018f */
[----:B------:R-:W-:Y:S01]  /*7290*/  STS [R216+0xa000], R101 ;  /* 0x00a00065d8007388 */ /* 0x000fe20000000800 */
[----:B------:R-:W-:Y:S01]  /*72a0*/  FMUL.FTZ R38, R38, R7 ;  /* 0x0000000726267220 */ /* 0x000fe20000410000 */
[----:B------:R-:W-:Y:S01]  /*72b0*/  FFMA.FTZ R7, -R136, R136, 1 ;  /* 0x3f80000088077423 */ /* 0x000fe20000010188 */
[----:B------:R-:W-:Y:S01]  /*72c0*/  FMUL.FTZ R20, R35, R16 ;  /* 0x0000001023147220 */ /* 0x000fe20000410000 */
[----:B------:R-:W-:Y:S01]  /*72d0*/  FMUL.FTZ R6, R6, UR5 ;  /* 0x0000000506067c20 */ /* 0x000fe20008410000 */
[----:B------:R-:W-:Y:S01]  /*72e0*/  FFMA.FTZ R16, -R133, R133, 1 ;  /* 0x3f80000085107423 */ /* 0x000fe20000010185 */
[----:B------:R-:W-:Y:S01]  /*72f0*/  FMUL.FTZ R7, R7, UR5 ;  /* 0x0000000507077c20 */ /* 0x000fe20008410000 */
[----:B------:R-:W-:Y:S01]  /*7300*/  FADD.FTZ R67, -R113, R67 ;  /* 0x0000004371437221 */ /* 0x000fe20000010100 */
[----:B------:R-:W-:Y:S01]  /*7310*/  FMUL.FTZ R19, R39, R6 ;  /* 0x0000000627137220 */ /* 0x000fe20000410000 */
[----:B------:R-:W-:Y:S01]  /*7320*/  FMUL.FTZ R16, R16, UR5 ;  /* 0x0000000510107c20 */ /* 0x000fe20008410000 */
[----:B------:R-:W-:Y:S01]  /*7330*/  FMUL.FTZ R50, R50, R7 ;  /* 0x0000000732327220 */ /* 0x000fe20000410000 */
[----:B------:R-:W-:Y:S01]  /*7340*/  FFMA.FTZ R7, -R130, R130, 1 ;  /* 0x3f80000082077423 */ /* 0x000fe20000010182 */
[----:B------:R-:W-:Y:S01]  /*7350*/  FFMA.FTZ R6, -R135, R135, 1 ;  /* 0x3f80000087067423 */ /* 0x000fe20000010187 */
[----:B------:R-:W-:Y:S01]  /*7360*/  FMUL.FTZ R55, R55, R16 ;  /* 0x0000001037377220 */ /* 0x000fe20000410000 */
[----:B------:R-:W-:Y:S01]  /*7370*/  FMUL.FTZ R16, R223, R8 ;  /* 0x00000008df107220 */ /* 0x000fe20000410000 */
[----:B------:R-:W-:Y:S01]  /*7380*/  FMUL.FTZ R7, R7, UR5 ;  /* 0x0000000507077c20 */ /* 0x000fe20008410000 */
[----:B------:R-:W-:Y:S01]  /*7390*/  FMUL.FTZ R6, R6, UR5 ;  /* 0x0000000506067c20 */ /* 0x000fe20008410000 */
[----:B-1----:R-:W-:Y:S01]  /*73a0*/  FFMA.FTZ R5, -R182, R182, 1 ;  /* 0x3f800000b6057423 */ /* 0x002fe200000101b6 */
[----:B------:R-:W-:Y:S01]  /*73b0*/  FFMA.FTZ R8, -R187, R187, 1 ;  /* 0x3f800000bb087423 */ /* 0x000fe200000101bb */
[----:B------:R-:W-:Y:S01]  /*73c0*/  FMUL.FTZ R66, R66, R7 ;  /* 0x0000000742427220 */ /* 0x000fe20000410000 */
[----:B------:R-:W-:Y:S01]  /*73d0*/  FFMA.FTZ R7, -R185, R185, 1 ;  /* 0x3f800000b9077423 */ /* 0x000fe200000101b9 */
[----:B------:R-:W-:Y:S01]  /*73e0*/  FMUL.FTZ R5, R5, UR5 ;  /* 0x0000000505057c20 */ /* 0x000fe20008410000 */
[----:B------:R-:W-:Y:S01]  /*73f0*/  FMUL.FTZ R51, R51, R6 ;  /* 0x0000000633337220 */ /* 0x000fe20000410000 */
[----:B------:R-:W-:Y:S01]  /*7400*/  FFMA.FTZ R6, -R115, R115, 1 ;  /* 0x3f80000073067423 */ /* 0x000fe20000010173 */
[----:B------:R-:W-:Y:S01]  /*7410*/  FMUL.FTZ R8, R8, UR5 ;  /* 0x0000000508087c20 */ /* 0x000fe20008410000 */
[----:B------:R-:W-:Y:S01]  /*7420*/  FMUL.FTZ R13, R13, R5 ;  /* 0x000000050d0d7220 */ /* 0x000fe20000410000 */
[----:B------:R-:W-:Y:S01]  /*7430*/  FMUL.FTZ R7, R7, UR5 ;  /* 0x0000000507077c20 */ /* 0x000fe20008410000 */
        /* <DEDUP_REMOVED lines=8> */
[C---:B------:R-:W-:Y:S01]  /*74c0*/  FADD.FTZ R24, -R112.reuse, R24 ;  /* 0x0000001870187221 */ /* 0x040fe20000010100 */
[----:B------:R-:W-:Y:S01]  /*74d0*/  FFMA.FTZ R8, -R175, R175, 1 ;  /* 0x3f800000af087423 */ /* 0x000fe200000101af */
[----:B------:R-:W-:Y:S01]  /*74e0*/  FMUL.FTZ R67, R67, R6 ;  /* 0x0000000643437220 */ /* 0x000fe20000410000 */
[----:B------:R-:W-:Y:S01]  /*74f0*/  FADD.FTZ R12, -R112, R12 ;  /* 0x0000000c700c7221 */ /* 0x000fe20000010100 */
[----:B------:R-:W-:Y:S01]  /*7500*/  FFMA.FTZ R6, -R183, R183, 1 ;  /* 0x3f800000b7067423 */ /* 0x000fe200000101b7 */
[----:B------:R-:W-:Y:S01]  /*7510*/  FMUL.FTZ R29, R29, R5 ;  /* 0x000000051d1d7220 */ /* 0x000fe20000410000 */
[----:B------:R-:W-:Y:S01]  /*7520*/  FMUL.FTZ R24, R207, R24 ;  /* 0x00000018cf187220 */ /* 0x000fe20000410000 */
[----:B------:R-:W-:Y:S01]  /*7530*/  FMUL.FTZ R8, R8, UR5 ;  /* 0x0000000508087c20 */ /* 0x000fe20008410000 */
[----:B------:R-:W-:Y:S01]  /*7540*/  FADD.FTZ R34, -R113, R34 ;  /* 0x0000002271227221 */ /* 0x000fe20000010100 */
[----:B------:R-:W-:Y:S01]  /*7550*/  F2FP.F16.F32.PACK_AB R4, R9, R16 ;  /* 0x000000100904723e */ /* 0x000fe200000000ff */
[----:B------:R-:W-:Y:S01]  /*7560*/  FADD.FTZ R25, -R112, R25 ;  /* 0x0000001970197221 */ /* 0x000fe20000010100 */
[----:B------:R-:W-:Y:S01]  /*7570*/  FFMA.FTZ R7, -R174, R174, 1 ;  /* 0x3f800000ae077423 */ /* 0x000fe200000101ae */
[----:B------:R-:W-:Y:S01]  /*7580*/  FADD.FTZ R45, -R112, R45 ;  /* 0x0000002d702d7221 */ /* 0x000fe20000010100 */
[----:B------:R-:W-:Y:S01]  /*7590*/  FFMA.FTZ R5, -R150, R150, 1 ;  /* 0x3f80000096057423 */ /* 0x000fe20000010196 */
[----:B------:R1:W-:Y:S01]  /*75a0*/  STS [R215+0xc000], R4 ;  /* 0x00c00004d7007388 */ /* 0x0003e20000000800 */
[----:B------:R-:W-:Y:S01]  /*75b0*/  FMUL.FTZ R12, R219, R12 ;  /* 0x0000000cdb0c7220 */ /* 0x000fe20000410000 */
[----:B------:R-:W-:Y:S01]  /*75c0*/  FMUL.FTZ R6, R6, UR5 ;  /* 0x0000000506067c20 */ /* 0x000fe20008410000 */
[----:B------:R-:W-:Y:S01]  /*75d0*/  FMUL.FTZ R24, R24, R8 ;  /* 0x0000000818187220 */ /* 0x000fe20000410000 */
        /* <DEDUP_REMOVED lines=9> */
[----:B------:R-:W-:Y:S01]  /*7670*/  FADD.FTZ R28, -R112, R28 ;  /* 0x0000001c701c7221 */ /* 0x000fe20000010100 */
[----:B------:R-:W-:Y:S01]  /*7680*/  FFMA.FTZ R6, -R171, R171, 1 ;  /* 0x3f800000ab067423 */ /* 0x000fe200000101ab */
[----:B------:R-:W-:Y:S01]  /*7690*/  FMUL.FTZ R25, R25, R7 ;  /* 0x0000000719197220 */ /* 0x000fe20000410000 */
[----:B------:R-:W-:Y:S01]  /*76a0*/  FMUL.FTZ R16, R45, R5 ;  /* 0x000000052d107220 */ /* 0x000fe20000410000 */
[----:B------:R-:W-:Y:S01]  /*76b0*/  FMUL.FTZ R40, R188, R40 ;  /* 0x00000028bc287220 */ /* 0x000fe20000410000 */
[----:B------:R-:W-:Y:S01]  /*76c0*/  FMUL.FTZ R8, R8, UR5 ;  /* 0x0000000508087c20 */ /* 0x000fe20008410000 */
[----:B------:R-:W-:Y:S01]  /*76d0*/  FADD.FTZ R54, -R113, R54 ;  /* 0x0000003671367221 */ /* 0x000fe20000010100 */
[----:B------:R-:W-:Y:S01]  /*76e0*/  FFMA.FTZ R17, -R134, R134, 1 ;  /* 0x3f80000086117423 */ /* 0x000fe20000010186 */
[----:B------:R-:W-:Y:S01]  /*76f0*/  FADD.FTZ R41, -R112, R41 ;  /* 0x0000002970297221 */ /* 0x000fe20000010100 */
[----:B------:R-:W-:Y:S01]  /*7700*/  FFMA.FTZ R7, -R159, R159, 1 ;  /* 0x3f8000009f077423 */ /* 0x000fe2000001019f */
[----:B------:R-:W-:Y:S01]  /*7710*/  FFMA.FTZ R5, -R146, R146, 1 ;  /* 0x3f80000092057423 */ /* 0x000fe20000010192 */
[----:B------:R-:W-:Y:S01]  /*7720*/  FMUL.FTZ R28, R199, R28 ;  /* 0x0000001cc71c7220 */ /* 0x000fe20000410000 */
[----:B------:R-:W-:Y:S01]  /*7730*/  FMUL.FTZ R6, R6, UR5 ;  /* 0x0000000506067c20 */ /* 0x000fe20008410000 */
[----:B------:R-:W-:Y:S01]  /*7740*/  FMUL.FTZ R40, R40, R8 ;  /* 0x0000000828287220 */ /* 0x000fe20000410000 */
[----:B------:R-:W-:Y:S01]  /*7750*/  FMUL.FTZ R54, R140, R54 ;  /* 0x000000368c367220 */ /* 0x000fe20000410000 */
[----:B------:R-:W-:Y:S01]  /*7760*/  FMUL.FTZ R17, R17, UR5 ;  /* 0x0000000511117c20 */ /* 0x000fe20008410000 */
[----:B------:R-:W-:Y:S01]  /*7770*/  FMUL.FTZ R41, R186, R41 ;  /* 0x00000029ba297220 */ /* 0x000fe20000410000 */
[----:B------:R-:W-:Y:S01]  /*7780*/  FMUL.FTZ R7, R7, UR5 ;  /* 0x0000000507077c20 */ /* 0x000fe20008410000 */
        /* <DEDUP_REMOVED lines=9> */
[----:B------:R-:W-:Y:S01]  /*7820*/  FMUL.FTZ R5, R5, UR5 ;  /* 0x0000000505057c20 */ /* 0x000fe20008410000 */
[----:B------:R-:W-:Y:S01]  /*7830*/  FADD.FTZ R57, -R112, R57 ;  /* 0x0000003970397221 */ /* 0x000fe20000010100 */
[----:B------:R-:W-:Y:S01]  /*7840*/  FFMA.FTZ R7, -R147, R147, 1 ;  /* 0x3f80000093077423 */ /* 0x000fe20000010193 */
[----:B------:R-:W-:Y:S01]  /*7850*/  FMUL.FTZ R44, R177, R44 ;  /* 0x0000002cb12c7220 */ /* 0x000fe20000410000 */
[----:B------:R-:W-:Y:S01]  /*7860*/  FMUL.FTZ R6, R6, UR5 ;  /* 0x0000000506067c20 */ /* 0x000fe20008410000 */
[----:B------:R-:W-:Y:S01]  /*7870*/  F2FP.F16.F32.PACK_AB R18, R13, R12 ;  /* 0x0000000c0d12723e */ /* 0x000fe200000000ff */
[----:B------:R-:W-:Y:S01]  /*7880*/  FMUL.FTZ R12, R61, R5 ;  /* 0x000000053d0c7220 */ /* 0x000fe20000410000 */
[----:B------:R-:W-:Y:S01]  /*7890*/  FMUL.FTZ R57, R168, R57 ;  /* 0x00000039a8397220 */ /* 0x000fe20000410000 */
[----:B------:R-:W-:Y:S01]  /*78a0*/  FMUL.FTZ R7, R7, UR5 ;  /* 0x0000000507077c20 */ /* 0x000fe20008410000 */
[----:B------:R-:W-:Y:S01]  /*78b0*/  FFMA.FTZ R5, -R203, R203, 1 ;  /* 0x3f800000cb057423 */ /* 0x000fe200000101cb */
[----:B------:R-:W-:Y:S01]  /*78c0*/  FMUL.FTZ R44, R44, R6 ;  /* 0x000000062c2c7220 */ /* 0x000fe20000410000 */
[----:B------:R-:W-:Y:S01]  /*78d0*/  FADD.FTZ R60, -R112, R60 ;  /* 0x0000003c703c7221 */ /* 0x000fe20000010100 */
[----:B------:R-:W-:Y:S01]  /*78e0*/  FFMA.FTZ R6, -R139, R139, 1 ;  /* 0x3f8000008b067423 */ /* 0x000fe2000001018b */
[----:B------:R-:W-:Y:S01]  /*78f0*/  FMUL.FTZ R13, R57, R7 ;  /* 0x00000007390d7220 */ /* 0x000fe20000410000 */
[----:B------:R-:W-:Y:S01]  /*7900*/  FMUL.FTZ R7, R5, UR5 ;  /* 0x0000000505077c20 */ /* 0x000fe20008410000 */
[----:B------:R-:W-:Y:S01]  /*7910*/  FADD.FTZ R14, -R0, R14 ;  /* 0x0000000e000e7221 */ /* 0x000fe20000010100 */
[----:B------:R-:W-:Y:S01]  /*7920*/  FFMA.FTZ R5, -R201, R201, 1 ;  /* 0x3f800000c9057423 */ /* 0x000fe200000101c9 */
[----:B------:R-:W-:Y:S01]  /*7930*/  FMUL.FTZ R60, R165, R60 ;  /* 0x0000003ca53c7220 */ /* 0x000fe20000410000 */
[----:B------:R-:W-:Y:S01]  /*7940*/  FMUL.FTZ R6, R6, UR5 ;  /* 0x0000000506067c20 */ /* 0x000fe20008410000 */
[----:B------:R-:W-:Y:S01]  /*7950*/  FADD.FTZ R10, -R0, R10 ;  /* 0x0000000a000a7221 */ /* 0x000fe20000010100 */
[----:B-1----:R-:W-:Y:S01]  /*7960*/  FFMA.FTZ R4, -R202, R202, 1 ;  /* 0x3f800000ca047423 */ /* 0x002fe200000101ca */
[----:B------:R-:W-:Y:S01]  /*7970*/  FMUL.FTZ R14, R233, R14 ;  /* 0x0000000ee90e7220 */ /* 0x000fe20000410000 */
[----:B------:R-:W-:Y:S01]  /*7980*/  FMUL.FTZ R5, R5, UR5 ;  /* 0x0000000505057c20 */ /* 0x000fe20008410000 */
        /* <DEDUP_REMOVED lines=13> */
[----:B------:R-:W-:Y:S01]  /*7a60*/  FMUL.FTZ R9, R15, R4 ;  /* 0x000000040f097220 */ /* 0x000fe20000410000 */
[----:B------:R-:W-:Y:S01]  /*7a70*/  F2FP.F16.F32.PACK_AB R10, R10, R7 ;  /* 0x000000070a0a723e */ /* 0x000fe200000000ff */
[----:B------:R-:W-:Y:S01]  /*7a80*/  FMUL.FTZ R26, R26, R6 ;  /* 0x000000061a1a7220 */ /* 0x000fe20000410000 */
[----:B------:R-:W-:Y:S01]  /*7a90*/  FMUL.FTZ R56, R169, R56 ;  /* 0x00000038a9387220 */ /* 0x000fe20000410000 */
[----:B------:R-:W-:Y:S01]  /*7aa0*/  FFMA.FTZ R4, -R194, R194, 1 ;  /* 0x3f800000c2047423 */ /* 0x000fe200000101c2 */
[----:B------:R-:W-:Y:S01]  /*7ab0*/  FADD.FTZ R43, -R0, R43 ;  /* 0x0000002b002b7221 */ /* 0x000fe20000010100 */
[----:B------:R-:W-:Y:S01]  /*7ac0*/  STS [R215+0xc400], R10 ;  /* 0x00c4000ad7007388 */ /* 0x000fe20000000800 */
[----:B------:R-:W-:Y:S01]  /*7ad0*/  FFMA.FTZ R6, -R178, R178, 1 ;  /* 0x3f800000b2067423 */ /* 0x000fe200000101b2 */
[----:B------:R-:W-:Y:S01]  /*7ae0*/  F2FP.F16.F32.PACK_AB R9, R9, R14 ;  /* 0x0000000e0909723e */ /* 0x000fe200000000ff */
[----:B------:R-:W-:Y:S01]  /*7af0*/  FMUL.FTZ R56, R56, R8 ;  /* 0x0000000838387220 */ /* 0x000fe20000410000 */
[----:B------:R-:W-:Y:S01]  /*7b00*/  STS [R216+0xc000], R18 ;  /* 0x00c00012d8007388 */ /* 0x000fe20000000800 */
[----:B------:R-:W-:Y:S01]  /*7b10*/  FADD.FTZ R30, -R0, R30 ;  /* 0x0000001e001e7221 */ /* 0x000fe20000010100 */
[----:B------:R-:W-:Y:S01]  /*7b20*/  FFMA.FTZ R5, -R193, R193, 1 ;  /* 0x3f800000c1057423 */ /* 0x000fe200000101c1 */
[----:B------:R-:W-:Y:S01]  /*7b30*/  FMUL.FTZ R8, R4, UR5 ;  /* 0x0000000504087c20 */ /* 0x000fe20008410000 */
[----:B------:R-:W-:Y:S01]  /*7b40*/  STS [R216+0xc400], R9 ;  /* 0x00c40009d8007388 */ /* 0x000fe20000000800 */
[----:B------:R-:W-:Y:S01]  /*7b50*/  FMUL.FTZ R43, R208, R43 ;  /* 0x0000002bd02b7220 */ /* 0x000fe20000410000 */
[----:B------:R-:W-:Y:S01]  /*7b60*/  FMUL.FTZ R6, R6, UR5 ;  /* 0x0000000506067c20 */ /* 0x000fe20008410000 */
[----:B------:R-:W-:Y:S01]  /*7b70*/  FADD.FTZ R31, -R0, R31 ;  /* 0x0000001f001f7221 */ /* 0x000fe20000010100 */
[----:B------:R-:W-:Y:S01]  /*7b80*/  STS [R217+0xa000], R102 ;  /* 0x00a00066d9007388 */ /* 0x000fe20000000800 */
[----:B------:R-:W-:Y:S01]  /*7b90*/  FFMA.FTZ R4, -R191, R191, 1 ;  /* 0x3f800000bf047423 */ /* 0x000fe200000101bf */
[----:B------:R-:W-:Y:S01]  /*7ba0*/  FMUL.FTZ R30, R221, R30 ;  /* 0x0000001edd1e7220 */ /* 0x000fe20000410000 */
[----:B------:R-:W-:Y:S01]  /*7bb0*/  FMUL.FTZ R5, R5, UR5 ;  /* 0x0000000505057c20 */ /* 0x000fe20008410000 */
[----:B------:R-:W-:Y:S01]  /*7bc0*/  STS [R217+0xa400], R22 ;  /* 0x00a40016d9007388 */ /* 0x000fe20000000800 */
[----:B------:R-:W-:Y:S01]  /*7bd0*/  FMUL.FTZ R43, R43, R6 ;  /* 0x000000062b2b7220 */ /* 0x000fe20000410000 */
[----:B------:R-:W-:Y:S01]  /*7be0*/  FMUL.FTZ R8, R27, R8 ;  /* 0x000000081b087220 */ /* 0x000fe20000410000 */
[----:B------:R-:W-:Y:S01]  /*7bf0*/  FMUL.FTZ R31, R220, R31 ;  /* 0x0000001fdc1f7220 */ /* 0x000fe20000410000 */
[----:B------:R-:W-:Y:S01]  /*7c00*/  STS [R214+0xa000], R100 ;  /* 0x00a00064d6007388 */ /* 0x000fe20000000800 */
[----:B------:R-:W-:Y:S01]  /*7c10*/  FMUL.FTZ R4, R4, UR5 ;  /* 0x0000000504047c20 */ /* 0x000fe20008410000 */
[----:B------:R-:W-:Y:S01]  /*7c20*/  FFMA.FTZ R6, -R164, R164, 1 ;  /* 0x3f800000a4067423 */ /* 0x000fe200000101a4 */
[----:B------:R-:W-:Y:S01]  /*7c30*/  FADD.FTZ R58, -R0, R58 ;  /* 0x0000003a003a7221 */ /* 0x000fe20000010100 */
[----:B------:R-:W-:Y:S01]  /*7c40*/  F2FP.F16.F32.PACK_AB R20, R20, R34 ;  /* 0x000000221414723e */ /* 0x000fe200000000ff */
[----:B------:R-:W-:Y:S01]  /*7c50*/  FMUL.FTZ R30, R30, R5 ;  /* 0x000000051e1e7220 */ /* 0x000fe20000410000 */
[----:B------:R-:W-:Y:S01]  /*7c60*/  FADD.FTZ R46, -R0, R46 ;  /* 0x0000002e002e7221 */ /* 0x000fe20000010100 */
[----:B------:R-:W-:Y:S01]  /*7c70*/  FFMA.FTZ R5, -R173, R173, 1 ;  /* 0x3f800000ad057423 */ /* 0x000fe200000101ad */
[----:B------:R-:W-:Y:S01]  /*7c80*/  FMUL.FTZ R31, R31, R4 ;  /* 0x000000041f1f7220 */ /* 0x000fe20000410000 */
[----:B------:R-:W-:Y:S01]  /*7c90*/  STS [R214+0xa400], R20 ;  /* 0x00a40014d6007388 */ /* 0x000fe20000000800 */
[----:B------:R-:W-:Y:S01]  /*7ca0*/  FMUL.FTZ R6, R6, UR5 ;  /* 0x0000000506067c20 */ /* 0x000fe20008410000 */
[----:B------:R-:W-:Y:S01]  /*7cb0*/  FMUL.FTZ R58, R197, R58 ;  /* 0x0000003ac53a7220 */ /* 0x000fe20000410000 */
[----:B------:R-:W-:Y:S01]  /*7cc0*/  F2FP.F16.F32.PACK_AB R24, R25, R24 ;  /* 0x000000181918723e */ /* 0x000fe200000000ff */
[----:B------:R-:W-:Y:S01]  /*7cd0*/  FMUL.FTZ R46, R205, R46 ;  /* 0x0000002ecd2e7220 */ /* 0x000fe20000410000 */
[----:B------:R-:W-:Y:S01]  /*7ce0*/  F2FP.F16.F32.PACK_AB R8, R8, R26 ;  /* 0x0000001a0808723e */ /* 0x000fe200000000ff */
[----:B------:R-:W-:Y:S01]  /*7cf0*/  FMUL.FTZ R5, R5, UR5 ;  /* 0x0000000505057c20 */ /* 0x000fe20008410000 */
[----:B------:R-:W-:Y:S01]  /*7d00*/  FADD.FTZ R47, -R0, R47 ;  /* 0x0000002f002f7221 */ /* 0x000fe20000010100 */
[----:B------:R-:W-:Y:S01]  /*7d10*/  FFMA.FTZ R4, -R172, R172, 1 ;  /* 0x3f800000ac047423 */ /* 0x000fe200000101ac */
[----:B------:R-:W-:Y:S01]  /*7d20*/  FMUL.FTZ R58, R58, R6 ;  /* 0x000000063a3a7220 */ /* 0x000fe20000410000 */
[----:B------:R-:W-:Y:S01]  /*7d30*/  FADD.FTZ R42, -R0, R42 ;  /* 0x0000002a002a7221 */ /* 0x000fe20000010100 */
[----:B------:R-:W-:Y:S01]  /*7d40*/  FFMA.FTZ R7, -R179, R179, 1 ;  /* 0x3f800000b3077423 */ /* 0x000fe200000101b3 */
[----:B------:R-:W-:Y:S01]  /*7d50*/  F2FP.F16.F32.PACK_AB R6, R31, R30 ;  /* 0x0000001e1f06723e */ /* 0x000fe200000000ff */
[----:B------:R-:W-:Y:S01]  /*7d60*/  STS [R217+0xc000], R24 ;  /* 0x00c00018d9007388 */ /* 0x000fe20000000800 */
[----:B------:R-:W-:Y:S01]  /*7d70*/  F2FP.F16.F32.PACK_AB R28, R29, R28 ;  /* 0x0000001c1d1c723e */ /* 0x000fe200000000ff */
[----:B------:R-:W-:Y:S01]  /*7d80*/  FMUL.FTZ R46, R46, R5 ;  /* 0x000000052e2e7220 */ /* 0x000fe20000410000 */
[----:B------:R-:W-:Y:S01]  /*7d90*/  FMUL.FTZ R47, R204, R47 ;  /* 0x0000002fcc2f7220 */ /* 0x000fe20000410000 */
[----:B------:R-:W-:Y:S01]  /*7da0*/  STS [R217+0xc400], R8 ;  /* 0x00c40008d9007388 */ /* 0x000fe20000000800 */
[----:B------:R-:W-:Y:S01]  /*7db0*/  FMUL.FTZ R4, R4, UR5 ;  /* 0x0000000504047c20 */ /* 0x000fe20008410000 */
[----:B------:R-:W-:Y:S01]  /*7dc0*/  FMUL.FTZ R42, R209, R42 ;  /* 0x0000002ad12a7220 */ /* 0x000fe20000410000 */
[----:B------:R-:W-:Y:S01]  /*7dd0*/  FMUL.FTZ R7, R7, UR5 ;  /* 0x0000000507077c20 */ /* 0x000fe20008410000 */
[----:B------:R-:W-:Y:S01]  /*7de0*/  FFMA.FTZ R5, -R163, R163, 1 ;  /* 0x3f800000a3057423 */ /* 0x000fe200000101a3 */
[C---:B------:R-:W-:Y:S01]  /*7df0*/  FADD.FTZ R59, -R0.reuse, R59 ;  /* 0x0000003b003b7221 */ /* 0x040fe20000010100 */
[----:B------:R-:W-:Y:S01]  /*7e00*/  F2FP.F16.F32.PACK_AB R19, R19, R38 ;  /* 0x000000261313723e */ /* 0x000fe200000000ff */
[----:B------:R-:W-:Y:S01]  /*7e10*/  STS [R214+0xc000], R28 ;  /* 0x00c0001cd6007388 */ /* 0x000fe20000000800 */
[C---:B------:R-:W-:Y:S01]  /*7e20*/  FADD.FTZ R62, -R0.reuse, R62 ;  /* 0x0000003e003e7221 */ /* 0x040fe20000010100 */
[----:B------:R-:W-:Y:S01]  /*7e30*/  FADD.FTZ R63, -R0, R63 ;  /* 0x0000003f003f7221 */ /* 0x000fe20000010100 */
[----:B------:R-:W-:Y:S01]  /*7e40*/  FMUL.FTZ R47, R47, R4 ;  /* 0x000000042f2f7220 */ /* 0x000fe20000410000 */
[----:B------:R-:W-:Y:S01]  /*7e50*/  STS [R214+0xc400], R6 ;  /* 0x00c40006d6007388 */ /* 0x000fe20000000800 */
[----:B------:R-:W-:Y:S01]  /*7e60*/  FFMA.FTZ R0, -R154, R154, 1 ;  /* 0x3f8000009a007423 */ /* 0x000fe2000001019a */
[----:B------:R-:W-:Y:S01]  /*7e70*/  FMUL.FTZ R42, R42, R7 ;  /* 0x000000072a2a7220 */ /* 0x000fe20000410000 */
[----:B------:R-:W-:Y:S01]  /*7e80*/  FMUL.FTZ R5, R5, UR5 ;  /* 0x0000000505057c20 */ /* 0x000fe20008410000 */
[----:B------:R-:W-:Y:S01]  /*7e90*/  FMUL.FTZ R59, R196, R59 ;  /* 0x0000003bc43b7220 */ /* 0x000fe20000410000 */
[----:B------:R-:W-:Y:S01]  /*7ea0*/  FFMA.FTZ R4, -R155, R155, 1 ;  /* 0x3f8000009b047423 */ /* 0x000fe2000001019b */
[----:B------:R-:W-:Y:S01]  /*7eb0*/  F2FP.F16.F32.PACK_AB R50, R51, R50 ;  /* 0x000000323332723e */ /* 0x000fe200000000ff */
[----:B------:R-:W-:Y:S01]  /*7ec0*/  STS [R210+0xa000], R37 ;  /* 0x00a00025d2007388 */ /* 0x000fe20000000800 */
[----:B------:R-:W-:Y:S01]  /*7ed0*/  FMUL.FTZ R7, R0, UR5 ;  /* 0x0000000500077c20 */ /* 0x000fe20008410000 */
[----:B------:R-:W-:Y:S01]  /*7ee0*/  FMUL.FTZ R4, R4, UR5 ;  /* 0x0000000504047c20 */ /* 0x000fe20008410000 */
[----:B------:R-:W-:Y:S01]  /*7ef0*/  FMUL.FTZ R0, R59, R5 ;  /* 0x000000053b007220 */ /* 0x000fe20000410000 */
[----:B------:R-:W-:Y:S01]  /*7f00*/  STS [R210+0xa400], R19 ;  /* 0x00a40013d2007388 */ /* 0x000fe20000000800 */
[----:B------:R-:W-:Y:S01]  /*7f10*/  FMUL.FTZ R62, R192, R62 ;  /* 0x0000003ec03e7220 */ /* 0x000fe20000410000 */
        /* <DEDUP_REMOVED lines=8> */
[----:B------:R-:W-:Y:S02]  /*7fa0*/  F2FP.F16.F32.PACK_AB R4, R47, R46 ;  /* 0x0000002e2f04723e */ /* 0x000fe400000000ff */
[----:B------:R-:W-:Y:S01]  /*7fb0*/  F2FP.F16.F32.PACK_AB R54, R55, R54 ;  /* 0x000000363736723e */ /* 0x000fe200000000ff */
[----:B------:R-:W-:Y:S01]  /*7fc0*/  STS [R210+0xc000], R17 ;  /* 0x00c00011d2007388 */ /* 0x000fe20000000800 */
[----:B------:R-:W-:Y:S02]  /*7fd0*/  F2FP.F16.F32.PACK_AB R66, R67, R66 ;  /* 0x000000424342723e */ /* 0x000fe400000000ff */
        /* <DEDUP_REMOVED lines=23> */
[-C--:B-1----:R-:W-:Y:S05]  /*8150*/  HMMA.16816.F32 R68, R4, R8.reuse, R68 ;  /* 0x000000080444723c */ /* 0x082fea0000001844 */
[----:B--2---:R-:W-:Y:S01]  /*8160*/  LEA R52, R52, UR4, 0x1 ;  /* 0x0000000434347c11 */ /* 0x004fe2000f8e08ff */
[C---:B---3--:R-:W-:Y:S05]  /*8170*/  HMMA.16816.F32 R72, R12.reuse, R8, R72 ;  /* 0x000000080c48723c */ /* 0x048fea0000001848 */
[----:B----4-:R-:W-:Y:S01]  /*8180*/  MOV R54, R48 ;  /* 0x0000003000367202 */ /* 0x010fe20000000f00 */
[-C--:B------:R-:W-:Y:S01]  /*8190*/  HMMA.16816.F32 R76, R12, R10.reuse, R76 ;  /* 0x0000000a0c4c723c */ /* 0x080fe2000000184c */
[----:B------:R-:W-:Y:S04]  /*81a0*/  LDSM.16.MT88.4 R12, [R2+0x17000] ;  /* 0x01700000020c783b */ /* 0x000fe80000004200 */
[----:B------:R-:W-:Y:S01]  /*81b0*/  MOV R55, R49 ;  /* 0x0000003100377202 */ /* 0x000fe20000000f00 */
[----:B------:R-:W-:Y:S01]  /*81c0*/  HMMA.16816.F32 R80, R4, R10, R80 ;  /* 0x0000000a0450723c */ /* 0x000fe20000001850 */
[----:B------:R-:W-:Y:S04]  /*81d0*/  LDSM.16.MT88.4 R4, [R2+0x13000] ;  /* 0x013000000204783b */ /* 0x000fe80000004200 */
[----:B------:R-:W1:Y:S01]  /*81e0*/  LDSM.16.MT88.4 R8, [R0+0x4800] ;  /* 0x004800000008783b */ /* 0x000e620000004200 */
[-C--:B------:R-:W-:Y:S06]  /*81f0*/  HMMA.16816.F32 R68, R16, R20.reuse, R68 ;  /* 0x000000141044723c */ /* 0x080fec0000001844 */
        /* <DEDUP_REMOVED lines=70> */
.L_x_496:
        /* <DEDUP_REMOVED lines=83> */
[----:B------:R2:W-:Y:S01]  /*8b90*/  STL [R1], R39 ;  /* 0x0000002701007387 */ /* 0x0005e20000100800 */
        /* <DEDUP_REMOVED lines=220> */
.L_x_498:
        /* <DEDUP_REMOVED lines=19> */
.L_x_499:
        /* <DEDUP_REMOVED lines=43> */
.L_x_501:
[----:B------:R-:W-:Y:S05]  /*9d40*/  BSYNC B0 ;  /* 0x0000000000007941 */ /* 0x000fea0003800000 */
.L_x_500:
        /* <DEDUP_REMOVED lines=13> */
.L_x_503:
[----:B------:R-:W-:Y:S05]  /*9e20*/  BSYNC B0 ;  /* 0x0000000000007941 */ /* 0x000fea0003800000 */
.L_x_502:
        /* <DEDUP_REMOVED lines=27> */
.L_x_505:
[----:B------:R-:W-:Y:S05]  /*9fe0*/  BSYNC B0 ;  /* 0x0000000000007941 */ /* 0x000fea0003800000 */
.L_x_504:
        /* <DEDUP_REMOVED lines=13> */
.L_x_478:
[----:B------:R-:W-:Y:S05]  /*a0c0*/  BSYNC B1 ;  /* 0x0000000000017941 */ /* 0x000fea0003800000 */
.L_x_464:
        /* <DEDUP_REMOVED lines=11> */
.L_x_506:
[----:B------:R-:W-:Y:S05]  /*a180*/  EXIT ;  /* 0x000000000000794d */ /* 0x000fea0003800000 */
.L_x_508:
        /* <DEDUP_REMOVED lines=15> */
.L_x_705:


//--------------------- .text._ZN5flash44flash_bwd_dq_dk_dv_loop_seqk_parallel_kernelI23Flash_bwd_kernel_traitsILi32ELi128ELi128ELi8ELi4ELi4ELi4ELb0ELb0EN7cutlass6half_tE19Flash_kernel_traitsILi32ELi128ELi128ELi8ES3_EELb1ELb1ELb0ELb0ELb1ELb1ELb0EEEvNS_16Flash_bwd_paramsE --------------------------
	.section	.text._ZN5flash44flash_bwd_dq_dk_dv_loop_seqk_parallel_kernelI23Flash_bwd_kernel_traitsILi32ELi128ELi128ELi8ELi4ELi4ELi4ELb0ELb0EN7cutlass6half_tE19Flash_kernel_traitsILi32ELi128ELi128ELi8ES3_EELb1ELb1ELb0ELb0ELb1ELb1ELb0EEEvNS_16Flash_bwd_paramsE,"ax",@progbits
	.align	128
        .global         _ZN5flash44flash_bwd_dq_dk_dv_loop_seqk_parallel_kernelI23Flash_bwd_kernel_traitsILi32ELi128ELi128ELi8ELi4ELi4ELi4ELb0ELb0EN7cutlass6half_tE19Flash_kernel_traitsILi32ELi128ELi128ELi8ES3_EELb1ELb1ELb0ELb0ELb1ELb1ELb0EEEvNS_16Flash_bwd_paramsE
        .type           _ZN5flash44flash_bwd_dq_dk_dv_loop_seqk_parallel_kernelI23Flash_bwd_kernel_traitsILi32ELi128ELi128ELi8ELi4ELi4ELi4ELb0ELb0EN7cutlass6half_tE19Flash_kernel_traitsILi32ELi128ELi128ELi8ES3_EELb1ELb1ELb0ELb0ELb1ELb1ELb0EEEvNS_16Flash_bwd_paramsE,@function
        .size           _ZN5flash44flash_bwd_dq_dk_dv_loop_seqk_parallel_kernelI23Flash_bwd_kernel_traitsILi32ELi128ELi128ELi8ELi4ELi4ELi4ELb0ELb0EN7cutlass6half_tE19Flash_kernel_traitsILi32ELi128ELi128ELi8ES3_EELb1ELb1ELb0ELb0ELb1ELb1ELb0EEEvNS_16Flash_bwd_paramsE,(.L_x_706 - _ZN5flash44flash_bwd_dq_dk_dv_loop_seqk_parallel_kernelI23Flash_bwd_kernel_traitsILi32ELi128ELi128ELi8ELi4ELi4ELi4ELb0ELb0EN7cutlass6half_tE19Flash_kernel_traitsILi32ELi128ELi128ELi8ES3_EELb1ELb1ELb0ELb0ELb1ELb1ELb0EEEvNS_16Flash_bwd_paramsE)
        .other          _ZN5flash44flash_bwd_dq_dk_dv_loop_seqk_parallel_kernelI23Flash_bwd_kernel_traitsILi32ELi128ELi128ELi8ELi4ELi4ELi4ELb0ELb0EN7cutlass6half_tE19Flash_kernel_traitsILi32ELi128ELi128ELi8ES3_EELb1ELb1ELb0ELb0ELb1ELb1ELb0EEEvNS_16Flash_bwd_paramsE,@"STO_CUDA_ENTRY STV_DEFAULT"
_ZN5flash44flash_bwd_dq_dk_dv_loop_seqk_parallel_kernelI23Flash_bwd_kernel_traitsILi32ELi128ELi128ELi8ELi4ELi4ELi4ELb0ELb0EN7cutlass6half_tE19Flash_kernel_traitsILi32ELi128ELi128ELi8ES3_EELb1ELb1ELb0ELb0ELb1ELb1ELb0EEEvNS_16Flash_bwd_paramsE:
.text._ZN5flash44flash_bwd_dq_dk_dv_loop_seqk_parallel_kernelI23Flash_bwd_kernel_traitsILi32ELi128ELi128ELi8ELi4ELi4ELi4ELb0ELb0EN7cutlass6half_tE19Flash_kernel_traitsILi32ELi128ELi128ELi8ES3_EELb1ELb1ELb0ELb0ELb1ELb1ELb0EEEvNS_16Flash_bwd_paramsE:
        /* <DEDUP_REMOVED lines=27> */
[CC--:B------:R-:W-:Y:S01]  /*01b0*/  LEA.HI R144, R3.reuse, R148.reuse, RZ, 0x5 ;  /* 0x0000009403907211 */ /* 0x0c0fe200078f28ff */
[----:B------:R-:W-:Y:S01]  /*01c0*/  UIMAD.WIDE UR16, UR9, 0x80, URZ ;  /* 0x00000080091078a5 */ /* 0x000fe2000f8e023f */
[----:B------:R-:W-:Y:S01]  /*01d0*/  LEA.HI R5, R3, R148, RZ, 0x4 ;  /* 0x0000009403057211 */ /* 0x000fe200078f20ff */
[----:B----4-:R-:W-:Y:S01]  /*01e0*/  USHF.R.S32.HI UR14, URZ, 0x1f, UR10 ;  /* 0x0000001f3f0e7899 */ /* 0x010fe2000801140a */
[----:B------:R-:W-:-:S02]  /*01f0*/  LOP3.LUT R11, R15, 0xfffffff8, RZ, 0xc0, !PT ;  /* 0xfffffff80f0b7812 */ /* 0x000fc400078ec0ff */
[----:B------:R-:W-:Y:S02]  /*0200*/  LOP3.LUT R7, R144, 0xffffffe0, RZ, 0xc0, !PT ;  /* 0xffffffe090077812 */ /* 0x000fe400078ec0ff */
[CC--:B------:R-:W-:Y:S01]  /*0210*/  LEA.HI R8, R3.reuse, R148.reuse, RZ, 0x2 ;  /* 0x0000009403087211 */ /* 0x0c0fe200078f10ff */
[C---:B------:R-:W-:Y:S01]  /*0220*/  IMAD.IADD R134, R148.reuse, 0x1, -R11 ;  /* 0x0000000194867824 */ /* 0x040fe200078e0a0b */
[----:B------:R-:W-:Y:S01]  /*0230*/  SHF.R.S32.HI R0, RZ, 0x4, R5 ;  /* 0x00000004ff007819 */ /* 0x000fe20000011405 */
[----:B------:R-:W-:Y:S01]  /*0240*/  IMAD.IADD R7, R148, 0x1, -R7 ;  /* 0x0000000194077824 */ /* 0x000fe200078e0a07 */
[----:B------:R-:W-:Y:S01]  /*0250*/  LEA.HI R142, R3, R148, RZ, 0x7 ;  /* 0x00000094038e7211 */ /* 0x000fe200078f38ff */
[----:B-----5:R-:W-:Y:S01]  /*0260*/  USHF.R.S32.HI UR13, URZ, 0x1f, UR8 ;  /* 0x0000001f3f0d7899 */ /* 0x020fe20008011408 */
[----:B------:R-:W-:Y:S02]  /*0270*/  LOP3.LUT R9, R5, 0xfffffff0, RZ, 0xc0, !PT ;  /* 0xfffffff005097812 */ /* 0x000fe400078ec0ff */
[----:B------:R-:W-:-:S02]  /*0280*/  LOP3.LUT R3, R8, 0xfffffffc, RZ, 0xc0, !PT ;  /* 0xfffffffc08037812 */ /* 0x000fc400078ec0ff */
[--C-:B------:R-:W-:Y:S01]  /*0290*/  SHF.R.S32.HI R145, RZ, 0x2, R8.reuse ;  /* 0x00000002ff917819 */ /* 0x100fe20000011408 */
[C---:B------:R-:W-:Y:S01]  /*02a0*/  IMAD.IADD R12, R148.reuse, 0x1, -R9 ;  /* 0x00000001940c7824 */ /* 0x040fe200078e0a09 */
[----:B------:R-:W-:Y:S01]  /*02b0*/  LEA.HI R5, R5, R0, RZ, 0x1 ;  /* 0x0000000005057211 */ /* 0x000fe200078f08ff */
[----:B------:R-:W-:Y:S01]  /*02c0*/  IMAD.IADD R148, R148, 0x1, -R3 ;  /* 0x0000000194947824 */ /* 0x000fe200078e0a03 */
[----:B------:R-:W-:Y:S01]  /*02d0*/  SHF.R.S32.HI R8, RZ, 0x1f, R8 ;  /* 0x0000001fff087819 */ /* 0x000fe20000011408 */
[----:B-1----:R-:W-:Y:S01]  /*02e0*/  USHF.R.S32.HI UR12, URZ, 0x1f, UR7 ;  /* 0x0000001f3f0c7899 */ /* 0x002fe20008011407 */
[--C-:B------:R-:W-:Y:S02]  /*02f0*/  SHF.R.S32.HI R143, RZ, 0x5, R144.reuse ;  /* 0x00000005ff8f7819 */ /* 0x100fe40000011490 */
[----:B------:R-:W-:Y:S02]  /*0300*/  LEA.HI R6, R134, R134, RZ, 0x1 ;  /* 0x0000008686067211 */ /* 0x000fe400078f08ff */
[----:B------:R-:W-:-:S02]  /*0310*/  SHF.R.S32.HI R144, RZ, 0x1f, R144 ;  /* 0x0000001fff907819 */ /* 0x000fc40000011490 */
[----:B------:R-:W-:Y:S02]  /*0320*/  LOP3.LUT R5, R5, 0xfffffffe, RZ, 0xc0, !PT ;  /* 0xfffffffe05057812 */ /* 0x000fe400078ec0ff */
[----:B------:R-:W-:Y:S02]  /*0330*/  SHF.R.S32.HI R10, RZ, 0x1f, R7 ;  /* 0x0000001fff0a7819 */ /* 0x000fe40000011407 */
[----:B------:R-:W-:Y:S01]  /*0340*/  LEA.HI R8, R8, R145, RZ, 0x3 ;  /* 0x0000009108087211 */ /* 0x000fe200078f18ff */
[----:B------:R-:W-:Y:S01]  /*0350*/  IMAD.IADD R5, R0, 0x1, -R5 ;  /* 0x0000000100057824 */ /* 0x000fe200078e0a05 */
[----:B------:R-:W-:Y:S02]  /*0360*/  LOP3.LUT R3, R6, 0x7fffffe, RZ, 0xc0, !PT ;  /* 0x07fffffe06037812 */ /* 0x000fe400078ec0ff */
[----:B------:R-:W-:Y:S01]  /*0370*/  LEA.HI R144, R144, R143, RZ, 0x2 ;  /* 0x0000008f90907211 */ /* 0x000fe200078f10ff */
[C---:B------:R-:W-:Y:S01]  /*0380*/  IMAD.SHL.U32 R139, R5.reuse, 0x8, RZ ;  /* 0x00000008058b7824 */ /* 0x040fe200078e00ff */
[----:B------:R-:W-:Y:S01]  /*0390*/  SHF.R.S32.HI R142, RZ, 0x7, R142 ;  /* 0x00000007ff8e7819 */ /* 0x000fe2000001148e */
[----:B------:R-:W-:Y:S01]  /*03a0*/  IMAD.IADD R0, R134, 0x1, -R3 ;  /* 0x0000000186007824 */ /* 0x000fe200078e0a03 */
[----:B------:R-:W-:Y:S01]  /*03b0*/  LEA.HI R10, R10, R7, RZ, 0x2 ;  /* 0x000000070a0a7211 */ /* 0x000fe200078f10ff */
[----:B------:R-:W-:Y:S01]  /*03c0*/  IMAD.SHL.U32 R134, R134, 0x40, RZ ;  /* 0x0000004086867824 */ /* 0x000fe200078e00ff */
[----:B------:R-:W-:Y:S01]  /*03d0*/  LOP3.LUT R8, R8, 0xfffffff8, RZ, 0xc0, !PT ;  /* 0xfffffff808087812 */ /* 0x000fe200078ec0ff */
[----:B------:R-:W-:Y:S01]  /*03e0*/  IMAD R137, R142, 0x8, R5 ;  /* 0x000000088e897824 */ /* 0x000fe200078e0205 */
[----:B------:R-:W-:Y:S01]  /*03f0*/  LEA.HI R7, R12, R12, RZ, 0x1 ;  /* 0x0000000c0c077211 */ /* 0x000fe200078f08ff */
[----:B------:R-:W-:Y:S01]  /*0400*/  IMAD.SHL.U32 R138, R5, 0x10, RZ ;  /* 0x00000010058a7824 */ /* 0x000fe200078e00ff */
[----:B------:R-:W-:Y:S01]  /*0410*/  LOP3.LUT R144, R144, 0xfffffffc, RZ, 0xc0, !PT ;  /* 0xfffffffc90907812 */ /* 0x000fe200078ec0ff */
[----:B------:R-:W-:Y:S01]  /*0420*/  IMAD.IADD R8, R145, 0x1, -R8 ;  /* 0x0000000191087824 */ /* 0x000fe200078e0a08 */
[--C-:B------:R-:W-:Y:S01]  /*0430*/  SHF.R.S32.HI R3, RZ, 0x1, R7.reuse ;  /* 0x00000001ff037819 */ /* 0x100fe20000011407 */
[----:B------:R-:W-:Y:S01]  /*0440*/  IMAD R137, R137, 0x8, R0 ;  /* 0x0000000889897824 */ /* 0x000fe200078e0200 */
[----:B------:R-:W-:Y:S01]  /*0450*/  SHF.R.S32.HI R2, RZ, 0x1f, R7 ;  /* 0x0000001fff027819 */ /* 0x000fe20000011407 */
[----:B------:R-:W-:Y:S01]  /*0460*/  IMAD.IADD R144, R143, 0x1, -R144 ;  /* 0x000000018f907824 */ /* 0x000fe200078e0a90 */
[----:B------:R-:W-:Y:S01]  /*0470*/  LOP3.LUT R7, R7, 0x7fffffe, RZ, 0xc0, !PT ;  /* 0x07fffffe07077812 */ /* 0x000fe200078ec0ff */
[C---:B------:R-:W-:Y:S01]  /*0480*/  IMAD.SHL.U32 R11, R8.reuse, 0x40, RZ ;  /* 0x00000040080b7824 */ /* 0x040fe200078e00ff */
[----:B------:R-:W-:-:S02]  /*0490*/  LOP3.LUT R0, R8, 0x1, RZ, 0xc0, !PT ;  /* 0x0000000108007812 */ /* 0x000fc400078ec0ff */
[----:B------:R-:W-:Y:S01]  /*04a0*/  LEA.HI R2, R2, R3, RZ, 0x2 ;  /* 0x0000000302027211 */ /* 0x000fe200078f10ff */
[----:B------:R-:W-:Y:S01]  /*04b0*/  IMAD.IADD R4, R12, 0x1, -R7 ;  /* 0x000000010c047824 */ /* 0x000fe200078e0a07 */
[----:B------:R-:W-:Y:S01]  /*04c0*/  ISETP.NE.U32.AND P6, PT, R0, 0x1, PT ;  /* 0x000000010000780c */ /* 0x000fe20003fc5070 */
[----:B------:R-:W-:Y:S01]  /*04d0*/  IMAD.SHL.U32 R7, R144, 0x10, RZ ;  /* 0x0000001090077824 */ /* 0x000fe200078e00ff */
[----:B------:R-:W-:Y:S02]  /*04e0*/  LOP3.LUT R134, R134, 0x1c0, RZ, 0xc0, !PT ;  /* 0x000001c086867812 */ /* 0x000fe400078ec0ff */
[----:B------:R-:W-:Y:S02]  /*04f0*/  SHF.R.S32.HI R13, RZ, 0x1f, R12 ;  /* 0x0000001fff0d7819 */ /* 0x000fe4000001140c */
[----:B------:R-:W-:Y:S02]  /*0500*/  LOP3.LUT R2, R2, 0xfffffffc, RZ, 0xc0, !PT ;  /* 0xfffffffc02027812 */ /* 0x000fe400078ec0ff */
[----:B------:R-:W-:-:S02]  /*0510*/  LEA.HI R0, R8, R8, RZ, 0x1 ;  /* 0x0000000808007211 */ /* 0x000fc400078f08ff */
[----:B------:R-:W-:Y:S01]  /*0520*/  LEA.HI.SX32 R141, R10, R7, 0x1e ;  /* 0x000000070a8d7211 */ /* 0x000fe200078ff2ff */
[----:B------:R-:W-:Y:S01]  /*0530*/  IMAD.IADD R2, R3, 0x1, -R2 ;  /* 0x0000000103027824 */ /* 0x000fe200078e0a02 */
[----:B------:R-:W-:Y:S01]  /*0540*/  LOP3.LUT R10, R134, 0x30, R7, 0xf8, !PT ;  /* 0x00000030860a7812 */ /* 0x000fe200078ef807 */
[C---:B------:R-:W-:Y:S01]  /*0550*/  IMAD.SHL.U32 R3, R148.reuse, 0x2, RZ ;  /* 0x0000000294037824 */ /* 0x040fe200078e00ff */
[----:B------:R-:W-:Y:S01]  /*0560*/  LEA.HI R13, R13, R12, RZ, 0x3 ;  /* 0x0000000c0d0d7211 */ /* 0x000fe200078f18ff */
[----:B------:R-:W-:Y:S01]  /*0570*/  IMAD.SHL.U32 R148, R148, 0x8, RZ ;  /* 0x0000000894947824 */ /* 0x000fe200078e00ff */
[----:B------:R-:W-:Y:S01]  /*0580*/  LOP3.LUT R7, R0, 0x3fffffe, RZ, 0xc0, !PT ;  /* 0x03fffffe00077812 */ /* 0x000fe200078ec0ff */
[--C-:B------:R-:W-:Y:S01]  /*0590*/  IMAD R146, R142, 0x2000, R3.reuse ;  /* 0x000020008e927824 */ /* 0x100fe200078e0203 */
[----:B------:R-:W-:Y:S01]  /*05a0*/  LOP3.LUT R11, R11, 0x1c0, RZ, 0xc0, !PT ;  /* 0x000001c00b0b7812 */ /* 0x000fe200078ec0ff */
[----:B------:R-:W-:Y:S01]  /*05b0*/  IMAD R156, R144, 0x200, R3 ;  /* 0x00000200909c7824 */ /* 0x000fe200078e0203 */
[----:B------:R-:W-:Y:S01]  /*05c0*/  LOP3.LUT R133, R13, 0xfffffff8, RZ, 0xc0, !PT ;  /* 0xfffffff80d857812 */ /* 0x000fe200078ec0ff */
[----:B------:R-:W-:Y:S01]  /*05d0*/  IMAD.IADD R7, R8, 0x1, -R7 ;  /* 0x0000000108077824 */ /* 0x000fe200078e0a07 */
[----:B------:R-:W-:-:S02]  /*05e0*/  SHF.R.S32.HI R6, RZ, 0x1, R6 ;  /* 0x00000001ff067819 */ /* 0x000fc40000011406 */
[----:B------:R-:W-:Y:S01]  /*05f0*/  LOP3.LUT P5, RZ, R8, 0x2, RZ, 0xc0, !PT ;  /* 0x0000000208ff7812 */ /* 0x000fe200078ac0ff */
[----:B------:R-:W-:Y:S01]  /*0600*/  IMAD.IADD R133, R12, 0x1, -R133 ;  /* 0x000000010c857824 */ /* 0x000fe200078e0a85 */
[----:B------:R-:W-:Y:S01]  /*0610*/  LOP3.LUT P4, RZ, R8, 0x4, RZ, 0xc0, !PT ;  /* 0x0000000408ff7812 */ /* 0x000fe2000788c0ff */
[----:B------:R-:W-:Y:S01]  /*0620*/  IMAD.SHL.U32 R8, R144, 0x400, RZ ;  /* 0x0000040090087824 */ /* 0x000fe200078e00ff */
[----:B------:R-:W-:Y:S01]  /*0630*/  SHF.R.S32.HI R13, RZ, 0x3, R13 ;  /* 0x00000003ff0d7819 */ /* 0x000fe2000001140d */
[----:B------:R-:W-:Y:S01]  /*0640*/  IMAD R156, R7, 0x20, R156 ;  /* 0x00000020079c7824 */ /* 0x000fe200078e029c */
[----:B------:R-:W-:Y:S02]  /*0650*/  LEA.HI R11, R11, R11, RZ, 0x1d ;  /* 0x0000000b0b0b7211 */ /* 0x000fe400078fe8ff */
[C---:B------:R-:W-:Y:S01]  /*0660*/  LOP3.LUT P0, RZ, R6.reuse, 0x2, RZ, 0xc0, !PT ;  /* 0x0000000206ff7812 */ /* 0x040fe2000780c0ff */
[----:B------:R-:W-:Y:S01]  /*0670*/  IMAD.SHL.U32 R6, R6, 0x40, RZ ;  /* 0x0000004006067824 */ /* 0x000fe200078e00ff */
[----:B------:R-:W-:Y:S01]  /*0680*/  IADD3 R146, R11, R146, R8 ;  /* 0x000000920b927210 */ /* 0x000fe20007ffe008 */
[C---:B------:R-:W-:Y:S01]  /*0690*/  IMAD R3, R13.reuse, 0x8, R4 ;  /* 0x000000080d037824 */ /* 0x040fe200078e0204 */
[----:B------:R-:W-:Y:S01]  /*06a0*/  LOP3.LUT R9, R10, 0x8, R15, 0xf8, !PT ;  /* 0x000000080a097812 */ /* 0x000fe200078ef80f */
[----:B------:R-:W-:Y:S01]  /*06b0*/  IMAD R4, R13, 0x200, R8 ;  /* 0x000002000d047824 */ /* 0x000fe200078e0208 */
[----:B------:R-:W-:Y:S01]  /*06c0*/  SHF.R.S32.HI R8, RZ, 0x1, R0 ;  /* 0x00000001ff087819 */ /* 0x000fe20000011400 */
[----:B------:R-:W-:Y:S01]  /*06d0*/  IMAD.SHL.U32 R3, R3, 0x20, RZ ;  /* 0x0000002003037824 */ /* 0x000fe200078e00ff */
[----:B------:R-:W-:-:S02]  /*06e0*/  LOP3.LUT R6, R6, 0xc0, RZ, 0xc0, !PT ;  /* 0x000000c006067812 */ /* 0x000fc400078ec0ff */
[C---:B------:R-:W-:Y:S01]  /*06f0*/  LOP3.LUT P3, RZ, R8.reuse, 0x2, RZ, 0xc0, !PT ;  /* 0x0000000208ff7812 */ /* 0x040fe2000786c0ff */
[----:B------:R-:W-:Y:S01]  /*0700*/  IMAD.SHL.U32 R8, R8, 0x40, RZ ;  /* 0x0000004008087824 */ /* 0x000fe200078e00ff */
[----:B------:R-:W-:Y:S02]  /*0710*/  LOP3.LUT R15, R6, 0x8, R15, 0xf8, !PT ;  /* 0x00000008060f7812 */ /* 0x000fe400078ef80f */
[----:B------:R-:W-:Y:S02]  /*0720*/  SHF.R.U32.HI R134, RZ, 0x3, R134 ;  /* 0x00000003ff867819 */ /* 0x000fe40000011686 */
[----:B------:R-:W-:Y:S02]  /*0730*/  SHF.R.U32.HI R6, RZ, 0x3, R6 ;  /* 0x00000003ff067819 */ /* 0x000fe40000011606 */
[C---:B------:R-:W-:Y:S01]  /*0740*/  R2P PR, R133.reuse, 0x6 ;  /* 0x0000000685007804 */ /* 0x040fe20000000000 */
[----:B------:R-:W-:Y:S01]  /*0750*/  IMAD.SHL.U32 R133, R133, 0x40, RZ ;  /* 0x0000004085857824 */ /* 0x000fe200078e00ff */
[----:B------:R-:W-:-:S02]  /*0760*/  SEL R0, R136, 0xffffffe0, !P0 ;  /* 0xffffffe088007807 */ /* 0x000fc40004000000 */
[----:B------:R-:W-:Y:S01]  /*0770*/  LOP3.LUT R134, R9, R134, RZ, 0x3c, !PT ;  /* 0x0000008609867212 */ /* 0x000fe200078e3cff */
[----:B------:R-:W-:Y:S01]  /*0780*/  IMAD.SHL.U32 R9, R142, 0x8, RZ ;  /* 0x000000088e097824 */ /* 0x000fe200078e00ff */
[C---:B------:R-:W-:Y:S01]  /*0790*/  LOP3.LUT P0, RZ, R2.reuse, 0x2, RZ, 0xc0, !PT ;  /* 0x0000000202ff7812 */ /* 0x040fe2000780c0ff */
[----:B------:R-:W-:Y:S01]  /*07a0*/  IMAD.SHL.U32 R2, R2, 0x40, RZ ;  /* 0x0000004002027824 */ /* 0x000fe200078e00ff */
[----:B------:R-:W-:Y:S01]  /*07b0*/  LOP3.LUT R6, R15, R6, RZ, 0x3c, !PT ;  /* 0x000000060f067212 */ /* 0x000fe200078e3cff */
[----:B------:R-:W-:Y:S01]  /*07c0*/  IMAD R134, R5, 0x200, R134 ;  /* 0x0000020005867824 */ /* 0x000fe200078e0286 */
[----:B------:R-:W-:Y:S02]  /*07d0*/  LOP3.LUT R133, R133, 0x1c0, RZ, 0xc0, !PT ;  /* 0x000001c085857812 */ /* 0x000fe400078ec0ff */
[----:B------:R-:W-:Y:S01]  /*07e0*/  LOP3.LUT R9, R9, 0x8, RZ, 0xc0, !PT ;  /* 0x0000000809097812 */ /* 0x000fe200078ec0ff */
[----:B------:R-:W-:Y:S01]  /*07f0*/  IMAD.U32 R137, R137, 0x20, R6 ;  /* 0x0000002089897824 */ /* 0x000fe200078e0006 */
[----:B------:R-:W-:-:S02]  /*0800*/  LOP3.LUT R2, R2, 0xc0, RZ, 0xc0, !PT ;  /* 0x000000c002027812 */ /* 0x000fc400078ec0ff */
[----:B------:R-:W-:Y:S02]  /*0810*/  LOP3.LUT R8, R8, 0xc0, RZ, 0xc0, !PT ;  /* 0x000000c008087812 */ /* 0x000fe400078ec0ff */
[----:B------:R-:W-:Y:S02]  /*0820*/  LOP3.LUT R139, R139, 0x8, RZ, 0xc0, !PT ;  /* 0x000000088b8b7812 */ /* 0x000fe400078ec0ff */
[----:B------:R-:W-:Y:S02]  /*0830*/  SHF.R.U32.HI R6, RZ, 0x3, R133 ;  /* 0x00000003ff067819 */ /* 0x000fe40000011685 */
[----:B------:R-:W-:Y:S02]  /*0840*/  SHF.R.U32.HI R7, RZ, 0x3, R2 ;  /* 0x00000003ff077819 */ /* 0x000fe40000011602 */
[----:B------:R-:W-:Y:S02]  /*0850*/  LOP3.LUT R138, R9, 0x10, R138, 0xf8, !PT ;  /* 0x00000010098a7812 */ /* 0x000fe400078ef88a */
[----:B------:R-:W-:-:S02]  /*0860*/  SHF.R.U32.HI R5, RZ, 0x3, R8 ;  /* 0x00000003ff057819 */ /* 0x000fc40000011608 */
[----:B------:R-:W-:Y:S02]  /*0870*/  LOP3.LUT R133, R6, R133, R139, 0x1e, !PT ;  /* 0x0000008506857212 */ /* 0x000fe400078e1e8b */
[----:B------:R-:W-:Y:S02]  /*0880*/  LOP3.LUT R138, R7, R138, R2, 0x1e, !PT ;  /* 0x0000008a078a7212 */ /* 0x000fe400078e1e02 */
[----:B------:R-:W-:Y:S01]  /*0890*/  LOP3.LUT R5, R5, R8, R9, 0x1e, !PT ;  /* 0x0000000805057212 */ /* 0x000fe200078e1e09 */
[----:B------:R-:W-:Y:S01]  /*08a0*/  IMAD.IADD R133, R4, 0x1, R133 ;  /* 0x0000000104857824 */ /* 0x000fe200078e0285 */
[----:B------:R-:W-:Y:S01]  /*08b0*/  LEA R146, R146, UR6, 0x1 ;  /* 0x0000000692927c11 */ /* 0x000fe2000f8e08ff */
[----:B------:R-:W-:Y:S01]  /*08c0*/  IMAD.IADD R138, R3, 0x1, R138 ;  /* 0x00000001038a7824 */ /* 0x000fe200078e028a */
[----:B------:R-:W-:Y:S01]  /*08d0*/  LOP3.LUT R139, R7, R2, R139, 0x1e, !PT ;  /* 0x00000002078b7212 */ /* 0x000fe200078e1e8b */
[----:B------:R-:W-:Y:S01]  /*08e0*/  IMAD R2, R144, 0x200, R3 ;  /* 0x0000020090027824 */ /* 0x000fe200078e0203 */
[----:B------:R-:W-:Y:S01]  /*08f0*/  SEL R154, R154, 0x10, !P6 ;  /* 0x000000109a9a7807 */ /* 0x000fe20007000000 */
[----:B------:R-:W-:Y:S01]  /*0900*/  IMAD.IADD R156, R5, 0x1, R156 ;  /* 0x00000001059c7824 */ /* 0x000fe200078e029c */
[----:B------:R-:W-:Y:S01]  /*0910*/  LEA R133, R133, UR4, 0x1 ;  /* 0x0000000485857c11 */ /* 0x000fe2000f8e08ff */
[----:B------:R-:W-:Y:S01]  /*0920*/  IMAD.MOV.U32 R3, RZ, RZ, 0x40 ;  /* 0x00000040ff037424 */ /* 0x000fe200078e00ff */
[----:B------:R-:W-:Y:S01]  /*0930*/  SEL R152, R136, 0xffffffe0, !P5 ;  /* 0xffffffe088987807 */ /* 0x000fe20006800000 */
[C---:B------:R-:W-:Y:S01]  /*0940*/  VIADD R147, R146.reuse, 0x40 ;  /* 0x0000004092937836 */ /* 0x040fe20000000000 */
[----:B------:R-:W-:Y:S01]  /*0950*/  LEA R137, R137, UR5, 0x1 ;  /* 0x0000000589897c11 */ /* 0x000fe2000f8e08ff */
[C---:B------:R-:W-:Y:S01]  /*0960*/  @P4 VIADD R147, R146.reuse, 0xffffffc0 ;  /* 0xffffffc092934836 */ /* 0x040fe20000000000 */
[----:B------:R-:W-:Y:S01]  /*0970*/  SEL R3, R3, 0xffffffc0, !P2 ;  /* 0xffffffc003037807 */ /* 0x000fe20005000000 */
[----:B------:R-:W-:Y:S01]  /*0980*/  IMAD.IADD R151, R146, 0x1, R154 ;  /* 0x0000000192977824 */ /* 0x000fe200078e029a */
[----:B------:R-:W-:Y:S01]  /*0990*/  LEA R156, R156, UR5, 0x1 ;  /* 0x000000059c9c7c11 */ /* 0x000fe2000f8e08ff */
[C---:B------:R-:W-:Y:S01]  /*09a0*/  VIADD R132, R133.reuse, 0x20 ;  /* 0x0000002085847836 */ /* 0x040fe20000000000 */
[----:B------:R-:W-:Y:S01]  /*09b0*/  SEL R136, R136, 0xffffffe0, !P0 ;  /* 0xffffffe088887807 */ /* 0x000fe20004000000 */
[----:B------:R-:W-:Y:S01]  /*09c0*/  IMAD.IADD R154, R154, 0x1, R147 ;  /* 0x000000019a9a7824 */ /* 0x000fe200078e0293 */
[----:B------:R-:W-:Y:S01]  /*09d0*/  LEA R134, R134, UR6, 0x1 ;  /* 0x0000000686867c11 */ /* 0x000fe2000f8e08ff */
[----:B------:R-:W-:-:S02]  /*09e0*/  @P1 VIADD R132, R133, 0xffffffe0 ;  /* 0xffffffe085841836 */ /* 0x000fc40000000000 */
[----:B------:R-:W-:Y:S02]  /*09f0*/  IMAD.IADD R139, R2, 0x1, R139 ;  /* 0x00000001028b7824 */ /* 0x000fe400078e028b */
[----:B------:R-:W-:Y:S02]  /*0a00*/  IMAD.IADD R150, R146, 0x1, R152 ;  /* 0x0000000192967824 */ /* 0x000fe400078e0298 */
[----:B------:R-:W-:Y:S02]  /*0a10*/  IMAD.IADD R135, R137, 0x1, R0 ;  /* 0x0000000189877824 */ /* 0x000fe400078e0200 */
[----:B------:R-:W-:Y:S02]  /*0a20*/  IMAD.IADD R157, R151, 0x1, R152 ;  /* 0x00000001979d7824 */ /* 0x000fe400078e0298 */
[----:B------:R-:W-:Y:S02]  /*0a30*/  IMAD.IADD R153, R152, 0x1, R147 ;  /* 0x0000000198997824 */ /* 0x000fe400078e0293 */
[----:B------:R-:W-:-:S02]  /*0a40*/  VIADD R155, R156, 0x20 ;  /* 0x000000209c9b7836 */ /* 0x000fc40000000000 */
[----:B------:R-:W-:Y:S02]  /*0a50*/  IMAD.IADD R131, R133, 0x1, R3 ;  /* 0x0000000185837824 */ /* 0x000fe400078e0203 */
[----:B------:R-:W-:Y:S02]  /*0a60*/  IMAD.IADD R152, R152, 0x1, R154 ;  /* 0x0000000198987824 */ /* 0x000fe400078e029a */
[----:B------:R-:W-:Y:S02]  /*0a70*/  @P3 VIADD R155, R156, 0xffffffe0 ;  /* 0xffffffe09c9b3836 */ /* 0x000fe40000000000 */
[----:B------:R-:W-:Y:S02]  /*0a80*/  IMAD.IADD R3, R3, 0x1, R132 ;  /* 0x0000000103037824 */ /* 0x000fe400078e0284 */
[C---:B------:R-:W-:Y:S02]  /*0a90*/  VIADD R128, R132.reuse, 0x2000 ;  /* 0x0000200084807836 */ /* 0x040fe40000000000 */
[----:B------:R-:W-:-:S02]  /*0aa0*/  VIADD R2, R132, 0x4000 ;  /* 0x0000400084027836 */ /* 0x000fc40000000000 */
[----:B------:R-:W-:-:S07]  /*0ab0*/  VIADD R0, R132, 0x6000 ;  /* 0x0000600084007836 */ /* 0x000fce0000000000 */
.L_x_517:
        /* <DEDUP_REMOVED lines=12> */
[----:B--2---:R-:W-:-:S05]  /*0b80*/  @P1 IMAD.WIDE R8, R5, 0x4, R6 ;  /* 0x0000000405081825 */ /* 0x004fca00078e0206 */
[----:B------:R-:W2:Y:S07]  /*0b90*/  @P1 LDG.E R5, desc[UR58][R8.64] ;  /* 0x0000003a08051981 */ /* 0x000eae000c1e1900 */
        /* <DEDUP_REMOVED lines=22> */
[----:B------:R-:W-:Y:S02]  /*0d00*/  UISETP.NE.U32.AND UP1, UPT, UR4, URZ, UPT ;  /* 0x0000003f0400728c */ /* 0x000fe4000bf25070 */
        /* <DEDUP_REMOVED lines=8> */
[----:B------:R-:W-:-:S03]  /*0d90*/  UIMAD UR5, UR10, UR18, URZ ;  /* 0x000000120a0572a4 */ /* 0x000fc6000f8e023f */
[----:B------:R-:W-:Y:S01]  /*0da0*/  @UP0 UIMAD UR30, UR9, UR25, URZ ;  /* 0x00000019091e02a4 */ /* 0x000fe2000f8e023f */
[----:B------:R-:W-:Y:S01]  /*0db0*/  @UP0 ULDC UR27, c[0x0][0x2e4] ;  /* 0x0000b900001b0ab9 */ /* 0x000fe20000000800 */
[----:B-1----:R-:W-:Y:S02]  /*0dc0*/  IABS R8, R6 ;  /* 0x0000000600087213 */ /* 0x002fe40000000000 */
[----:B------:R-:W-:Y:S01]  /*0dd0*/  @UP0 UIMAD UR27, UR10, UR27, UR30 ;  /* 0x0000001b0a1b02a4 */ /* 0x000fe2000f8e021e */
[----:B------:R-:W-:Y:S01]  /*0de0*/  ISETP.NE.AND P1, PT, R6, RZ, PT ;  /* 0x000000ff0600720c */ /* 0x000fe20003f25270 */
[----:B------:R-:W-:Y:S01]  /*0df0*/  ULOP3.LUT UR30, UR26, 0xffffff80, URZ, 0xc0, !UPT ;  /* 0xffffff801a1e7892 */ /* 0x000fe2000f8ec03f */
[----:B------:R-:W1:Y:S01]  /*0e00*/  I2F.RP R7, R8 ;  /* 0x0000000800077306 */ /* 0x000e620000209400 */
[----:B------:R-:W-:Y:S02]  /*0e10*/  @!UP0 UIMAD UR22, UR9, UR24, UR10 ;  /* 0x00000018091682a4 */ /* 0x000fe4000f8e020a */
[----:B------:R-:W-:Y:S01]  /*0e20*/  UIADD3 UR30, UR30, -0x80, URZ ;  /* 0xffffff801e1e7890 */ /* 0x000fe2000fffe03f */
[----:B--2---:R-:W-:Y:S01]  /*0e30*/  IABS R4, R4 ;  /* 0x0000000400047213 */ /* 0x004fe20000000000 */
[----:B------:R-:W-:Y:S01]  /*0e40*/  ULDC.U8 UR28, c[0x0][0x480] ;  /* 0x00012000001c7ab9 */ /* 0x000fe20000000000 */
[----:B------:R-:W-:Y:S01]  /*0e50*/  USHF.R.S32.HI UR32, URZ, 0x1f, UR21 ;  /* 0x0000001f3f207899 */ /* 0x000fe20008011415 */
[----:B------:R-:W-:Y:S01]  /*0e60*/  ISETP.NE.AND P4, PT, RZ, UR28, PT ;  /* 0x0000001cff007c0c */ /* 0x000fe2000bf85270 */
[----:B------:R-:W-:-:S02]  /*0e70*/  USHF.R.S32.HI UR20, URZ, 0x1f, UR29 ;  /* 0x0000001f3f147899 */ /* 0x000fc4000801141d */
[----:B------:R-:W-:Y:S02]  /*0e80*/  USHF.R.S32.HI UR34, URZ, 0x1f, UR24 ;  /* 0x0000001f3f227899 */ /* 0x000fe40008011418 */
[----:B------:R-:W-:Y:S01]  /*0e90*/  USHF.R.S32.HI UR4, URZ, 0x1f, UR5 ;  /* 0x0000001f3f047899 */ /* 0x000fe20008011405 */
[----:B-1----:R-:W1:Y:S01]  /*0ea0*/  MUFU.RCP R10, R7 ;  /* 0x00000007000a7308 */ /* 0x002e620000001000 */
[----:B------:R-:W-:Y:S02]  /*0eb0*/  USEL UR33, UR16, URZ, UP1 ;  /* 0x0000003f10217287 */ /* 0x000fe40008800000 */
[----:B------:R-:W-:Y:S02]  /*0ec0*/  USEL UR19, UR17, URZ, UP1 ;  /* 0x0000003f11137287 */ /* 0x000fe40008800000 */
[----:B------:R-:W-:Y:S02]  /*0ed0*/  USHF.R.S32.HI UR26, URZ, 0x7, UR26 ;  /* 0x000000073f1a7899 */ /* 0x000fe4000801141a */
[----:B------:R-:W-:-:S02]  /*0ee0*/  @!UP0 UIMAD UR27, UR22, UR25, URZ ;  /* 0x00000019161b82a4 */ /* 0x000fc4000f8e023f */
[----:B------:R-:W-:Y:S01]  /*0ef0*/  USHF.R.S32.HI UR31, URZ, 0x1f, UR30 ;  /* 0x0000001f3f1f7899 */ /* 0x000fe2000801141e */
[----:B-1----:R-:W-:Y:S01]  /*0f00*/  VIADD R10, R10, 0xffffffe ;  /* 0x0ffffffe0a0a7836 */ /* 0x002fe20000000000 */
[----:B------:R-:W1:Y:S03]  /*0f10*/  S2R R7, SR_CTAID.X ;  /* 0x0000000000077919 */ /* 0x000e660000002500 */
[----:B------:R-:W2:Y:S02]  /*0f20*/  F2I.FTZ.U32.TRUNC.NTZ R11, R10 ;  /* 0x0000000a000b7305 */ /* 0x000ea4000021f000 */
[----:B--2---:R-:W-:Y:S02]  /*0f30*/  IMAD.MOV R5, RZ, RZ, -R11 ;  /* 0x000000ffff057224 */ /* 0x004fe400078e0a0b */
[----:B------:R-:W-:Y:S02]  /*0f40*/  IMAD.MOV.U32 R10, RZ, RZ, RZ ;  /* 0x000000ffff0a7224 */ /* 0x000fe400078e00ff */
[----:B------:R-:W-:-:S04]  /*0f50*/  IMAD R5, R5, R8, RZ ;  /* 0x0000000805057224 */ /* 0x000fc800078e02ff */
[----:B------:R-:W-:-:S06]  /*0f60*/  IMAD.HI.U32 R5, R11, R5, R10 ;  /* 0x000000050b057227 */ /* 0x000fcc00078e000a */
[----:B------:R-:W-:-:S04]  /*0f70*/  IMAD.HI.U32 R15, R5, R4, RZ ;  /* 0x00000004050f7227 */ /* 0x000fc800078e00ff */
[----:B------:R-:W-:-:S04]  /*0f80*/  IMAD.MOV R9, RZ, RZ, -R15 ;  /* 0x000000ffff097224 */ /* 0x000fc800078e0a0f */
[C---:B------:R-:W-:Y:S02]  /*0f90*/  IMAD R9, R8.reuse, R9, R4 ;  /* 0x0000000908097224 */ /* 0x040fe400078e0204 */
[----:B------:R-:W1:Y:S03]  /*0fa0*/  LDC.64 R4, c[0x0][0x488] ;  /* 0x00012200ff047b82 */ /* 0x000e660000000a00 */
[----:B------:R-:W-:-:S13]  /*0fb0*/  ISETP.GT.U32.AND P2, PT, R8, R9, PT ;  /* 0x000000090800720c */ /* 0x000fda0003f44070 */
[----:B------:R-:W-:Y:S01]  /*0fc0*/  @!P2 IADD3 R9, R9, -R8, RZ ;  /* 0x800000080909a210 */ /* 0x000fe20007ffe0ff */
[----:B------:R-:W-:-:S03]  /*0fd0*/  @!P2 VIADD R15, R15, 0x1 ;  /* 0x000000010f0fa836 */ /* 0x000fc60000000000 */
[----:B------:R-:W-:Y:S02]  /*0fe0*/  ISETP.GE.U32.AND P3, PT, R9, R8, PT ;  /* 0x000000080900720c */ /* 0x000fe40003f66070 */
[----:B------:R-:W-:Y:S01]  /*0ff0*/  LOP3.LUT R8, R6, UR10, RZ, 0x3c, !PT ;  /* 0x0000000a06087c12 */ /* 0x000fe2000f8e3cff */
[----:B-1----:R-:W-:-:S03]  /*1000*/  IMAD.WIDE.U32 R20, R7, R4, RZ ;  /* 0x0000000407147225 */ /* 0x002fc600078e00ff */
[----:B------:R-:W-:Y:S01]  /*1010*/  ISETP.GE.AND P0, PT, R8, RZ, PT ;  /* 0x000000ff0800720c */ /* 0x000fe20003f06270 */
[----:B------:R-:W-:Y:S01]  /*1020*/  IMAD R5, R7, R5, R21 ;  /* 0x0000000507057224 */ /* 0x000fe200078e0215 */
[----:B------:R-:W-:-:S05]  /*1030*/  SEL R20, R20, RZ, P4 ;  /* 0x000000ff14147207 */ /* 0x000fca0002000000 */
[----:B------:R-:W-:Y:S01]  /*1040*/  @P3 VIADD R15, R15, 0x1 ;  /* 0x000000010f0f3836 */ /* 0x000fe20000000000 */
[----:B------:R-:W-:-:S05]  /*1050*/  SEL R17, R5, RZ, P4 ;  /* 0x000000ff05117207 */ /* 0x000fca0002000000 */
        /* <DEDUP_REMOVED lines=13> */
.L_x_510:
[----:B------:R-:W-:Y:S01]  /*1130*/  UIMAD UR22, UR9, UR24, UR10 ;  /* 0x00000018091672a4 */ /* 0x000fe2000f8e020a */
[----:B------:R-:W-:-:S03]  /*1140*/  ULDC UR38, c[0x0][0x2d4] ;  /* 0x0000b50000267ab9 */ /* 0x000fc60000000800 */
[----:B------:R-:W-:-:S12]  /*1150*/  UIMAD UR22, UR22, UR38, URZ ;  /* 0x00000026161672a4 */ /* 0x000fd8000f8e023f */
.L_x_511:
[----:B------:R-:W1:Y:S01]  /*1160*/  S2R R11, SR_TID.X ;  /* 0x00000000000b7919 */ /* 0x000e620000002100 */
[----:B------:R-:W2:Y:S01]  /*1170*/  LDC.64 R6, c[0x0][0x240] ;  /* 0x00009000ff067b82 */ /* 0x000ea20000000a00 */
[----:B------:R-:W-:Y:S01]  /*1180*/  SHF.R.S32.HI R13, RZ, 0x1f, R145 ;  /* 0x0000001fff0d7819 */ /* 0x000fe20000011491 */
[----:B------:R-:W-:Y:S01]  /*1190*/  UIMAD UR28, UR24, UR18, URZ ;  /* 0x00000012181c72a4 */ /* 0x000fe2000f8e023f */
[----:B------:R-:W-:Y:S01]  /*11a0*/  IADD3 R23, P0, R145, UR30, RZ ;  /* 0x0000001e91177c10 */ /* 0x000fe2000ff1e0ff */
[----:B------:R-:W-:Y:S01]  /*11b0*/  IMAD.U32 R22, RZ, RZ, UR4 ;  /* 0x00000004ff167e24 */ /* 0x000fe2000f8e00ff */
[----:B------:R-:W-:Y:S01]  /*11c0*/  SHF.R.S32.HI R149, RZ, 0x1f, R148 ;  /* 0x0000001fff957819 */ /* 0x000fe20000011494 */
[----:B------:R-:W-:Y:S01]  /*11d0*/  UIMAD.WIDE UR38, UR9, UR38, UR30 ;  /* 0x00000026092672a5 */ /* 0x000fe2000f8e021e */
[----:B------:R-:W-:Y:S01]  /*11e0*/  IADD3.X R19, R13, UR31, RZ, P0, !PT ;  /* 0x0000001f0d137c10 */ /* 0x000fe200087fe4ff */
[----:B------:R-:W3:Y:S01]  /*11f0*/  LDC.64 R8, c[0x0][0x228] ;  /* 0x00008a00ff087b82 */ /* 0x000ee20000000a00 */
[----:B------:R-:W-:Y:S01]  /*1200*/  UIMAD.WIDE.U32 UR36, UR18, UR24, URZ ;  /* 0x00000018122472a5 */ /* 0x000fe2000f8e003f */
[----:B------:R-:W-:Y:S01]  /*1210*/  CS2R R94, SRZ ;  /* 0x00000000005e7805 */ /* 0x000fe2000001ff00 */
[----:B------:R-:W-:Y:S01]  /*1220*/  UIADD3 UR33, UP0, UR38, UR33, URZ ;  /* 0x0000002126217290 */ /* 0x000fe2000ff1e03f */
[----:B------:R-:W-:Y:S01]  /*1230*/  CS2R R92, SRZ ;  /* 0x00000000005c7805 */ /* 0x000fe2000001ff00 */
[----:B------:R-:W-:Y:S01]  /*1240*/  UIADD3 UR56, UR26, -0x1, URZ ;  /* 0xffffffff1a387890 */ /* 0x000fe2000fffe03f */
[----:B------:R-:W-:Y:S01]  /*1250*/  CS2R R98, SRZ ;  /* 0x0000000000627805 */ /* 0x000fe2000001ff00 */
[----:B------:R-:W-:Y:S01]  /*1260*/  UIADD3.X UR19, UR39, UR19, URZ, UP0, !UPT ;  /* 0x0000001327137290 */ /* 0x000fe200087fe43f */
[----:B------:R-:W4:Y:S01]  /*1270*/  LDC.64 R4, c[0x0][0x418] ;  /* 0x00010600ff047b82 */ /* 0x000f220000000a00 */
[----:B------:R-:W-:Y:S01]  /*1280*/  UIADD3 UR21, UP0, UR29, UR21, URZ ;  /* 0x000000151d157290 */ /* 0x000fe2000ff1e03f */
[----:B------:R-:W-:Y:S01]  /*1290*/  CS2R R96, SRZ ;  /* 0x0000000000607805 */ /* 0x000fe2000001ff00 */
[----:B------:R-:W-:Y:S01]  /*12a0*/  UIADD3 UR27, UR30, UR27, URZ ;  /* 0x0000001b1e1b7290 */ /* 0x000fe2000fffe03f */
[----:B------:R-:W-:Y:S01]  /*12b0*/  CS2R R90, SRZ ;  /* 0x00000000005a7805 */ /* 0x000fe2000001ff00 */
[----:B------:R-:W-:Y:S01]  /*12c0*/  UIADD3.X UR20, UR32, UR20, URZ, UP0, !UPT ;  /* 0x0000001420147290 */ /* 0x000fe200087fe43f */
[----:B------:R-:W-:-:S02]  /*12d0*/  CS2R R88, SRZ ;  /* 0x0000000000587805 */ /* 0x000fc4000001ff00 */
[----:B------:R-:W-:Y:S01]  /*12e0*/  CS2R R86, SRZ ;  /* 0x0000000000567805 */ /* 0x000fe2000001ff00 */
[-C--:B--2---:R-:W-:Y:S01]  /*12f0*/  IMAD R16, R19, R6.reuse, RZ ;  /* 0x0000000613107224 */ /* 0x084fe200078e02ff */
[----:B------:R-:W-:Y:S01]  /*1300*/  CS2R R84, SRZ ;  /* 0x0000000000547805 */ /* 0x000fe2000001ff00 */
[----:B------:R-:W-:Y:S01]  /*1310*/  IMAD.WIDE.U32 R28, R23, R6, R148 ;  /* 0x00000006171c7225 */ /* 0x000fe200078e0094 */
[----:B------:R-:W-:Y:S02]  /*1320*/  CS2R R78, SRZ ;  /* 0x00000000004e7805 */ /* 0x000fe4000001ff00 */
[----:B------:R-:W-:Y:S02]  /*1330*/  CS2R R76, SRZ ;  /* 0x00000000004c7805 */ /* 0x000fe4000001ff00 */
[----:B------:R-:W-:Y:S02]  /*1340*/  CS2R R82, SRZ ;  /* 0x0000000000527805 */ /* 0x000fe4000001ff00 */
[----:B------:R-:W-:-:S02]  /*1350*/  CS2R R80, SRZ ;  /* 0x0000000000507805 */ /* 0x000fc4000001ff00 */
[----:B-1----:R-:W-:Y:S02]  /*1360*/  SHF.R.S32.HI R10, RZ, 0x1f, R11 ;  /* 0x0000001fff0a7819 */ /* 0x002fe4000001140b */
[----:B------:R-:W-:Y:S02]  /*1370*/  CS2R R74, SRZ ;  /* 0x00000000004a7805 */ /* 0x000fe4000001ff00 */
[----:B------:R-:W-:Y:S02]  /*1380*/  CS2R R72, SRZ ;  /* 0x0000000000487805 */ /* 0x000fe4000001ff00 */
[----:B------:R-:W-:Y:S02]  /*1390*/  CS2R R70, SRZ ;  /* 0x0000000000467805 */ /* 0x000fe4000001ff00 */
[----:B------:R-:W-:Y:S02]  /*13a0*/  LEA.HI R12, R10, R11, RZ, 0x5 ;  /* 0x0000000b0a0c7211 */ /* 0x000fe400078f28ff */
[----:B------:R-:W-:-:S02]  /*13b0*/  CS2R R68, SRZ ;  /* 0x0000000000447805 */ /* 0x000fc4000001ff00 */
[-C--:B------:R-:W-:Y:S02]  /*13c0*/  LEA.HI R18, R10, R11.reuse, RZ, 0x2 ;  /* 0x0000000b0a127211 */ /* 0x080fe400078f10ff */
[----:B------:R-:W-:Y:S01]  /*13d0*/  LOP3.LUT R12, R12, 0xffffffe0, RZ, 0xc0, !PT ;  /* 0xffffffe00c0c7812 */ /* 0x000fe200078ec0ff */
[----:B----4-:R-:W-:Y:S01]  /*13e0*/  IMAD R24, R4, UR15, RZ ;  /* 0x0000000f04187c24 */ /* 0x010fe2000f8e02ff */
[----:B------:R-:W-:Y:S01]  /*13f0*/  LEA.HI R27, R10, R11, RZ, 0x3 ;  /* 0x0000000b0a1b7211 */ /* 0x000fe200078f18ff */
[----:B------:R-:W-:Y:S01]  /*1400*/  IMAD.U32 R10, RZ, RZ, UR5 ;  /* 0x00000005ff0a7e24 */ /* 0x000fe2000f8e00ff */
[----:B------:R-:W-:Y:S01]  /*1410*/  USHF.L.U32 UR5, UR28, 0x7, URZ ;  /* 0x000000071c057899 */ /* 0x000fe2000800063f */
[----:B------:R-:W-:Y:S01]  /*1420*/  IMAD.IADD R12, R11, 0x1, -R12 ;  /* 0x000000010b0c7824 */ /* 0x000fe200078e0a0c */
[----:B------:R-:W-:Y:S01]  /*1430*/  SHF.R.S32.HI R27, RZ, 0x3, R27 ;  /* 0x00000003ff1b7819 */ /* 0x000fe2000001141b */
[----:B------:R-:W-:Y:S01]  /*1440*/  IMAD R11, R23, R7, R16 ;  /* 0x00000007170b7224 */ /* 0x000fe200078e0210 */
[----:B------:R-:W-:Y:S01]  /*1450*/  USHF.R.S32.HI UR4, URZ, 0x1f, UR5 ;  /* 0x0000001f3f047899 */ /* 0x000fe20008011405 */
[----:B------:R-:W-:Y:S01]  /*1460*/  IMAD R21, R143, UR28, R12 ;  /* 0x0000001c8f157c24 */ /* 0x000fe2000f8e020c */
[----:B------:R-:W-:Y:S01]  /*1470*/  LEA.HI R18, R18, R145, RZ, 0x1 ;  /* 0x0000009112127211 */ /* 0x000fe200078f08ff */
[----:B------:R-:W-:-:S02]  /*1480*/  IMAD.IADD R29, R29, 0x1, R11 ;  /* 0x000000011d1d7824 */ /* 0x000fc400078e020b */
[----:B---3--:R-:W-:Y:S01]  /*1490*/  IMAD R16, R8, UR15, RZ ;  /* 0x0000000f08107c24 */ /* 0x008fe2000f8e02ff */
[----:B------:R-:W-:Y:S01]  /*14a0*/  @P4 BAR.SYNC.DEFER_BLOCKING 0x0 ;  /* 0x0000000000004b1d */ /* 0x000fe20000010000 */
[----:B------:R-:W-:Y:S01]  /*14b0*/  IADD3 R25, P1, P0, R21, UR5, R10 ;  /* 0x0000000515197c10 */ /* 0x000fe2000f83e00a */
[----:B------:R-:W-:Y:S01]  /*14c0*/  IMAD.SHL.U32 R27, R27, 0x40, RZ ;  /* 0x000000401b1b7824 */ /* 0x000fe200078e00ff */
[----:B------:R-:W-:Y:S01]  /*14d0*/  SHF.R.S32.HI R21, RZ, 0x1f, R21 ;  /* 0x0000001fff157819 */ /* 0x000fe20000011415 */
[----:B------:R-:W-:Y:S01]  /*14e0*/  IMAD R9, R9, UR9, R16 ;  /* 0x0000000909097c24 */ /* 0x000fe2000f8e0210 */
[----:B------:R-:W-:-:S03]  /*14f0*/  LOP3.LUT R18, R18, 0x7fffffe, RZ, 0xc0, !PT ;  /* 0x07fffffe12127812 */ /* 0x000fc600078ec0ff */
[----:B------:R-:W1:Y:S01]  /*1500*/  LDC.64 R10, c[0x0][0x420] ;  /* 0x00010800ff0a7b82 */ /* 0x000e620000000a00 */
[----:B------:R-:W-:Y:S01]  /*1510*/  IADD3.X R22, R21, UR4, R22, P1, P0 ;  /* 0x0000000415167c10 */ /* 0x000fe20008fe0416 */
[----:B------:R-:W-:Y:S01]  /*1520*/  ULDC.64 UR4, c[0x0][0x258] ;  /* 0x0000960000047ab9 */ /* 0x000fe20000000a00 */
[----:B------:R-:W-:Y:S01]  /*1530*/  IMAD.WIDE.U32 R28, R8, UR9, R28 ;  /* 0x00000009081c7c25 */ /* 0x000fe2000f8e001c */
[----:B------:R-:W-:Y:S01]  /*1540*/  UIMAD UR35, UR14, UR4, URZ ;  /* 0x000000040e2372a4 */ /* 0x000fe2000f8e023f */
[----:B------:R-:W-:Y:S02]  /*1550*/  LOP3.LUT R27, R27, 0xc0, RZ, 0xc0, !PT ;  /* 0x000000c01b1b7812 */ /* 0x000fe400078ec0ff */
[----:B------:R-:W-:Y:S01]  /*1560*/  IMAD.U32 R26, RZ, RZ, UR4 ;  /* 0x00000004ff1a7e24 */ /* 0x000fe2000f8e00ff */
[----:B------:R-:W-:Y:S01]  /*1570*/  USHF.R.S32.HI UR4, URZ, 0x1f, UR18 ;  /* 0x0000001f3f047899 */ /* 0x000fe20008011412 */
[----:B------:R-:W-:Y:S01]  /*1580*/  IMAD R5, R5, UR9, R24 ;  /* 0x0000000905057c24 */ /* 0x000fe2000f8e0218 */
[--C-:B------:R-:W-:Y:S01]  /*1590*/  LOP3.LUT R21, R27, 0x18, R148.reuse, 0xf8, !PT ;  /* 0x000000181b157812 */ /* 0x100fe200078ef894 */
[----:B------:R-:W-:Y:S01]  /*15a0*/  IMAD.IADD R29, R29, 0x1, R9 ;  /* 0x000000011d1d7824 */ /* 0x000fe200078e0209 */
[----:B------:R-:W-:Y:S01]  /*15b0*/  UIMAD UR31, UR4, UR24, URZ ;  /* 0x00000018041f72a4 */ /* 0x000fe2000f8e023f */
[----:B------:R-:W-:Y:S01]  /*15c0*/  IMAD.WIDE.U32 R8, R4, UR9, R148 ;  /* 0x0000000904087c25 */ /* 0x000fe2000f8e0094 */
[----:B------:R-:W-:Y:S01]  /*15d0*/  SHF.R.U32.HI R16, RZ, 0x3, R27 ;  /* 0x00000003ff107819 */ /* 0x000fe2000001161b */
[----:B------:R-:W-:Y:S01]  /*15e0*/  UIMAD UR35, UR10, UR5, UR35 ;  /* 0x000000050a2372a4 */ /* 0x000fe2000f8e0223 */
[----:B------:R-:W-:Y:S01]  /*15f0*/  IADD3 R20, P0, R25, R20, RZ ;  /* 0x0000001419147210 */ /* 0x000fe20007f1e0ff */
[----:B------:R-:W-:Y:S01]  /*1600*/  IMAD.IADD R9, R9, 0x1, R5 ;  /* 0x0000000109097824 */ /* 0x000fe200078e0205 */
[----:B------:R-:W-:Y:S01]  /*1610*/  UIMAD UR31, UR34, UR18, UR31 ;  /* 0x00000012221f72a4 */ /* 0x000fe2000f8e021f */
[----:B------:R-:W2:Y:S01]  /*1620*/  LDC.64 R4, c[0x0][0x230] ;  /* 0x00008c00ff047b82 */ /* 0x000ea20000000a00 */
[----:B------:R-:W-:Y:S01]  /*1630*/  IMAD.WIDE.U32 R26, R26, UR10, R28 ;  /* 0x0000000a1a1a7c25 */ /* 0x000fe2000f8e001c */
[----:B------:R-:W-:Y:S01]  /*1640*/  LOP3.LUT R16, R21, R16, RZ, 0x3c, !PT ;  /* 0x0000001015107212 */ /* 0x000fe200078e3cff */
[----:B------:R-:W-:Y:S01]  /*1650*/  ULDC.64 UR4, c[0x0][0x210] ;  /* 0x0000840000047ab9 */ /* 0x000fe20000000a00 */
[----:B------:R-:W-:Y:S01]  /*1660*/  IADD3.X R21, R22, R17, RZ, P0, !PT ;  /* 0x0000001116157210 */ /* 0x000fe200007fe4ff */
[----:B-1----:R-:W-:Y:S01]  /*1670*/  IMAD.WIDE.U32 R24, R23, R10, R8 ;  /* 0x0000000a17187225 */ /* 0x002fe200078e0008 */
[----:B------:R-:W-:Y:S01]  /*1680*/  UIADD3 UR31, UR37, UR31, URZ ;  /* 0x0000001f251f7290 */ /* 0x000fe2000fffe03f */
[----:B------:R-:W-:Y:S01]  /*1690*/  LEA R176, P0, R26, UR4, 0x1 ;  /* 0x000000041ab07c11 */ /* 0x000fe2000f8008ff */
[----:B------:R-:W1:Y:S01]  /*16a0*/  LDC.64 R8, c[0x0][0x248] ;  /* 0x00009200ff087b82 */ /* 0x000e620000000a00 */
[----:B------:R-:W-:Y:S01]  /*16b0*/  IMAD.IADD R18, R145, 0x1, -R18 ;  /* 0x0000000191127824 */ /* 0x000fe200078e0a12 */
[----:B------:R-:W-:Y:S01]  /*16c0*/  UIMAD UR31, UR31, UR33, URZ ;  /* 0x000000211f1f72a4 */ /* 0x000fe2000f8e023f */
[----:B------:R-:W-:-:S02]  /*16d0*/  VIADD R17, R27, UR35 ;  /* 0x000000231b117c36 */ /* 0x000fc40008000000 */
[----:B------:R-:W-:Y:S01]  /*16e0*/  IMAD R22, R19, R10, RZ ;  /* 0x0000000a13167224 */ /* 0x000fe200078e02ff */
[----:B------:R-:W-:Y:S01]  /*16f0*/  LEA R19, R143, R18, 0x3 ;  /* 0x000000128f137211 */ /* 0x000fe200078e18ff */
[----:B------:R-:W-:Y:S01]  /*1700*/  IMAD.U32 R28, RZ, RZ, UR36 ;  /* 0x00000024ff1c7e24 */ /* 0x000fe2000f8e00ff */
[----:B------:R-:W-:Y:S01]  /*1710*/  LEA.HI.X R177, R26, UR5, R17, 0x1, P0 ;  /* 0x000000051ab17c11 */ /* 0x000fe200080f0c11 */
[----:B------:R-:W-:Y:S01]  /*1720*/  UIMAD UR19, UR19, UR36, UR31 ;  /* 0x00000024131372a4 */ /* 0x000fe2000f8e021f */
[----:B------:R-:W-:Y:S01]  /*1730*/  LEA R18, P0, R6, R176, 0x7 ;  /* 0x000000b006127211 */ /* 0x000fe200078038ff */
[----:B------:R-:W-:Y:S01]  /*1740*/  IMAD.WIDE.U32 R20, R28, UR33, R20 ;  /* 0x000000211c147c25 */ /* 0x000fe2000f8e0014 */
[----:B------:R-:W-:Y:S01]  /*1750*/  ULDC.64 UR4, c[0x0][0x400] ;  /* 0x0001000000047ab9 */ /* 0x000fe20000000a00 */
[----:B------:R-:W-:Y:S02]  /*1760*/  ULDC.64 UR32, c[0x0][0x2b0] ;  /* 0x0000ac0000207ab9 */ /* 0x000fe40000000a00 */
[----:B------:R-:W-:Y:S01]  /*1770*/  IMAD.U32 R16, R19, 0x20, R16 ;  /* 0x0000002013107824 */ /* 0x000fe200078e0010 */
[----:B------:R-:W-:Y:S01]  /*1780*/  LEA.HI.X R19, R6, R177, R7, 0x7, P0 ;  /* 0x000000b106137211 */ /* 0x000fe200000f3c07 */
[----:B------:R-:W-:Y:S01]  /*1790*/  VIADD R17, R21, UR19 ;  /* 0x0000001315117c36 */ /* 0x000fe20008000000 */
[----:B------:R-:W3:Y:S01]  /*17a0*/  LDC.64 R6, c[0x0][0x238] ;  /* 0x00008e00ff067b82 */ /* 0x000ee20000000a00 */
[----:B------:R-:W-:Y:S01]  /*17b0*/  LEA R172, P1, R20, UR4, 0x2 ;  /* 0x0000000414ac7c11 */ /* 0x000fe2000f8210ff */
[----:B------:R-:W-:Y:S01]  /*17c0*/  IMAD R22, R23, R11, R22 ;  /* 0x0000000b17167224 */ /* 0x000fe200078e0216 */
[----:B------:R-:W-:Y:S01]  /*17d0*/  ULDC.64 UR18, c[0x0][0x428] ;  /* 0x00010a0000127ab9 */ /* 0x000fe20000000a00 */
[----:B--2---:R-:W-:Y:S01]  /*17e0*/  IMAD.WIDE.U32 R26, R4, UR9, R148 ;  /* 0x00000009041a7c25 */ /* 0x004fe2000f8e0094 */
[----:B------:R-:W-:Y:S01]  /*17f0*/  LEA.HI.X R173, R20, UR5, R17, 0x2, P1 ;  /* 0x0000000514ad7c11 */ /* 0x000fe200088f1411 */
[----:B------:R-:W-:-:S02]  /*1800*/  UIMAD UR31, UR14, UR18, URZ ;  /* 0x000000120e1f72a4 */ /* 0x000fc4000f8e023f */
[----:B------:R-:W-:Y:S01]  /*1810*/  IMAD R20, R4, UR15, RZ ;  /* 0x0000000f04147c24 */ /* 0x000fe2000f8e02ff */
[----:B------:R-:W-:Y:S01]  /*1820*/  ULDC.64 UR4, c[0x0][0x260] ;  /* 0x0000980000047ab9 */ /* 0x000fe20000000a00 */
[----:B------:R-:W-:Y:S01]  /*1830*/  IMAD.IADD R23, R25, 0x1, R22 ;  /* 0x0000000119177824 */ /* 0x000fe200078e0216 */
[----:B------:R-:W-:Y:S01]  /*1840*/  UIMAD UR31, UR10, UR19, UR31 ;  /* 0x000000130a1f72a4 */ /* 0x000fe2000f8e021f */
[----:B------:R-:W-:Y:S01]  /*1850*/  IMAD.MOV.U32 R22, RZ, RZ, R24 ;  /* 0x000000ffff167224 */ /* 0x000fe200078e0018 */
[----:B------:R-:W-:Y:S01]  /*1860*/  UIMAD.WIDE UR60, UR27, 0x4, UR32 ;  /* 0x000000041b3c78a5 */ /* 0x000fe2000f8e0220 */
[----:B------:R-:W-:Y:S02]  /*1870*/  IMAD R17, R5, UR9, R20 ;  /* 0x0000000905117c24 */ /* 0x000fe4000f8e0214 */
[-C--:B-1----:R-:W-:Y:S01]  /*1880*/  IMAD R24, R13, R8.reuse, RZ ;  /* 0x000000080d187224 */ /* 0x082fe200078e02ff */
[----:B------:R-:W1:Y:S01]  /*1890*/  LDC.64 R4, c[0x0][0x250] ;  /* 0x00009400ff047b82 */ /* 0x000e620000000a00 */
[----:B------:R-:W-:Y:S01]  /*18a0*/  IMAD.U32 R20, RZ, RZ, UR18 ;  /* 0x00000012ff147e24 */ /* 0x000fe2000f8e00ff */
[----:B------:R-:W-:Y:S01]  /*18b0*/  ULDC.64 UR18, c[0x0][0x3e0] ;  /* 0x0000f80000127ab9 */ /* 0x000fe20000000a00 */
[----:B------:R-:W-:Y:S01]  /*18c0*/  IMAD.U32 R29, RZ, RZ, UR37 ;  /* 0x00000025ff1d7e24 */ /* 0x000fe2000f8e00ff */
[----:B------:R-:W-:Y:S01]  /*18d0*/  IADD3 R27, R27, R17, RZ ;  /* 0x000000111b1b7210 */ /* 0x000fe20007ffe0ff */
[----:B------:R-:W-:-:S04]  /*18e0*/  IMAD.WIDE.U32 R28, R145, R8, RZ ;  /* 0x00000008911c7225 */ /* 0x000fc800078e00ff */
[----:B------:R-:W-:Y:S02]  /*18f0*/  IMAD R21, R145, R9, R24 ;  /* 0x0000000991157224 */ /* 0x000fe400078e0218 */
[----:B------:R-:W-:-:S04]  /*1900*/  IMAD.WIDE.U32 R24, R20, UR10, R22 ;  /* 0x0000000a14187c25 */ /* 0x000fc8000f8e0016 */
[----:B------:R-:W-:Y:S01]  /*1910*/  IMAD R20, R14, UR4, RZ ;  /* 0x000000040e147c24 */ /* 0x000fe2000f8e02ff */
[----:B------:R-:W-:Y:S01]  /*1920*/  LEA R174, P0, R24, UR18, 0x1 ;  /* 0x0000001218ae7c11 */ /* 0x000fe2000f8008ff */
[----:B------:R-:W-:Y:S01]  /*1930*/  IMAD.IADD R23, R29, 0x1, R21 ;  /* 0x000000011d177824 */ /* 0x000fe200078e0215 */
[----:B------:R-:W-:Y:S01]  /*1940*/  ULEA.HI UR18, UR56, UR56, URZ, 0x1 ;  /* 0x0000003838127291 */ /* 0x000fe2000f8f083f */
[----:B------:R-:W-:Y:S02]  /*1950*/  VIADD R21, R25, UR31 ;  /* 0x0000001f19157c36 */ /* 0x000fe40008000000 */
[----:B------:R-:W-:Y:S02]  /*1960*/  IMAD R17, R15, UR5, R20 ;  /* 0x000000050f117c24 */ /* 0x000fe4000f8e0214 */
[----:B---3--:R-:W-:Y:S01]  /*1970*/  IMAD R20, R6, UR15, RZ ;  /* 0x0000000f06147c24 */ /* 0x008fe2000f8e02ff */
[----:B------:R-:W-:Y:S01]  /*1980*/  LEA.HI.X R175, R24, UR19, R21, 0x1, P0 ;  /* 0x0000001318af7c11 */ /* 0x000fe200080f0c15 */
[----:B------:R-:W-:-:S04]  /*1990*/  IMAD.WIDE.U32 R24, R6, UR9, R148 ;  /* 0x0000000906187c25 */ /* 0x000fc8000f8e0094 */
[----:B------:R-:W-:Y:S02]  /*19a0*/  IMAD R7, R7, UR9, R20 ;  /* 0x0000000907077c24 */ /* 0x000fe4000f8e0214 */
[----:B------:R-:W-:Y:S02]  /*19b0*/  IMAD.MOV.U32 R22, RZ, RZ, R28 ;  /* 0x000000ffff167224 */ /* 0x000fe400078e001c */
[----:B------:R-:W-:Y:S01]  /*19c0*/  IMAD.WIDE.U32 R26, R15, UR4, R26 ;  /* 0x000000040f1a7c25 */ /* 0x000fe2000f8e001a */
[----:B------:R-:W-:Y:S01]  /*19d0*/  IADD3 R25, R25, R7, RZ ;  /* 0x0000000719197210 */ /* 0x000fe20007ffe0ff */
[----:B------:R-:W-:Y:S02]  /*19e0*/  ULDC.64 UR4, c[0x0][0x268] ;  /* 0x00009a0000047ab9 */ /* 0x000fe40000000a00 */
[----:B------:R-:W-:-:S04]  /*19f0*/  IMAD.WIDE.U32 R22, R8, UR21, R22 ;  /* 0x0000001508167c25 */ /* 0x000fc8000f8e0016 */
[----:B-1----:R-:W-:Y:S01]  /*1a00*/  IMAD R20, R13, R4, RZ ;  /* 0x000000040d147224 */ /* 0x002fe200078e02ff */
[----:B------:R-:W-:Y:S01]  /*1a10*/  IADD3 R6, P0, R26, R22, RZ ;  /* 0x000000161a067210 */ /* 0x000fe20007f1e0ff */
[----:B------:R-:W-:Y:S02]  /*1a20*/  IMAD R14, R14, UR4, RZ ;  /* 0x000000040e0e7c24 */ /* 0x000fe4000f8e02ff */
[----:B------:R-:W-:Y:S01]  /*1a30*/  IMAD.WIDE.U32 R28, R15, UR4, R24 ;  /* 0x000000040f1c7c25 */ /* 0x000fe2000f8e0018 */
[----:B------:R-:W-:-:S03]  /*1a40*/  ULOP3.LUT UR4, UR18, 0xfffffffe, URZ, 0xc0, !UPT ;  /* 0xfffffffe12047892 */ /* 0x000fc6000f8ec03f */
[----:B------:R-:W-:Y:S01]  /*1a50*/  IMAD.IADD R17, R27, 0x1, R17 ;  /* 0x000000011b117824 */ /* 0x000fe200078e0211 */
[----:B------:R-:W-:Y:S01]  /*1a60*/  UIADD3 UR4, UR56, -UR4, URZ ;  /* 0x8000000438047290 */ /* 0x000fe2000fffe03f */
[C---:B------:R-:W-:Y:S01]  /*1a70*/  IMAD.WIDE.U32 R26, R145.reuse, R4, RZ ;  /* 0x00000004911a7225 */ /* 0x040fe200078e00ff */
[----:B------:R-:W-:Y:S02]  /*1a80*/  ULDC UR18, c[0x0][0x398] ;  /* 0x0000e60000127ab9 */ /* 0x000fe40000000800 */
[----:B------:R-:W-:Y:S01]  /*1a90*/  UISETP.NE.AND UP0, UPT, UR4, 0x1, UPT ;  /* 0x000000010400788c */ /* 0x000fe2000bf05270 */
[----:B------:R-:W-:Y:S02]  /*1aa0*/  IMAD R20, R145, R5, R20 ;  /* 0x0000000591147224 */ /* 0x000fe400078e0214 */
[----:B------:R-:W-:Y:S02]  /*1ab0*/  IMAD R22, R8, UR20, RZ ;  /* 0x0000001408167c24 */ /* 0x000fe4000f8e02ff */
[----:B------:R-:W-:-:S02]  /*1ac0*/  IMAD.IADD R27, R27, 0x1, R20 ;  /* 0x000000011b1b7824 */ /* 0x000fc400078e0214 */
[----:B------:R-:W-:Y:S01]  /*1ad0*/  IMAD R14, R15, UR5, R14 ;  /* 0x000000050f0e7c24 */ /* 0x000fe2000f8e020e */
[----:B------:R-:W-:Y:S01]  /*1ae0*/  ULDC.64 UR4, c[0x0][0x218] ;  /* 0x0000860000047ab9 */ /* 0x000fe20000000a00 */
[----:B------:R-:W-:Y:S02]  /*1af0*/  IMAD R22, R9, UR21, R22 ;  /* 0x0000001509167c24 */ /* 0x000fe4000f8e0216 */
[C---:B------:R-:W-:Y:S02]  /*1b00*/  IMAD R20, R4.reuse, UR20, RZ ;  /* 0x0000001404147c24 */ /* 0x040fe4000f8e02ff */
[----:B------:R-:W-:Y:S01]  /*1b10*/  IMAD.WIDE.U32 R24, R4, UR21, R26 ;  /* 0x0000001504187c25 */ /* 0x000fe2000f8e001a */
[----:B------:R-:W-:Y:S02]  /*1b20*/  IADD3.X R17, R17, R23, R22, P0, !PT ;  /* 0x0000001711117210 */ /* 0x000fe400007fe416 */
[----:B------:R-:W-:Y:S01]  /*1b30*/  LEA R22, P3, R10, R174, 0x7 ;  /* 0x000000ae0a167211 */ /* 0x000fe200078638ff */
[----:B------:R-:W-:Y:S01]  /*1b40*/  IMAD.IADD R15, R29, 0x1, R14 ;  /* 0x000000011d0f7824 */ /* 0x000fe200078e020e */
[----:B------:R-:W-:Y:S01]  /*1b50*/  IADD3 R7, P1, R28, R24, RZ ;  /* 0x000000181c077210 */ /* 0x000fe20007f3e0ff */
[----:B------:R-:W-:Y:S01]  /*1b60*/  IMAD R14, R5, UR21, R20 ;  /* 0x00000015050e7c24 */ /* 0x000fe2000f8e0214 */
[----:B------:R-:W-:Y:S01]  /*1b70*/  LEA R20, P2, R6, UR4, 0x1 ;  /* 0x0000000406147c11 */ /* 0x000fe2000f8408ff */
[----:B------:R-:W-:Y:S01]  /*1b80*/  VIADD R13, R16, 0x1000 ;  /* 0x00001000100d7836 */ /* 0x000fe20000000000 */
[----:B------:R-:W-:-:S02]  /*1b90*/  PLOP3.LUT P0, PT, PT, PT, UP0, 0x80, 0x0 ;  /* 0x000000000000781c */ /* 0x000fc40003f0f008 */
[----:B------:R-:W-:Y:S01]  /*1ba0*/  LEA.HI.X R21, R6, UR5, R17, 0x1, P2 ;  /* 0x0000000506157c11 */ /* 0x000fe200090f0c11 */
[----:B------:R-:W-:Y:S01]  /*1bb0*/  ULDC.64 UR4, c[0x0][0x220] ;  /* 0x0000880000047ab9 */ /* 0x000fe20000000a00 */
[----:B------:R-:W-:Y:S02]  /*1bc0*/  IADD3.X R14, R15, R25, R14, P1, !PT ;  /* 0x000000190f0e7210 */ /* 0x000fe40000ffe40e */
[C---:B------:R-:W-:Y:S01]  /*1bd0*/  LEA R6, P1, R7.reuse, UR4, 0x1 ;  /* 0x0000000407067c11 */ /* 0x040fe2000f8208ff */
[----:B------:R-:W-:Y:S01]  /*1be0*/  UIADD3 UR4, UR30, UR22, URZ ;  /* 0x000000161e047290 */ /* 0x000fe2000fffe03f */
[----:B------:R-:W-:Y:S02]  /*1bf0*/  LEA.HI.X R23, R10, R175, R11, 0x7, P3 ;  /* 0x000000af0a177211 */ /* 0x000fe400018f3c0b */
[----:B------:R-:W-:Y:S01]  /*1c00*/  LEA.HI.X R7, R7, UR5, R14, 0x1, P1 ;  /* 0x0000000507077c11 */ /* 0x000fe200088f0c0e */
[----:B------:R-:W-:Y:S01]  /*1c10*/  UIADD3 UR5, -UR57, UR25, UR29 ;  /* 0x0000001939057290 */ /* 0x000fe2000fffe11d */
[----:B------:R-:W-:Y:S01]  /*1c20*/  SEL R13, R13, R16, !P0 ;  /* 0x000000100d0d7207 */ /* 0x000fe20004000000 */
[----:B------:R-:W-:Y:S01]  /*1c30*/  ULDC.64 UR30, c[0x0][0x478] ;  /* 0x00011e00001e7ab9 */ /* 0x000fe20000000a00 */
[----:B------:R-:W-:Y:S01]  /*1c40*/  LEA R11, R16, UR6, 0x1 ;  /* 0x00000006100b7c11 */ /* 0x000fe2000f8e08ff */
[----:B------:R-:W-:Y:S01]  /*1c50*/  UIADD3 UR18, UR5, -UR18, URZ ;  /* 0x8000001205127290 */ /* 0x000fe2000fffe03f */
[----:B------:R-:W-:-:S02]  /*1c60*/  LEA R16, P2, R8, R20, 0x7 ;  /* 0x0000001408107211 */ /* 0x000fc400078438ff */
[----:B------:R-:W-:Y:S01]  /*1c70*/  LEA R168, R13, UR6, 0x1 ;  /* 0x000000060da87c11 */ /* 0x000fe2000f8e08ff */
[----:B------:R-:W-:Y:S01]  /*1c80*/  USHF.R.S32.HI UR5, URZ, 0x1f, UR18 ;  /* 0x0000001f3f057899 */ /* 0x000fe20008011412 */
[----:B------:R-:W-:Y:S01]  /*1c90*/  LEA.HI.X R17, R8, R21, R9, 0x7, P2 ;  /* 0x0000001508117211 */ /* 0x000fe200010f3c09 */
[----:B------:R-:W-:Y:S01]  /*1ca0*/  @!PT LDS RZ, [RZ] ;  /* 0x00000000fffff984 */ /* 0x000fe20000000800 */
[----:B------:R-:W-:Y:S01]  /*1cb0*/  @!PT LDS RZ, [RZ] ;  /* 0x00000000fffff984 */ /* 0x000fe20000000800 */
[----:B------:R-:W-:Y:S01]  /*1cc0*/  @!PT LDS RZ, [RZ] ;  /* 0x00000000fffff984 */ /* 0x000fe20000000800 */
[----:B------:R1:W-:Y:S01]  /*1cd0*/  LDGSTS.E.BYPASS.LTC128B.128 [R11+0x4000], desc[UR58][R174.64] ;  /* 0x04000000ae0b7fae */ /* 0x0003e2000b901d7a */
[C---:B------:R-:W-:Y:S01]  /*1ce0*/  LEA R8, P1, R4.reuse, R6, 0x7 ;  /* 0x0000000604087211 */ /* 0x040fe200078238ff */
[----:B------:R-:W-:Y:S02]  /*1cf0*/  ULEA.HI UR5, UR5, UR18, URZ, 0x7 ;  /* 0x0000001205057291 */ /* 0x000fe4000f8f383f */
[----:B------:R1:W-:Y:S01]  /*1d00*/  LDGSTS.E.BYPASS.LTC128B.128 [R11+0x5000], desc[UR58][R22.64] ;  /* 0x05000000160b7fae */ /* 0x0003e2000b901d7a */
[----:B------:R-:W-:Y:S01]  /*1d10*/  LEA.HI.X R9, R4, R7, R5, 0x7, P1 ;  /* 0x0000000704097211 */ /* 0x000fe200008f3c05 */
[----:B------:R-:W-:Y:S02]  /*1d20*/  USHF.R.S32.HI UR22, URZ, 0x7, UR5 ;  /* 0x000000073f167899 */ /* 0x000fe40008011405 */
[----:B------:R1:W-:Y:S02]  /*1d30*/  LDGSTS.E.BYPASS.LTC128B.128 [R168], desc[UR58][R176.64] ;  /* 0x00000000b0a87fae */ /* 0x0003e4000b901d7a */
[----:B------:R-:W-:-:S02]  /*1d40*/  UISETP.LT.AND UP0, UPT, URZ, UR22, UPT ;  /* 0x000000163f00728c */ /* 0x000fc4000bf01270 */
[----:B------:R1:W-:Y:S02]  /*1d50*/  LDGSTS.E.BYPASS.LTC128B.128 [R168+0x1000], desc[UR58][R18.64] ;  /* 0x0100000012a87fae */ /* 0x0003e4000b901d7a */
[----:B------:R-:W-:Y:S02]  /*1d60*/  USEL UR22, URZ, UR22, !UP0 ;  /* 0x000000163f167287 */ /* 0x000fe4000c000000 */
[----:B------:R1:W-:Y:S02]  /*1d70*/  LDGSTS.E.BYPASS.LTC128B.128 [R11+0x6000], desc[UR58][R20.64] ;  /* 0x06000000140b7fae */ /* 0x0003e4000b901d7a */
[----:B------:R-:W-:Y:S02]  /*1d80*/  UISETP.GT.AND UP0, UPT, UR26, UR22, UPT ;  /* 0x000000161a00728c */ /* 0x000fe4000bf04270 */
[----:B------:R1:W-:Y:S01]  /*1d90*/  LDGSTS.E.BYPASS.LTC128B.128 [R11+0x7000], desc[UR58][R16.64] ;  /* 0x07000000100b7fae */ /* 0x0003e2000b901d7a */
[----:B------:R-:W-:-:S03]  /*1da0*/  UIMAD.WIDE UR26, UR4, 0x4, UR30 ;  /* 0x00000004041a78a5 */ /* 0x000fc6000f8e021e */
[----:B------:R-:W-:Y:S01]  /*1db0*/  PLOP3.LUT P1, PT, PT, PT, UP0, 0x80, 0x0 ;  /* 0x000000000000781c */ /* 0x000fe20003f2f008 */
[----:B------:R1:W-:Y:S04]  /*1dc0*/  LDGSTS.E.BYPASS.LTC128B.128 [R11+0x8000], desc[UR58][R6.64] ;  /* 0x08000000060b7fae */ /* 0x0003e8000b901d7a */
[----:B------:R1:W-:Y:S04]  /*1dd0*/  LDGSTS.E.BYPASS.LTC128B.128 [R11+0x9000], desc[UR58][R8.64] ;  /* 0x09000000080b7fae */ /* 0x0003e8000b901d7a */
[----:B------:R-:W0:Y:S04]  /*1de0*/  LDGDEPBAR ;  /* 0x00000000000079af */ /* 0x000e280000000000 */
[----:B------:R-:W-:Y:S05]  /*1df0*/  @!P1 BRA `(.L_x_512) ;  /* 0x0000005c00ac9947 */ /* 0x000fea0003800000 */
[----:B-1----:R-:W1:Y:S01]  /*1e00*/  LDC.64 R10, c[0x0][0x3b8] ;  /* 0x0000ee00ff0a7b82 */ /* 0x002e620000000a00 */
[----:B------:R-:W-:-:S04]  /*1e10*/  IMAD.MOV.U32 R8, RZ, RZ, 0x4 ;  /* 0x00000004ff087424 */ /* 0x000fc800078e00ff */
[----:B------:R-:W-:-:S03]  /*1e20*/  IMAD.WIDE R8, R141, R8, UR60 ;  /* 0x0000003c8d087e25 */ /* 0x000fc6000f8e0208 */
[----:B------:R-:W2:Y:S02]  /*1e30*/  LDC R162, c[0x0][0x2dc] ;  /* 0x0000b700ffa27b82 */ /* 0x000ea40000000800 */
[----:B------:R3:W5:Y:S04]  /*1e40*/  LDG.E R167, desc[UR58][R8.64] ;  /* 0x0000003a08a77981 */ /* 0x000768000c1e1900 */
[----:B------:R3:W5:Y:S04]  /*1e50*/  LDG.E R166, desc[UR58][R8.64+0x20] ;  /* 0x0000203a08a67981 */ /* 0x000768000c1e1900 */
[----:B------:R3:W5:Y:S04]  /*1e60*/  LDG.E R165, desc[UR58][R8.64+0x100] ;  /* 0x0001003a08a57981 */ /* 0x000768000c1e1900 */
[----:B------:R3:W5:Y:S04]  /*1e70*/  LDG.E R164, desc[UR58][R8.64+0x120] ;  /* 0x0001203a08a47981 */ /* 0x000768000c1e1900 */
[----:B-1----:R-:W4:Y:S04]  /*1e80*/  LDG.E.64 R4, desc[UR58][R10.64] ;  /* 0x0000003a0a047981 */ /* 0x002f28000c1e1b00 */
[----:B------:R-:W3:Y:S01]  /*1e90*/  LDG.E.64 R6, desc[UR58][R10.64+0x8] ;  /* 0x0000083a0a067981 */ /* 0x000ee2000c1e1b00 */
[----:B------:R-:W-:-:S04]  /*1ea0*/  UIMAD UR4, UR9, UR24, UR10 ;  /* 0x00000018090472a4 */ /* 0x000fc8000f8e020a */
[----:B------:R-:W-:Y:S01]  /*1eb0*/  USHF.L.U32 UR4, UR4, 0x5, URZ ;  /* 0x0000000504047899 */ /* 0x000fe2000800063f */
[----:B------:R-:W-:-:S03]  /*1ec0*/  SHF.R.S32.HI R163, RZ, 0x1f, R12 ;  /* 0x0000001fffa37819 */ /* 0x000fc6000001140c */
[----:B------:R-:W-:Y:S01]  /*1ed0*/  USHF.R.S32.HI UR18, URZ, 0x1f, UR4 ;  /* 0x0000001f3f127899 */ /* 0x000fe20008011404 */
[----:B------:R-:W-:Y:S01]  /*1ee0*/  IMAD.MOV.U32 R161, RZ, RZ, 0x8 ;  /* 0x00000008ffa17424 */ /* 0x000fe200078e00ff */
[----:B------:R-:W-:Y:S01]  /*1ef0*/  UIADD3 UR19, UR29, UR25, URZ ;  /* 0x000000191d137290 */ /* 0x000fe2000fffe03f */
[----:B------:R-:W-:Y:S01]  /*1f00*/  MOV R160, 0x40 ;  /* 0x0000004000a07802 */ /* 0x000fe20000000f00 */
[----:B------:R-:W-:Y:S01]  /*1f10*/  IMAD.MOV.U32 R159, RZ, RZ, 0x48 ;  /* 0x00000048ff9f7424 */ /* 0x000fe200078e00ff */
[----:B------:R-:W-:Y:S01]  /*1f20*/  MOV R95, RZ ;  /* 0x000000ff005f7202 */ /* 0x000fe20000000f00 */
[----:B------:R-:W-:Y:S01]  /*1f30*/  IMAD.MOV.U32 R158, RZ, RZ, 0x4 ;  /* 0x00000004ff9e7424 */ /* 0x000fe200078e00ff */
[----:B------:R-:W-:Y:S02]  /*1f40*/  USHF.L.U32 UR42, UR28, 0x3, URZ ;  /* 0x000000031c2a7899 */ /* 0x000fe4000800063f */
[----:B------:R-:W-:Y:S02]  /*1f50*/  USHF.L.U32 UR41, UR28, 0x4, URZ ;  /* 0x000000041c297899 */ /* 0x000fe4000800063f */
[----:B------:R-:W-:-:S02]  /*1f60*/  UIMAD UR40, UR28, 0x18, URZ ;  /* 0x000000181c2878a4 */ /* 0x000fc4000f8e023f */
[----:B------:R-:W-:Y:S02]  /*1f70*/  USHF.L.U32 UR39, UR28, 0x5, URZ ;  /* 0x000000051c277899 */ /* 0x000fe4000800063f */
[----:B------:R-:W-:Y:S02]  /*1f80*/  UIMAD UR38, UR28, 0x28, URZ ;  /* 0x000000281c2678a4 */ /* 0x000fe4000f8e023f */
[----:B------:R-:W-:Y:S02]  /*1f90*/  UIMAD UR37, UR28, 0x30, URZ ;  /* 0x000000301c2578a4 */ /* 0x000fe4000f8e023f */
[----:B------:R-:W-:Y:S02]  /*1fa0*/  UIMAD UR36, UR28, 0x38, URZ ;  /* 0x000000381c2478a4 */ /* 0x000fe4000f8e023f */
[----:B------:R-:W-:Y:S02]  /*1fb0*/  USHF.L.U32 UR35, UR28, 0x6, URZ ;  /* 0x000000061c237899 */ /* 0x000fe4000800063f */
[----:B------:R-:W-:-:S02]  /*1fc0*/  UIMAD UR34, UR28, 0x48, URZ ;  /* 0x000000481c2278a4 */ /* 0x000fc4000f8e023f */
[----:B------:R-:W-:Y:S02]  /*1fd0*/  UIMAD UR33, UR28, 0x50, URZ ;  /* 0x000000501c2178a4 */ /* 0x000fe4000f8e023f */
[----:B------:R-:W-:Y:S02]  /*1fe0*/  UIMAD UR32, UR28, 0x58, URZ ;  /* 0x000000581c2078a4 */ /* 0x000fe4000f8e023f */
[----:B------:R-:W-:Y:S02]  /*1ff0*/  UIMAD UR31, UR28, 0x60, URZ ;  /* 0x000000601c1f78a4 */ /* 0x000fe4000f8e023f */
[----:B------:R-:W-:Y:S02]  /*2000*/  UIMAD UR30, UR28, 0x68, URZ ;  /* 0x000000681c1e78a4 */ /* 0x000fe4000f8e023f */
[----:B------:R-:W-:Y:S02]  /*2010*/  UIMAD UR29, UR28, 0x70, URZ ;  /* 0x000000701c1d78a4 */ /* 0x000fe4000f8e023f */
[----:B------:R-:W-:-:S02]  /*2020*/  UIMAD UR28, UR28, 0x78, URZ ;  /* 0x000000781c1c78a4 */ /* 0x000fc4000f8e023f */
[----:B------:R-:W-:Y:S01]  /*2030*/  UIADD3 UR19, -UR57, 0x80, UR19 ;  /* 0x0000008039137890 */ /* 0x000fe2000fffe113 */
[----:B----4-:R-:W-:Y:S02]  /*2040*/  R2UR UR5, R4 ;  /* 0x00000000040572ca */ /* 0x010fe400000e0000 */
[----:B------:R-:W-:Y:S01]  /*2050*/  R2UR UR55, R5 ;  /* 0x00000000053772ca */ /* 0x000fe200000e0000 */
[----:B------:R-:W-:Y:S01]  /*2060*/  VIADD R5, R138, 0x1000 ;  /* 0x000010008a057836 */ /* 0x000fe20000000000 */
[----:B---3--:R-:W-:Y:S01]  /*2070*/  IADD3 R170, P2, P1, R6, UR4, R12 ;  /* 0x0000000406aa7c10 */ /* 0x008fe2000f95e00c */
[----:B------:R-:W-:Y:S01]  /*2080*/  VIADD R4, R139, 0x1000 ;  /* 0x000010008b047836 */ /* 0x000fe20000000000 */
[----:B------:R-:W-:Y:S02]  /*2090*/  ULDC UR4, c[0x0][0x270] ;  /* 0x00009c0000047ab9 */ /* 0x000fe40000000800 */
[----:B------:R-:W-:Y:S02]  /*20a0*/  IADD3.X R163, R7, UR18, R163, P2, P1 ;  /* 0x0000001207a37c10 */ /* 0x000fe400097e24a3 */
[----:B------:R-:W-:-:S02]  /*20b0*/  SEL R130, R5, R138, !P0 ;  /* 0x0000008a05827207 */ /* 0x000fc40004000000 */
[----:B------:R-:W-:Y:S01]  /*20c0*/  SEL R129, R4, R139, !P0 ;  /* 0x0000008b04817207 */ /* 0x000fe20004000000 */
[----:B------:R-:W-:Y:S02]  /*20d0*/  UIADD3 UR54, UR5, -0x61c88647, URZ ;  /* 0x9e3779b905367890 */ /* 0x000fe4000fffe03f */
[----:B------:R-:W-:Y:S02]  /*20e0*/  UIADD3 UR53, UR55, -0x4498517b, URZ ;  /* 0xbb67ae8537357890 */ /* 0x000fe4000fffe03f */
[----:B------:R-:W-:Y:S02]  /*20f0*/  UIADD3 UR52, UR5, 0x3c6ef372, URZ ;  /* 0x3c6ef37205347890 */ /* 0x000fe4000fffe03f */
[----:B------:R-:W-:Y:S02]  /*2100*/  UIADD3 UR51, UR55, 0x76cf5d0a, URZ ;  /* 0x76cf5d0a37337890 */ /* 0x000fe4000fffe03f */
[----:B------:R-:W-:Y:S02]  /*2110*/  UIADD3 UR50, UR5, -0x255992d5, URZ ;  /* 0xdaa66d2b05327890 */ /* 0x000fe4000fffe03f */
[----:B------:R-:W-:-:S02]  /*2120*/  UIADD3 UR49, UR55, 0x32370b8f, URZ ;  /* 0x32370b8f37317890 */ /* 0x000fc4000fffe03f */
[----:B------:R-:W-:Y:S02]  /*2130*/  UIADD3 UR48, UR5, 0x78dde6e4, URZ ;  /* 0x78dde6e405307890 */ /* 0x000fe4000fffe03f */
[----:B------:R-:W-:Y:S02]  /*2140*/  UIADD3 UR47, UR55, -0x126145ec, URZ ;  /* 0xed9eba14372f7890 */ /* 0x000fe4000fffe03f */
[----:B------:R-:W-:Y:S02]  /*2150*/  UIADD3 UR46, UR5, 0x1715609d, URZ ;  /* 0x1715609d052e7890 */ /* 0x000fe4000fffe03f */
[----:B------:R-:W-:Y:S02]  /*2160*/  UIADD3 UR45, UR55, -0x56f99767, URZ ;  /* 0xa9066899372d7890 */ /* 0x000fe4000fffe03f */
[----:B------:R-:W-:Y:S02]  /*2170*/  UIADD3 UR44, UR5, -0x4ab325aa, URZ ;  /* 0xb54cda56052c7890 */ /* 0x000fe4000fffe03f */
[----:B------:R-:W-:Y:S01]  /*2180*/  UIADD3 UR43, UR55, 0x646e171e, URZ ;  /* 0x646e171e372b7890 */ /* 0x000fe2000fffe03f */
[----:B------:R-:W-:Y:S01]  /*2190*/  LEA R130, R130, UR6, 0x1 ;  /* 0x0000000682827c11 */ /* 0x000fe2000f8e08ff */
[----:B------:R-:W-:Y:S01]  /*21a0*/  IMAD.WIDE.U32 R170, R170, -0x2daee0ad, RZ ;  /* 0xd2511f53aaaa7825 */ /* 0x000fe200078e00ff */
[----:B------:R-:W-:Y:S01]  /*21b0*/  LEA R129, R129, UR6, 0x1 ;  /* 0x0000000681817c11 */ /* 0x000fe2000f8e08ff */
[----:B------:R-:W-:Y:S01]  /*21c0*/  ULDC.U8 UR25, c[0x0][0x388] ;  /* 0x0000e20000197ab9 */ /* 0x000fe20000000000 */
[----:B------:R-:W-:Y:S01]  /*21d0*/  LOP3.LUT R163, R163, UR5, RZ, 0x3c, !PT ;  /* 0x00000005a3a37c12 */ /* 0x000fe2000f8e3cff */
[----:B--2---:R-:W-:-:S06]  /*21e0*/  ULDC UR24, c[0x0][0x2ec] ;  /* 0x0000bb0000187ab9 */ /* 0x004fcc0000000800 */
.L_x_515:
[----:B------:R-:W-:Y:S01]  /*21f0*/  LOP3.LUT R53, R170, UR53, RZ, 0x3c, !PT ;  /* 0x00000035aa357c12 */ /* 0x000fe2000f8e3cff */
[----:B------:R-:W0:Y:S01]  /*2200*/  LDGDEPBAR ;  /* 0x00000000000079af */ /* 0x000e220000000000 */
[----:B-----5:R-:W-:Y:S01]  /*2210*/  FSETP.NEU.FTZ.AND P3, PT, R167, -INF , PT ;  /* 0xff800000a700780b */ /* 0x020fe20003f7d000 */
[----:B------:R-:W-:Y:S01]  /*2220*/  USHF.L.U32 UR18, UR56, 0x7, URZ ;  /* 0x0000000738127899 */ /* 0x000fe2000800063f */
[----:B------:R-:W-:Y:S02]  /*2230*/  IMAD.U32 R44, RZ, RZ, UR26 ;  /* 0x0000001aff2c7e24 */ /* 0x000fe4000f8e00ff */
[----:B------:R-:W-:Y:S01]  /*2240*/  FMUL.FTZ R237, R166, 1.4426950216293334961 ;  /* 0x3fb8aa3ba6ed7820 */ /* 0x000fe20000410000 */
[----:B------:R-:W-:Y:S01]  /*2250*/  IMAD.U32 R45, RZ, RZ, UR27 ;  /* 0x0000001bff2d7e24 */ /* 0x000fe2000f8e00ff */
[----:B------:R-:W-:Y:S01]  /*2260*/  UISETP.GE.AND UP0, UPT, UR18, UR19, UPT ;  /* 0x000000131200728c */ /* 0x000fe2000bf06270 */
[----:B------:R-:W-:Y:S01]  /*2270*/  IMAD.IADD R140, R136, 0x1, R129 ;  /* 0x00000001888c7824 */ /* 0x000fe200078e0281 */
[----:B------:R-:W-:Y:S01]  /*2280*/  LEA R48, P0, R141, R44, 0x2 ;  /* 0x0000002c8d307211 */ /* 0x000fe200078010ff */
[----:B------:R-:W-:Y:S01]  /*2290*/  IMAD.U32 R47, RZ, RZ, UR56 ;  /* 0x00000038ff2f7e24 */ /* 0x000fe2000f8e00ff */
[----:B------:R-:W-:Y:S01]  /*22a0*/  UISETP.GT.AND UP3, UPT, UR56, UR22, UPT ;  /* 0x000000163800728c */ /* 0x000fe2000bf64270 */
[----:B------:R-:W-:Y:S01]  /*22b0*/  IMAD.U32 R188, RZ, RZ, UR18 ;  /* 0x00000012ffbc7e24 */ /* 0x000fe2000f8e00ff */
[----:B------:R-:W-:Y:S01]  /*22c0*/  PLOP3.LUT P2, PT, PT, PT, UP0, 0x80, 0x0 ;  /* 0x000000000000781c */ /* 0x000fe20003f4f008 */
[----:B------:R-:W-:Y:S01]  /*22d0*/  IMAD R198, R47, 0x8, R144 ;  /* 0x000000082fc67824 */ /* 0x000fe200078e0290 */
[----:B------:R-:W-:Y:S01]  /*22e0*/  LEA.HI.X.SX32 R49, R141, R45, 0x2, P0 ;  /* 0x0000002d8d317211 */ /* 0x000fe200000f16ff */
[----:B------:R-:W-:Y:S01]  /*22f0*/  IMAD.U32 R187, RZ, RZ, UR11 ;  /* 0x0000000bffbb7e24 */ /* 0x000fe2000f8e00ff */
[----:B------:R-:W-:Y:S01]  /*2300*/  FSETP.NEU.FTZ.AND P0, PT, R166, -INF , PT ;  /* 0xff800000a600780b */ /* 0x000fe20003f1d000 */
[----:B------:R-:W-:Y:S01]  /*2310*/  IMAD.U32 R45, RZ, RZ, UR11 ;  /* 0x0000000bff2d7e24 */ /* 0x000fe2000f8e00ff */
[----:B------:R-:W-:Y:S01]  /*2320*/  @!UP0 ULDC UR5, c[0x0][0x2c4] ;  /* 0x0000b10000058ab9 */ /* 0x000fe20000000800 */
[----:B------:R-:W-:Y:S01]  /*2330*/  VIADD R208, R198, 0x4 ;  /* 0x00000004c6d07836 */ /* 0x000fe20000000000 */
[----:B------:R-:W-:Y:S01]  /*2340*/  FSEL R237, R237, RZ, P0 ;  /* 0x000000ffeded7208 */ /* 0x000fe20000000000 */
[----:B------:R-:W-:Y:S01]  /*2350*/  IMAD.U32 R44, RZ, RZ, UR5 ;  /* 0x00000005ff2c7e24 */ /* 0x000fe2000f8e00ff */
[----:B------:R-:W-:Y:S01]  /*2360*/  FSETP.NEU.FTZ.AND P0, PT, R164, -INF , PT ;  /* 0xff800000a400780b */ /* 0x000fe20003f1d000 */
[----:B------:R-:W-:Y:S01]  /*2370*/  IMAD R45, R45, 0x2, R142 ;  /* 0x000000022d2d7824 */ /* 0x000fe200078e028e */
[----:B------:R-:W-:Y:S04]  /*2380*/  DEPBAR.LE SB0, 0x0 ;  /* 0x000080000000791a */ /* 0x000fe80000000000 */
[----:B------:R-:W-:Y:S01]  /*2390*/  @!P2 IADD3 R51, R141, 0x1, -R44 ;  /* 0x000000018d33a810 */ /* 0x000fe20007ffe82c */
[----:B------:R-:W-:Y:S01]  /*23a0*/  BAR.SYNC.DEFER_BLOCKING 0x0 ;  /* 0x0000000000007b1d */ /* 0x000fe20000010000 */
[----:B------:R-:W-:Y:S02]  /*23b0*/  IMAD.SHL.U32 R45, R45, 0x2, RZ ;  /* 0x000000022d2d7824 */ /* 0x000fe400078e00ff */
[----:B------:R-:W-:Y:S01]  /*23c0*/  @!P2 IADD3 R188, R188, UR57, R51 ;  /* 0x00000039bcbcac10 */ /* 0x000fe2000fffe033 */
[----:B------:R-:W-:Y:S03]  /*23d0*/  IMAD.WIDE.U32 R198, R198, -0x326172a9, RZ ;  /* 0xcd9e8d57c6c67825 */ /* 0x000fe600078e00ff */
[----:B------:R-:W-:Y:S01]  /*23e0*/  LOP3.LUT R190, R171, UR55, R45, 0x96, !PT ;  /* 0x00000037abbe7c12 */ /* 0x000fe2000f8e962d */
[----:B------:R-:W-:Y:S01]  /*23f0*/  VIADD R47, R45, 0x1 ;  /* 0x000000012d2f7836 */ /* 0x000fe20000000000 */
[-C--:B------:R-:W-:Y:S01]  /*2400*/  LOP3.LUT R64, R199, R163.reuse, RZ, 0x3c, !PT ;  /* 0x000000a3c7407212 */ /* 0x080fe200078e3cff */
[----:B------:R-:W-:Y:S01]  /*2410*/  IMAD.WIDE.U32 R208, R208, -0x326172a9, RZ ;  /* 0xcd9e8d57d0d07825 */ /* 0x000fe200078e00ff */
[----:B------:R-:W-:Y:S02]  /*2420*/  @!P2 VIMNMX R206, R188, UR57, PT ;  /* 0x00000039bcceac48 */ /* 0x000fe4000bfe0100 */
[----:B------:R-:W-:Y:S01]  /*2430*/  LOP3.LUT R66, R171, UR55, R47, 0x96, !PT ;  /* 0x00000037ab427c12 */ /* 0x000fe2000f8e962f */
[----:B------:R-:W-:Y:S01]  /*2440*/  IMAD.WIDE.U32 R64, R64, -0x2daee0ad, RZ ;  /* 0xd2511f5340407825 */ /* 0x000fe200078e00ff */
[----:B------:R-:W-:Y:S02]  /*2450*/  LOP3.LUT R182, R209, R163, RZ, 0x3c, !PT ;  /* 0x000000a3d1b67212 */ /* 0x000fe400078e3cff */
[----:B------:R-:W-:Y:S01]  /*2460*/  @!P2 VIADDMNMX R204, R188, R161, UR57, PT ;  /* 0x00000039bcccae46 */ /* 0x000fe2000b8001a1 */
[----:B------:R-:W-:Y:S01]  /*2470*/  IMAD.WIDE.U32 R66, R66, -0x326172a9, RZ ;  /* 0xcd9e8d5742427825 */ /* 0x000fe200078e00ff */
[C---:B------:R-:W-:Y:S02]  /*2480*/  LOP3.LUT R196, R53.reuse, R65, RZ, 0x3c, !PT ;  /* 0x0000004135c47212 */ /* 0x040fe400078e3cff */
[----:B------:R-:W-:Y:S01]  /*2490*/  @!P2 VIADDMNMX R212, R188, R160, UR57, PT ;  /* 0x00000039bcd4ae46 */ /* 0x000fe2000b8001a0 */
[----:B------:R-:W-:Y:S01]  /*24a0*/  IMAD.WIDE.U32 R182, R182, -0x2daee0ad, RZ ;  /* 0xd2511f53b6b67825 */ /* 0x000fe200078e00ff */
[----:B------:R-:W-:Y:S01]  /*24b0*/  @!P2 VIADDMNMX R188, R188, R159, UR57, PT ;  /* 0x00000039bcbcae46 */ /* 0x000fe2000b80019f */
[----:B------:R-:W-:Y:S02]  /*24c0*/  LDSM.16.M88.4 R100, [R129] ;  /* 0x000000008164783b */ /* 0x000fe40000000200 */
[----:B------:R-:W-:Y:S01]  /*24d0*/  IMAD.WIDE.U32 R190, R190, -0x326172a9, RZ ;  /* 0xcd9e8d57bebe7825 */ /* 0x000fe200078e00ff */
[----:B------:R-:W-:Y:S03]  /*24e0*/  LOP3.LUT R194, R53, R183, RZ, 0x3c, !PT ;  /* 0x000000b735c27212 */ /* 0x000fe600078e3cff */
[----:B------:R-:W-:Y:S01]  /*24f0*/  IMAD.WIDE.U32 R196, R196, -0x326172a9, RZ ;  /* 0xcd9e8d57c4c47825 */ /* 0x000fe200078e00ff */
[--C-:B------:R-:W-:Y:S01]  /*2500*/  LOP3.LUT R202, R191, UR54, R198.reuse, 0x96, !PT ;  /* 0x00000036bfca7c12 */ /* 0x100fe2000f8e96c6 */
[----:B------:R-:W1:Y:S01]  /*2510*/  LDSM.16.M88.4 R104, [R137] ;  /* 0x000000008968783b */ /* 0x000e620000000200 */
[----:B------:R-:W-:Y:S01]  /*2520*/  LOP3.LUT R198, R67, UR54, R198, 0x96, !PT ;  /* 0x0000003643c67c12 */ /* 0x000fe2000f8e96c6 */
[----:B------:R-:W-:Y:S01]  /*2530*/  IMAD.WIDE.U32 R194, R194, -0x326172a9, RZ ;  /* 0xcd9e8d57c2c27825 */ /* 0x000fe200078e00ff */
[----:B------:R-:W-:Y:S02]  /*2540*/  LOP3.LUT R210, R191, UR54, R208, 0x96, !PT ;  /* 0x00000036bfd27c12 */ /* 0x000fe4000f8e96d0 */
[C---:B------:R-:W-:Y:S01]  /*2550*/  LOP3.LUT R192, R197.reuse, UR52, R190, 0x96, !PT ;  /* 0x00000034c5c07c12 */ /* 0x040fe2000f8e96be */
[----:B------:R-:W-:Y:S01]  /*2560*/  IMAD.WIDE.U32 R202, R202, -0x2daee0ad, RZ ;  /* 0xd2511f53caca7825 */ /* 0x000fe200078e00ff */
[----:B------:R-:W-:Y:S01]  /*2570*/  LOP3.LUT R191, R197, UR52, R66, 0x96, !PT ;  /* 0x00000034c5bf7c12 */ /* 0x000fe2000f8e9642 */
[----:B------:R-:W2:Y:S01]  /*2580*/  LDSM.16.M88.4 R108, [R129+0x1000] ;  /* 0x00100000816c783b */ /* 0x000ea20000000200 */
[C---:B------:R-:W-:Y:S01]  /*2590*/  LOP3.LUT R190, R195.reuse, UR52, R190, 0x96, !PT ;  /* 0x00000034c3be7c12 */ /* 0x040fe2000f8e96be */
[----:B------:R-:W-:Y:S01]  /*25a0*/  IMAD.WIDE.U32 R198, R198, -0x2daee0ad, RZ ;  /* 0xd2511f53c6c67825 */ /* 0x000fe200078e00ff */
[----:B------:R-:W-:Y:S02]  /*25b0*/  LOP3.LUT R197, R195, UR52, R66, 0x96, !PT ;  /* 0x00000034c3c57c12 */ /* 0x000fe4000f8e9642 */
[----:B------:R-:W-:Y:S01]  /*25c0*/  LOP3.LUT R208, R67, UR54, R208, 0x96, !PT ;  /* 0x0000003643d07c12 */ /* 0x000fe2000f8e96d0 */
[----:B------:R-:W-:Y:S01]  /*25d0*/  IMAD.WIDE.U32 R210, R210, -0x2daee0ad, RZ ;  /* 0xd2511f53d2d27825 */ /* 0x000fe200078e00ff */
[--C-:B------:R-:W-:Y:S01]  /*25e0*/  LOP3.LUT R195, R203, UR51, R64.reuse, 0x96, !PT ;  /* 0x00000033cbc37c12 */ /* 0x100fe2000f8e9640 */
[----:B------:R-:W3:Y:S01]  /*25f0*/  LDSM.16.M88.4 R112, [R137+0x400] ;  /* 0x000400008970783b */ /* 0x000ee20000000200 */
[----:B------:R-:W-:Y:S01]  /*2600*/  LOP3.LUT R193, R199, UR51, R64, 0x96, !PT ;  /* 0x00000033c7c17c12 */ /* 0x000fe2000f8e9640 */
[----:B------:R-:W-:Y:S01]  /*2610*/  IMAD.WIDE.U32 R208, R208, -0x2daee0ad, RZ ;  /* 0xd2511f53d0d07825 */ /* 0x000fe200078e00ff */
[--C-:B------:R-:W-:Y:S03]  /*2620*/  LOP3.LUT R200, R211, UR51, R182.reuse, 0x96, !PT ;  /* 0x00000033d3c87c12 */ /* 0x100fe6000f8e96b6 */
[----:B------:R-:W-:Y:S01]  /*2630*/  IMAD.WIDE.U32 R222, R193, -0x326172a9, RZ ;  /* 0xcd9e8d57c1de7825 */ /* 0x000fe200078e00ff */
[----:B------:R-:W-:Y:S01]  /*2640*/  LOP3.LUT R199, R209, UR51, R182, 0x96, !PT ;  /* 0x00000033d1c77c12 */ /* 0x000fe2000f8e96b6 */
[----:B------:R-:W4:Y:S02]  /*2650*/  LDSM.16.M88.4 R116, [R137+0x800] ;  /* 0x000800008974783b */ /* 0x000f240000000200 */
[----:B------:R-:W-:Y:S04]  /*2660*/  IMAD.WIDE.U32 R200, R200, -0x326172a9, RZ ;  /* 0xcd9e8d57c8c87825 */ /* 0x000fe800078e00ff */
[----:B------:R-:W-:Y:S01]  /*2670*/  IMAD.WIDE.U32 R226, R197, -0x2daee0ad, RZ ;  /* 0xd2511f53c5e27825 */ /* 0x000fe200078e00ff */
[--C-:B------:R-:W-:Y:S01]  /*2680*/  LOP3.LUT R197, R223, UR50, R196.reuse, 0x96, !PT ;  /* 0x00000032dfc57c12 */ /* 0x100fe2000f8e96c4 */
[----:B------:R-:W3:Y:S02]  /*2690*/  @!P2 S2R R57, SR_TID.X ;  /* 0x000000000039a919 */ /* 0x000ee40000002100 */
[----:B------:R-:W-:Y:S01]  /*26a0*/  IMAD.WIDE.U32 R216, R195, -0x326172a9, RZ ;  /* 0xcd9e8d57c3d87825 */ /* 0x000fe200078e00ff */
[----:B------:R-:W4:Y:S03]  /*26b0*/  LDG.E R180, desc[UR58][R48.64] ;  /* 0x0000003a30b47981 */ /* 0x000f26000c1e1900 */
[----:B------:R-:W-:Y:S01]  /*26c0*/  IMAD.WIDE.U32 R220, R199, -0x326172a9, RZ ;  /* 0xcd9e8d57c7dc7825 */ /* 0x000fe200078e00ff */
[----:B------:R-:W-:Y:S01]  /*26d0*/  LOP3.LUT R195, R217, UR50, R196, 0x96, !PT ;  /* 0x00000032d9c37c12 */ /* 0x000fe2000f8e96c4 */
[-C--:B-1----:R-:W-:Y:S01]  /*26e0*/  HMMA.16816.F32 R4, R100, R104.reuse, RZ ;  /* 0x000000686404723c */ /* 0x082fe200000018ff */
[----:B------:R-:W4:Y:S04]  /*26f0*/  LDG.E R179, desc[UR58][R48.64+0x20] ;  /* 0x0000203a30b37981 */ /* 0x000f28000c1e1900 */
[----:B------:R-:W5:Y:S01]  /*2700*/  LDG.E R178, desc[UR58][R48.64+0x100] ;  /* 0x0001003a30b27981 */ /* 0x000f62000c1e1900 */
[C---:B--2---:R-:W-:Y:S03]  /*2710*/  HMMA.16816.F32 R8, R108.reuse, R104, RZ ;  /* 0x000000686c08723c */ /* 0x044fe600000018ff */
[----:B------:R1:W5:Y:S04]  /*2720*/  LDG.E R169, desc[UR58][R48.64+0x120] ;  /* 0x0001203a30a97981 */ /* 0x000368000c1e1900 */
[----:B------:R-:W-:Y:S01]  /*2730*/  LDSM.16.M88.4 R120, [R135] ;  /* 0x000000008778783b */ /* 0x000fe20000000200 */
[-C--:B------:R-:W-:Y:S06]  /*2740*/  HMMA.16816.F32 R12, R108, R106.reuse, RZ ;  /* 0x0000006a6c0c723c */ /* 0x080fec00000018ff */
[C---:B------:R-:W-:Y:S01]  /*2750*/  HMMA.16816.F32 R16, R100.reuse, R106, RZ ;  /* 0x0000006a6410723c */ /* 0x040fe200000018ff */
[----:B------:R-:W2:Y:S01]  /*2760*/  LDSM.16.M88.4 R104, [R137+0xc00] ;  /* 0x000c00008968783b */ /* 0x000ea20000000200 */
[----:B---3--:R-:W-:Y:S04]  /*2770*/  @!P2 IMAD.SHL.U32 R57, R57, 0x2, RZ ;  /* 0x000000023939a824 */ /* 0x008fe800078e00ff */
[-C--:B------:R-:W-:Y:S03]  /*2780*/  HMMA.16816.F32 R20, R100, R112.reuse, RZ ;  /* 0x000000706414723c */ /* 0x080fe600000018ff */
[----:B------:R-:W-:Y:S02]  /*2790*/  LDSM.16.M88.4 R124, [R140+0x1000] ;  /* 0x001000008c7c783b */ /* 0x000fe40000000200 */
[----:B------:R-:W-:Y:S01]  /*27a0*/  @!P2 LOP3.LUT R57, R57, 0x6, RZ, 0xc0, !PT ;  /* 0x000000063939a812 */ /* 0x000fe200078ec0ff */
[C---:B------:R-:W-:Y:S05]  /*27b0*/  HMMA.16816.F32 R24, R108.reuse, R112, RZ ;  /* 0x000000706c18723c */ /* 0x040fea00000018ff */
[----:B------:R-:W-:Y:S01]  /*27c0*/  @!P2 IMAD R56, R142, 0x40, R57 ;  /* 0x000000408e38a824 */ /* 0x000fe200078e0239 */
[-C--:B------:R-:W-:Y:S05]  /*27d0*/  HMMA.16816.F32 R28, R108, R114.reuse, RZ ;  /* 0x000000726c1c723c */ /* 0x080fea00000018ff */
[----:B------:R-:W-:Y:S01]  /*27e0*/  @!P2 IMAD R187, R187, 0x80, R56 ;  /* 0x00000080bbbba824 */ /* 0x000fe200078e0238 */
[C---:B------:R-:W-:Y:S01]  /*27f0*/  HMMA.16816.F32 R32, R100.reuse, R114, RZ ;  /* 0x000000726420723c */ /* 0x040fe200000018ff */
[----:B------:R-:W3:Y:S04]  /*2800*/  LDSM.16.M88.4 R112, [R140] ;  /* 0x000000008c70783b */ /* 0x000ee80000000200 */
[C---:B------:R-:W-:Y:S01]  /*2810*/  @!P2 VIADD R181, R187.reuse, 0x1 ;  /* 0x00000001bbb5a836 */ /* 0x040fe20000000000 */
[-C--:B----4-:R-:W-:Y:S01]  /*2820*/  HMMA.16816.F32 R36, R100, R116.reuse, RZ ;  /* 0x000000746424723c */ /* 0x090fe200000018ff */
[----:B------:R-:W-:Y:S03]  /*2830*/  @!P2 VIADD R183, R187, 0x29 ;  /* 0x00000029bbb7a836 */ /* 0x000fe60000000000 */
[----:B------:R-:W-:Y:S01]  /*2840*/  @!P2 ISETP.GE.AND P4, PT, R181, R206, PT ;  /* 0x000000ceb500a20c */ /* 0x000fe20003f86270 */
[----:B------:R-:W-:Y:S01]  /*2850*/  @!P2 VIADD R185, R187, 0x30 ;  /* 0x00000030bbb9a836 */ /* 0x000fe20000000000 */
[C---:B------:R-:W-:Y:S01]  /*2860*/  @!P2 ISETP.GE.AND P1, PT, R181.reuse, R204, PT ;  /* 0x000000ccb500a20c */ /* 0x040fe20003f26270 */
[C---:B------:R-:W-:Y:S02]  /*2870*/  HMMA.16816.F32 R40, R108.reuse, R116, RZ ;  /* 0x000000746c28723c */ /* 0x040fe400000018ff */
[C---:B------:R-:W-:Y:S02]  /*2880*/  @!P2 ISETP.GE.AND P5, PT, R181.reuse, R212, PT ;  /* 0x000000d4b500a20c */ /* 0x040fe40003fa6270 */
[-C--:B------:R-:W-:Y:S01]  /*2890*/  @!P2 ISETP.GE.AND P6, PT, R181, R188.reuse, PT ;  /* 0x000000bcb500a20c */ /* 0x080fe20003fc6270 */
[----:B------:R-:W-:Y:S01]  /*28a0*/  FMUL.FTZ R181, R167, 1.4426950216293334961 ;  /* 0x3fb8aa3ba7b57820 */ /* 0x000fe20000410000 */
[-C--:B------:R-:W-:Y:S06]  /*28b0*/  HMMA.16816.F32 R44, R108, R118.reuse, RZ ;  /* 0x000000766c2c723c */ /* 0x080fec00000018ff */
[C---:B-1----:R-:W-:Y:S06]  /*28c0*/  HMMA.16816.F32 R48, R100.reuse, R118, RZ ;  /* 0x000000766430723c */ /* 0x042fec00000018ff */
[-C--:B--2---:R-:W-:Y:S06]  /*28d0*/  HMMA.16816.F32 R52, R100, R104.reuse, RZ ;  /* 0x000000686434723c */ /* 0x084fec00000018ff */
[C---:B------:R-:W-:Y:S06]  /*28e0*/  HMMA.16816.F32 R56, R108.reuse, R104, RZ ;  /* 0x000000686c38723c */ /* 0x040fec00000018ff */
[-C--:B------:R-:W-:Y:S06]  /*28f0*/  HMMA.16816.F32 R60, R108, R106.reuse, RZ ;  /* 0x0000006a6c3c723c */ /* 0x080fec00000018ff */
[----:B------:R-:W-:Y:S01]  /*2900*/  HMMA.16816.F32 R64, R100, R106, RZ ;  /* 0x0000006a6440723c */ /* 0x000fe200000018ff */
[----:B------:R-:W1:Y:S05]  /*2910*/  LDSM.16.M88.4 R100, [R135+0x400] ;  /* 0x000400008764783b */ /* 0x000e6a0000000200 */
[-C--:B---3--:R-:W-:Y:S03]  /*2920*/  HMMA.16816.F32 R4, R112, R120.reuse, R4 ;  /* 0x000000787004723c */ /* 0x088fe60000001804 */
[----:B------:R-:W2:Y:S03]  /*2930*/  LDSM.16.M88.4 R104, [R135+0x800] ;  /* 0x000800008768783b */ /* 0x000ea60000000200 */
[C---:B------:R-:W-:Y:S06]  /*2940*/  HMMA.16816.F32 R8, R124.reuse, R120, R8 ;  /* 0x000000787c08723c */ /* 0x040fec0000001808 */
[-C--:B------:R-:W-:Y:S05]  /*2950*/  HMMA.16816.F32 R12, R124, R122.reuse, R12 ;  /* 0x0000007a7c0c723c */ /* 0x080fea000000180c */
[----:B------:R-:W-:Y:S01]  /*2960*/  FSEL R121, R181, RZ, P3 ;  /* 0x000000ffb5797208 */ /* 0x000fe20001800000 */
[C---:B------:R-:W-:Y:S04]  /*2970*/  HMMA.16816.F32 R16, R112.reuse, R122, R16 ;  /* 0x0000007a7010723c */ /* 0x040fe80000001810 */
[C---:B------:R-:W-:Y:S01]  /*2980*/  FSETP.NEU.FTZ.AND P3, PT, R165.reuse, -INF , PT ;  /* 0xff800000a500780b */ /* 0x040fe20003f7d000 */
[----:B------:R-:W-:Y:S01]  /*2990*/  FMUL.FTZ R120, R165, 1.4426950216293334961 ;  /* 0x3fb8aa3ba5787820 */ /* 0x000fe20000410000 */
[----:B------:R-:W-:Y:S01]  /*29a0*/  @!P2 FSEL R7, R7, -INF , !P1 ;  /* 0xff8000000707a808 */ /* 0x000fe20004800000 */
[----:B------:R-:W-:Y:S01]  /*29b0*/  FMUL.FTZ R181, R164, 1.4426950216293334961 ;  /* 0x3fb8aa3ba4b57820 */ /* 0x000fe20000410000 */
[----:B------:R-:W-:Y:S02]  /*29c0*/  @!P2 FSEL R5, R5, -INF , !P4 ;  /* 0xff8000000505a808 */ /* 0x000fe40006000000 */
[----:B------:R-:W-:Y:S01]  /*29d0*/  @!P2 ISETP.GE.AND P4, PT, R187, R188, PT ;  /* 0x000000bcbb00a20c */ /* 0x000fe20003f86270 */
[----:B------:R-:W-:Y:S01]  /*29e0*/  FFMA.FTZ R184, R7, UR24, -R237 ;  /* 0x0000001807b87c23 */ /* 0x000fe200080108ed */
[----:B------:R-:W-:Y:S01]  /*29f0*/  FSEL R120, R120, RZ, P3 ;  /* 0x000000ff78787208 */ /* 0x000fe20001800000 */
[----:B------:R-:W-:Y:S01]  /*2a00*/  FFMA.FTZ R182, R5, UR24, -R121 ;  /* 0x0000001805b67c23 */ /* 0x000fe20008010879 */
[C---:B------:R-:W-:Y:S01]  /*2a10*/  @!P2 ISETP.GE.AND P3, PT, R187.reuse, R206, PT ;  /* 0x000000cebb00a20c */ /* 0x040fe20003f66270 */
[----:B------:R-:W-:Y:S01]  /*2a20*/  @!P2 VIADD R123, R187, 0x8 ;  /* 0x00000008bb7ba836 */ /* 0x000fe20000000000 */
[----:B------:R-:W-:Y:S01]  /*2a30*/  FSEL R122, R181, RZ, P0 ;  /* 0x000000ffb57a7208 */ /* 0x000fe20000000000 */
[-C--:B-1----:R-:W-:Y:S01]  /*2a40*/  HMMA.16816.F32 R20, R112, R100.reuse, R20 ;  /* 0x000000647014723c */ /* 0x082fe20000001814 */
[----:B------:R-:W-:Y:S02]  /*2a50*/  MUFU.EX2 R184, R184 ;  /* 0x000000b800b87308 */ /* 0x000fe40000000800 */
[----:B------:R-:W-:Y:S01]  /*2a60*/  @!P2 FSEL R4, R4, -INF , !P3 ;  /* 0xff8000000404a808 */ /* 0x000fe20005800000 */
[C---:B------:R-:W-:Y:S01]  /*2a70*/  @!P2 VIADD R181, R187.reuse, 0x11 ;  /* 0x00000011bbb5a836 */ /* 0x040fe20000000000 */
[C---:B------:R-:W-:Y:S01]  /*2a80*/  @!P2 ISETP.GE.AND P0, PT, R187.reuse, R204, PT ;  /* 0x000000ccbb00a20c */ /* 0x040fe20003f06270 */
[C---:B------:R-:W-:Y:S05]  /*2a90*/  HMMA.16816.F32 R24, R124.reuse, R100, R24 ;  /* 0x000000647c18723c */ /* 0x040fea0000001818 */
[----:B------:R-:W-:Y:S01]  /*2aa0*/  MUFU.EX2 R182, R182 ;  /* 0x000000b600b67308 */ /* 0x000fe20000000800 */
[-C--:B------:R-:W-:Y:S02]  /*2ab0*/  @!P2 ISETP.GE.AND P3, PT, R187, R212.reuse, PT ;  /* 0x000000d4bb00a20c */ /* 0x080fe40003f66270 */
[----:B------:R-:W-:Y:S01]  /*2ac0*/  @!P2 FSEL R6, R6, -INF , !P0 ;  /* 0xff8000000606a808 */ /* 0x000fe20004000000 */
[-C--:B------:R-:W-:Y:S03]  /*2ad0*/  HMMA.16816.F32 R28, R124, R102.reuse, R28 ;  /* 0x000000667c1c723c */ /* 0x080fe6000000181c */
[C---:B------:R-:W-:Y:S02]  /*2ae0*/  @!P2 ISETP.GE.AND P0, PT, R123.reuse, R212, PT ;  /* 0x000000d47b00a20c */ /* 0x040fe40003f06270 */
[----:B------:R-:W-:Y:S01]  /*2af0*/  @!P2 FSEL R8, R8, -INF , !P3 ;  /* 0xff8000000808a808 */ /* 0x000fe20005800000 */
[C---:B------:R-:W-:Y:S01]  /*2b00*/  HMMA.16816.F32 R32, R112.reuse, R102, R32 ;  /* 0x000000667020723c */ /* 0x040fe20000001820 */
[----:B------:R-:W1:Y:S03]  /*2b10*/  LDSM.16.M88.4 R100, [R135+0xc00] ;  /* 0x000c00008764783b */ /* 0x000e660000000200 */
[----:B------:R-:W-:Y:S02]  /*2b20*/  @!P2 ISETP.GE.AND P1, PT, R123, R188, PT ;  /* 0x000000bc7b00a20c */ /* 0x000fe40003f26270 */
[----:B------:R-:W-:Y:S01]  /*2b30*/  @!P2 FSEL R9, R9, -INF , !P5 ;  /* 0xff8000000909a808 */ /* 0x000fe20006800000 */
[-C--:B--2---:R-:W-:Y:S03]  /*2b40*/  HMMA.16816.F32 R36, R112, R104.reuse, R36 ;  /* 0x000000687024723c */ /* 0x084fe60000001824 */
[----:B------:R-:W-:Y:S01]  /*2b50*/  @!P2 ISETP.GE.AND P3, PT, R123, R206, PT ;  /* 0x000000ce7b00a20c */ /* 0x000fe20003f66270 */
[--C-:B------:R-:W-:Y:S01]  /*2b60*/  FFMA.FTZ R186, R9, UR24, -R120.reuse ;  /* 0x0000001809ba7c23 */ /* 0x100fe20008010878 */
[----:B------:R-:W-:Y:S01]  /*2b70*/  @!P2 ISETP.GE.AND P5, PT, R123, R204, PT ;  /* 0x000000cc7b00a20c */ /* 0x000fe20003fa6270 */
[----:B------:R-:W-:Y:S01]  /*2b80*/  @!P2 VIADD R123, R187, 0x9 ;  /* 0x00000009bb7ba836 */ /* 0x000fe20000000000 */
[----:B------:R-:W-:Y:S01]  /*2b90*/  @!P2 FSEL R10, R10, -INF , !P4 ;  /* 0xff8000000a0aa808 */ /* 0x000fe20006000000 */
[C---:B------:R-:W-:Y:S02]  /*2ba0*/  HMMA.16816.F32 R40, R124.reuse, R104, R40 ;  /* 0x000000687c28723c */ /* 0x040fe40000001828 */
[----:B------:R-:W-:Y:S02]  /*2bb0*/  MUFU.EX2 R186, R186 ;  /* 0x000000ba00ba7308 */ /* 0x000fe40000000800 */
[----:B------:R-:W-:Y:S02]  /*2bc0*/  @!P2 ISETP.GE.AND P4, PT, R123, R212, PT ;  /* 0x000000d47b00a20c */ /* 0x000fe40003f86270 */
[----:B------:R-:W-:Y:S01]  /*2bd0*/  @!P2 FSEL R11, R11, -INF , !P6 ;  /* 0xff8000000b0ba808 */ /* 0x000fe20007000000 */
[-C--:B------:R-:W-:Y:S03]  /*2be0*/  HMMA.16816.F32 R44, R124, R106.reuse, R44 ;  /* 0x0000006a7c2c723c */ /* 0x080fe6000000182c */
[C---:B------:R-:W-:Y:S02]  /*2bf0*/  @!P2 ISETP.GE.AND P6, PT, R123.reuse, R188, PT ;  /* 0x000000bc7b00a20c */ /* 0x040fe40003fc6270 */
[----:B------:R-:W-:Y:S01]  /*2c00*/  @!P2 FSEL R12, R12, -INF , !P0 ;  /* 0xff8000000c0ca808 */ /* 0x000fe20004000000 */
[C---:B------:R-:W-:Y:S04]  /*2c10*/  HMMA.16816.F32 R48, R112.reuse, R106, R48 ;  /* 0x0000006a7030723c */ /* 0x040fe80000001830 */
[----:B------:R-:W-:Y:S01]  /*2c20*/  @!P2 ISETP.GE.AND P0, PT, R123, R206, PT ;  /* 0x000000ce7b00a20c */ /* 0x000fe20003f06270 */
[----:B------:R-:W-:Y:S01]  /*2c30*/  FFMA.FTZ R189, R12, UR24, -R120 ;  /* 0x000000180cbd7c23 */ /* 0x000fe20008010878 */
[----:B------:R-:W-:Y:S02]  /*2c40*/  @!P2 FSEL R13, R13, -INF , !P4 ;  /* 0xff8000000d0da808 */ /* 0x000fe40006000000 */
[----:B------:R-:W-:Y:S03]  /*2c50*/  @!P2 ISETP.GE.AND P4, PT, R123, R204, PT ;  /* 0x000000cc7b00a20c */ /* 0x000fe60003f86270 */
[----:B------:R-:W-:Y:S01]  /*2c60*/  @!P2 FSEL R14, R14, -INF , !P1 ;  /* 0xff8000000e0ea808 */ /* 0x000fe20004800000 */
[----:B------:R-:W-:Y:S01]  /*2c70*/  @!P2 VIADD R123, R187, 0x10 ;  /* 0x00000010bb7ba836 */ /* 0x000fe20000000000 */
[----:B------:R-:W-:Y:S01]  /*2c80*/  @!P2 FSEL R18, R18, -INF , !P5 ;  /* 0xff8000001212a808 */ /* 0x000fe20006800000 */
[-C--:B-1----:R-:W-:Y:S01]  /*2c90*/  HMMA.16816.F32 R52, R112, R100.reuse, R52 ;  /* 0x000000647034723c */ /* 0x082fe20000001834 */
[----:B------:R-:W-:Y:S02]  /*2ca0*/  MUFU.EX2 R189, R189 ;  /* 0x000000bd00bd7308 */ /* 0x000fe40000000800 */
[-C--:B------:R-:W-:Y:S01]  /*2cb0*/  @!P2 ISETP.GE.AND P1, PT, R123, R206.reuse, PT ;  /* 0x000000ce7b00a20c */ /* 0x080fe20003f26270 */
[----:B------:R-:W-:Y:S01]  /*2cc0*/  FFMA.FTZ R193, R18, UR24, -R237 ;  /* 0x0000001812c17c23 */ /* 0x000fe200080108ed */
[----:B------:R-:W-:Y:S01]  /*2cd0*/  @!P2 ISETP.GE.AND P5, PT, R181, R206, PT ;  /* 0x000000ceb500a20c */ /* 0x000fe20003fa6270 */
[C---:B------:R-:W-:Y:S05]  /*2ce0*/  HMMA.16816.F32 R56, R124.reuse, R100, R56 ;  /* 0x000000647c38723c */ /* 0x040fea0000001838 */
[----:B------:R-:W-:Y:S01]  /*2cf0*/  MUFU.EX2 R193, R193 ;  /* 0x000000c100c17308 */ /* 0x000fe20000000800 */
[----:B------:R-:W-:Y:S01]  /*2d00*/  @!P2 FSEL R15, R15, -INF , !P6 ;  /* 0xff8000000f0fa808 */ /* 0x000fe20007000000 */
[-C--:B------:R-:W-:Y:S03]  /*2d10*/  HMMA.16816.F32 R60, R124, R102.reuse, R60 ;  /* 0x000000667c3c723c */ /* 0x080fe6000000183c */
[C---:B------:R-:W-:Y:S02]  /*2d20*/  @!P2 ISETP.GE.AND P6, PT, R123.reuse, R204, PT ;  /* 0x000000cc7b00a20c */ /* 0x040fe40003fc6270 */
[----:B------:R-:W-:Y:S01]  /*2d30*/  @!P2 FSEL R16, R16, -INF , !P3 ;  /* 0xff8000001010a808 */ /* 0x000fe20005800000 */
[----:B------:R-:W-:Y:S04]  /*2d40*/  HMMA.16816.F32 R64, R112, R102, R64 ;  /* 0x000000667040723c */ /* 0x000fe80000001840 */
[----:B------:R-:W-:Y:S01]  /*2d50*/  @!P2 ISETP.GE.AND P3, PT, R123, R212, PT ;  /* 0x000000d47b00a20c */ /* 0x000fe20003f66270 */
[--C-:B------:R-:W-:Y:S01]  /*2d60*/  FFMA.FTZ R124, R11, UR24, -R122.reuse ;  /* 0x000000180b7c7c23 */ /* 0x100fe2000801087a */
[----:B------:R-:W-:Y:S01]  /*2d70*/  @!P2 FSEL R17, R17, -INF , !P0 ;  /* 0xff8000001111a808 */ /* 0x000fe20004000000 */
[--C-:B------:R-:W-:Y:S01]  /*2d80*/  FFMA.FTZ R196, R16, UR24, -R121.reuse ;  /* 0x0000001810c47c23 */ /* 0x100fe20008010879 */
[----:B------:R-:W-:Y:S02]  /*2d90*/  @!P2 FSEL R19, R19, -INF , !P4 ;  /* 0xff8000001313a808 */ /* 0x000fe40006000000 */
[----:B------:R-:W-:Y:S01]  /*2da0*/  @!P2 ISETP.GE.AND P0, PT, R123, R188, PT ;  /* 0x000000bc7b00a20c */ /* 0x000fe20003f06270 */
[C---:B------:R-:W-:Y:S01]  /*2db0*/  @!P2 VIADD R123, R187.reuse, 0x18 ;  /* 0x00000018bb7ba836 */ /* 0x040fe20000000000 */
[----:B------:R-:W-:Y:S01]  /*2dc0*/  @!P2 FSEL R20, R20, -INF , !P1 ;  /* 0xff8000001414a808 */ /* 0x000fe20004800000 */
[----:B------:R-:W-:Y:S01]  /*2dd0*/  @!P2 VIADD R125, R187, 0x39 ;  /* 0x00000039bb7da836 */ /* 0x000fe20000000000 */
[----:B------:R-:W-:Y:S01]  /*2de0*/  @!P2 FSEL R21, R21, -INF , !P5 ;  /* 0xff8000001515a808 */ /* 0x000fe20006800000 */
[----:B------:R-:W1:Y:S01]  /*2df0*/  MUFU.EX2 R196, R196 ;  /* 0x000000c400c47308 */ /* 0x000e620000000800 */
[C---:B------:R-:W-:Y:S02]  /*2e00*/  @!P2 ISETP.GE.AND P4, PT, R181.reuse, R204, PT ;  /* 0x000000ccb500a20c */ /* 0x040fe40003f86270 */
[C---:B------:R-:W-:Y:S02]  /*2e10*/  @!P2 ISETP.GE.AND P1, PT, R181.reuse, R212, PT ;  /* 0x000000d4b500a20c */ /* 0x040fe40003f26270 */
[----:B------:R-:W-:Y:S01]  /*2e20*/  @!P2 ISETP.GE.AND P5, PT, R181, R188, PT ;  /* 0x000000bcb500a20c */ /* 0x000fe20003fa6270 */
[----:B------:R-:W-:Y:S01]  /*2e30*/  @!P2 VIADD R181, R187, 0x19 ;  /* 0x00000019bbb5a836 */ /* 0x000fe20000000000 */
[----:B------:R-:W-:Y:S02]  /*2e40*/  @!P2 FSEL R22, R22, -INF , !P6 ;  /* 0xff8000001616a808 */ /* 0x000fe40007000000 */
[----:B------:R-:W-:Y:S02]  /*2e50*/  @!P2 FSEL R26, R26, -INF , !P0 ;  /* 0xff8000001a1aa808 */ /* 0x000fe40004000000 */
[-C--:B------:R-:W-:Y:S02]  /*2e60*/  @!P2 ISETP.GE.AND P6, PT, R123, R212.reuse, PT ;  /* 0x000000d47b00a20c */ /* 0x080fe40003fc6270 */
[----:B------:R-:W-:Y:S02]  /*2e70*/  @!P2 ISETP.GE.AND P0, PT, R181, R212, PT ;  /* 0x000000d4b500a20c */ /* 0x000fe40003f06270 */
[----:B------:R-:W-:Y:S02]  /*2e80*/  @!P2 FSEL R23, R23, -INF , !P4 ;  /* 0xff8000001717a808 */ /* 0x000fe40006000000 */
[----:B------:R-:W-:Y:S02]  /*2e90*/  @!P2 FSEL R24, R24, -INF , !P3 ;  /* 0xff8000001818a808 */ /* 0x000fe40005800000 */
[----:B------:R-:W-:Y:S02]  /*2ea0*/  @!P2 FSEL R25, R25, -INF , !P1 ;  /* 0xff8000001919a808 */ /* 0x000fe40004800000 */
[----:B------:R-:W-:Y:S02]  /*2eb0*/  @!P2 FSEL R27, R27, -INF , !P5 ;  /* 0xff8000001b1ba808 */ /* 0x000fe40006800000 */
[----:B------:R-:W-:Y:S02]  /*2ec0*/  @!P2 FSEL R28, R28, -INF , !P6 ;  /* 0xff8000001c1ca808 */ /* 0x000fe40007000000 */
[----:B------:R-:W-:Y:S01]  /*2ed0*/  @!P2 FSEL R29, R29, -INF , !P0 ;  /* 0xff8000001d1da808 */ /* 0x000fe20004000000 */
[----:B------:R-:W-:Y:S01]  /*2ee0*/  FFMA.FTZ R231, R27, UR24, -R122 ;  /* 0x000000181be77c23 */ /* 0x000fe2000801087a */
[C---:B------:R-:W-:Y:S01]  /*2ef0*/  @!P2 ISETP.GE.AND P4, PT, R123.reuse, R188, PT ;  /* 0x000000bc7b00a20c */ /* 0x040fe20003f86270 */
[--C-:B------:R-:W-:Y:S01]  /*2f00*/  FFMA.FTZ R234, R28, UR24, -R120.reuse ;  /* 0x000000181cea7c23 */ /* 0x100fe20008010878 */
[C---:B------:R-:W-:Y:S02]  /*2f10*/  @!P2 ISETP.GE.AND P3, PT, R123.reuse, R206, PT ;  /* 0x000000ce7b00a20c */ /* 0x040fe40003f66270 */
[----:B------:R-:W-:Y:S01]  /*2f20*/  @!P2 ISETP.GE.AND P1, PT, R123, R204, PT ;  /* 0x000000cc7b00a20c */ /* 0x000fe20003f26270 */
[----:B------:R-:W-:Y:S01]  /*2f30*/  @!P2 VIADD R123, R187, 0x21 ;  /* 0x00000021bb7ba836 */ /* 0x000fe20000000000 */
        /* <DEDUP_REMOVED lines=13> */
[C---:B------:R-:W-:Y:S02]  /*3010*/  @!P2 ISETP.GE.AND P0, PT, R123.reuse, R204, PT ;  /* 0x000000cc7b00a20c */ /* 0x040fe40003f06270 */
[C---:B------:R-:W-:Y:S02]  /*3020*/  @!P2 ISETP.GE.AND P4, PT, R123.reuse, R212, PT ;  /* 0x000000d47b00a20c */ /* 0x040fe40003f86270 */
[----:B------:R-:W-:Y:S01]  /*3030*/  @!P2 ISETP.GE.AND P1, PT, R123, R188, PT ;  /* 0x000000bc7b00a20c */ /* 0x000fe20003f26270 */
[----:B------:R-:W-:Y:S01]  /*3040*/  @!P2 VIADD R123, R187, 0x28 ;  /* 0x00000028bb7ba836 */ /* 0x000fe20000000000 */
[C---:B------:R-:W-:Y:S02]  /*3050*/  @!P2 ISETP.GE.AND P5, PT, R181.reuse, R204, PT ;  /* 0x000000ccb500a20c */ /* 0x040fe40003fa6270 */
[C---:B------:R-:W-:Y:S02]  /*3060*/  @!P2 ISETP.GE.AND P6, PT, R181.reuse, R188, PT ;  /* 0x000000bcb500a20c */ /* 0x040fe40003fc6270 */
[----:B------:R-:W-:Y:S02]  /*3070*/  @!P2 FSEL R32, R32, -INF , !P3 ;  /* 0xff8000002020a808 */ /* 0x000fe40005800000 */
[-C--:B------:R-:W-:Y:S01]  /*3080*/  @!P2 ISETP.GE.AND P3, PT, R181, R212.reuse, PT ;  /* 0x000000d4b500a20c */ /* 0x080fe20003f66270 */
[----:B------:R-:W-:Y:S01]  /*3090*/  FFMA.FTZ R181, R4, UR24, -R121 ;  /* 0x0000001804b57c23 */ /* 0x000fe20008010879 */
[----:B------:R-:W-:Y:S02]  /*30a0*/  @!P2 FSEL R38, R38, -INF , !P5 ;  /* 0xff8000002626a808 */ /* 0x000fe40006800000 */
[----:B------:R-:W-:Y:S02]  /*30b0*/  @!P2 FSEL R42, R42, -INF , !P6 ;  /* 0xff8000002a2aa808 */ /* 0x000fe40007000000 */
[-C--:B------:R-:W-:Y:S01]  /*30c0*/  @!P2 ISETP.GE.AND P5, PT, R123, R212.reuse, PT ;  /* 0x000000d47b00a20c */ /* 0x080fe20003fa6270 */
[----:B------:R-:W2:Y:S01]  /*30d0*/  MUFU.EX2 R181, R181 ;  /* 0x000000b500b57308 */ /* 0x000ea20000000800 */
[----:B------:R-:W-:Y:S02]  /*30e0*/  @!P2 ISETP.GE.AND P6, PT, R183, R212, PT ;  /* 0x000000d4b700a20c */ /* 0x000fe40003fc6270 */
[----:B------:R-:W-:Y:S02]  /*30f0*/  @!P2 FSEL R39, R39, -INF , !P0 ;  /* 0xff8000002727a808 */ /* 0x000fe40004000000 */
[----:B------:R-:W-:Y:S02]  /*3100*/  @!P2 FSEL R40, R40, -INF , !P3 ;  /* 0xff8000002828a808 */ /* 0x000fe40005800000 */
[----:B------:R-:W-:Y:S02]  /*3110*/  @!P2 FSEL R41, R41, -INF , !P4 ;  /* 0xff8000002929a808 */ /* 0x000fe40006000000 */
[C---:B------:R-:W-:Y:S02]  /*3120*/  @!P2 ISETP.GE.AND P0, PT, R123.reuse, R188, PT ;  /* 0x000000bc7b00a20c */ /* 0x040fe40003f06270 */
[C---:B------:R-:W-:Y:S02]  /*3130*/  @!P2 ISETP.GE.AND P3, PT, R123.reuse, R206, PT ;  /* 0x000000ce7b00a20c */ /* 0x040fe40003f66270 */
[----:B------:R-:W-:Y:S01]  /*3140*/  @!P2 ISETP.GE.AND P4, PT, R123, R204, PT ;  /* 0x000000cc7b00a20c */ /* 0x000fe20003f86270 */
[--C-:B------:R-:W-:Y:S01]  /*3150*/  FFMA.FTZ R123, R6, UR24, -R237.reuse ;  /* 0x00000018067b7c23 */ /* 0x100fe200080108ed */
[----:B------:R-:W-:Y:S02]  /*3160*/  @!P2 FSEL R43, R43, -INF , !P1 ;  /* 0xff8000002b2ba808 */ /* 0x000fe40004800000 */
[----:B------:R-:W-:Y:S02]  /*3170*/  @!P2 FSEL R44, R44, -INF , !P5 ;  /* 0xff8000002c2ca808 */ /* 0x000fe40006800000 */
[----:B------:R-:W-:Y:S02]  /*3180*/  @!P2 FSEL R45, R45, -INF , !P6 ;  /* 0xff8000002d2da808 */ /* 0x000fe40007000000 */
[C---:B------:R-:W-:Y:S02]  /*3190*/  @!P2 ISETP.GE.AND P1, PT, R183.reuse, R188, PT ;  /* 0x000000bcb700a20c */ /* 0x040fe40003f26270 */
[C---:B------:R-:W-:Y:S02]  /*31a0*/  @!P2 ISETP.GE.AND P5, PT, R183.reuse, R206, PT ;  /* 0x000000ceb700a20c */ /* 0x040fe40003fa6270 */
[----:B------:R-:W-:Y:S02]  /*31b0*/  @!P2 ISETP.GE.AND P6, PT, R183, R204, PT ;  /* 0x000000ccb700a20c */ /* 0x000fe40003fc6270 */
[----:B------:R-:W-:Y:S01]  /*31c0*/  @!P2 FSEL R46, R46, -INF , !P0 ;  /* 0xff8000002e2ea808 */ /* 0x000fe20004000000 */
[----:B------:R3:W-:Y:S01]  /*31d0*/  MUFU.EX2 R183, R123 ;  /* 0x0000007b00b77308 */ /* 0x0007e20000000800 */
[----:B------:R-:W-:Y:S02]  /*31e0*/  @!P2 FSEL R50, R50, -INF , !P4 ;  /* 0xff8000003232a808 */ /* 0x000fe40006000000 */
[----:B------:R-:W-:Y:S02]  /*31f0*/  @!P2 ISETP.GE.AND P0, PT, R185, R206, PT ;  /* 0x000000ceb900a20c */ /* 0x000fe40003f06270 */
[----:B------:R-:W-:Y:S01]  /*3200*/  @!P2 FSEL R51, R51, -INF , !P6 ;  /* 0xff8000003333a808 */ /* 0x000fe20007000000 */
[--C-:B------:R-:W-:Y:S01]  /*3210*/  FFMA.FTZ R50, R50, UR24, -R237.reuse ;  /* 0x0000001832327c23 */ /* 0x100fe200080108ed */
[----:B------:R-:W-:Y:S02]  /*3220*/  @!P2 FSEL R52, R52, -INF , !P0 ;  /* 0xff8000003434a808 */ /* 0x000fe40004000000 */
[----:B------:R-:W-:Y:S01]  /*3230*/  @!P2 FSEL R48, R48, -INF , !P3 ;  /* 0xff8000003030a808 */ /* 0x000fe20005800000 */
[----:B------:R-:W-:Y:S01]  /*3240*/  FFMA.FTZ R51, R51, UR24, -R237 ;  /* 0x0000001833337c23 */ /* 0x000fe200080108ed */
[----:B------:R-:W-:Y:S01]  /*3250*/  @!P2 ISETP.GE.AND P3, PT, R185, R212, PT ;  /* 0x000000d4b900a20c */ /* 0x000fe20003f66270 */
[--C-:B------:R-:W-:Y:S01]  /*3260*/  FFMA.FTZ R52, R52, UR24, -R121.reuse ;  /* 0x0000001834347c23 */ /* 0x100fe20008010879 */
[----:B------:R-:W-:Y:S02]  /*3270*/  @!P2 FSEL R49, R49, -INF , !P5 ;  /* 0xff8000003131a808 */ /* 0x000fe40006800000 */
[----:B------:R-:W-:Y:S02]  /*3280*/  @!P2 FSEL R56, R56, -INF , !P3 ;  /* 0xff8000003838a808 */ /* 0x000fe40005800000 */
[----:B------:R-:W-:Y:S01]  /*3290*/  @!P2 ISETP.GE.AND P5, PT, R185, R188, PT ;  /* 0x000000bcb900a20c */ /* 0x000fe20003fa6270 */
[----:B---3--:R-:W-:Y:S01]  /*32a0*/  @!P2 VIADD R123, R187, 0x31 ;  /* 0x00000031bb7ba836 */ /* 0x008fe20000000000 */
[----:B------:R-:W-:Y:S01]  /*32b0*/  @!P2 FSEL R47, R47, -INF , !P1 ;  /* 0xff8000002f2fa808 */ /* 0x000fe20004800000 */
[--C-:B------:R-:W-:Y:S01]  /*32c0*/  FFMA.FTZ R49, R49, UR24, -R121.reuse ;  /* 0x0000001831317c23 */ /* 0x100fe20008010879 */
[----:B------:R-:W-:Y:S01]  /*32d0*/  @!P2 ISETP.GE.AND P1, PT, R185, R204, PT ;  /* 0x000000ccb900a20c */ /* 0x000fe20003f26270 */
[--C-:B------:R-:W-:Y:S01]  /*32e0*/  FFMA.FTZ R185, R8, UR24, -R120.reuse ;  /* 0x0000001808b97c23 */ /* 0x100fe20008010878 */
[C---:B------:R-:W-:Y:S01]  /*32f0*/  @!P2 ISETP.GE.AND P4, PT, R123.reuse, R206, PT ;  /* 0x000000ce7b00a20c */ /* 0x040fe20003f86270 */
[----:B------:R-:W-:Y:S01]  /*3300*/  FFMA.FTZ R56, R56, UR24, -R120 ;  /* 0x0000001838387c23 */ /* 0x000fe20008010878 */
[----:B------:R-:W-:Y:S02]  /*3310*/  @!P2 ISETP.GE.AND P6, PT, R123, R204, PT ;  /* 0x000000cc7b00a20c */ /* 0x000fe40003fc6270 */
[----:B------:R-:W-:Y:S01]  /*3320*/  @!P2 FSEL R53, R53, -INF , !P4 ;  /* 0xff8000003535a808 */ /* 0x000fe20006000000 */
[----:B------:R-:W-:Y:S01]  /*3330*/  MUFU.EX2 R185, R185 ;  /* 0x000000b900b97308 */ /* 0x000fe20000000800 */
[C---:B------:R-:W-:Y:S02]  /*3340*/  @!P2 ISETP.GE.AND P0, PT, R123.reuse, R212, PT ;  /* 0x000000d47b00a20c */ /* 0x040fe40003f06270 */
[-C--:B------:R-:W-:Y:S01]  /*3350*/  @!P2 ISETP.GE.AND P4, PT, R123, R188.reuse, PT ;  /* 0x000000bc7b00a20c */ /* 0x080fe20003f86270 */
[----:B------:R-:W-:Y:S01]  /*3360*/  @!P2 VIADD R123, R187, 0x38 ;  /* 0x00000038bb7ba836 */ /* 0x000fe20000000000 */
        /* <DEDUP_REMOVED lines=8> */
[----:B------:R-:W-:Y:S02]  /*33f0*/  @!P2 FSEL R55, R55, -INF , !P6 ;  /* 0xff8000003737a808 */ /* 0x000fe40007000000 */
[-C--:B------:R-:W-:Y:S01]  /*3400*/  @!P2 ISETP.GE.AND P1, PT, R123, R212.reuse, PT ;  /* 0x000000d47b00a20c */ /* 0x080fe20003f26270 */
[--C-:B------:R-:W-:Y:S01]  /*3410*/  FFMA.FTZ R54, R54, UR24, -R237.reuse ;  /* 0x0000001836367c23 */ /* 0x100fe200080108ed */
[----:B------:R-:W-:Y:S01]  /*3420*/  @!P2 ISETP.GE.AND P6, PT, R125, R212, PT ;  /* 0x000000d47d00a20c */ /* 0x000fe20003fc6270 */
[----:B------:R-:W-:Y:S01]  /*3430*/  FFMA.FTZ R55, R55, UR24, -R237 ;  /* 0x0000001837377c23 */ /* 0x000fe200080108ed */
[----:B------:R-:W-:Y:S03]  /*3440*/  @!P2 FSEL R60, R60, -INF , !P1 ;  /* 0xff8000003c3ca808 */ /* 0x000fe60004800000 */
[----:B------:R-:W-:Y:S01]  /*3450*/  MUFU.EX2 R187, R187 ;  /* 0x000000bb00bb7308 */ /* 0x000fe20000000800 */
[----:B------:R-:W-:Y:S02]  /*3460*/  @!P2 FSEL R61, R61, -INF , !P6 ;  /* 0xff8000003d3da808 */ /* 0x000fe40007000000 */
[-C--:B------:R-:W-:Y:S01]  /*3470*/  @!P2 ISETP.GE.AND P1, PT, R123, R204.reuse, PT ;  /* 0x000000cc7b00a20c */ /* 0x080fe20003f26270 */
[----:B------:R-:W-:Y:S01]  /*3480*/  FFMA.FTZ R60, R60, UR24, -R120 ;  /* 0x000000183c3c7c23 */ /* 0x000fe20008010878 */
[----:B------:R-:W-:Y:S01]  /*3490*/  @!P2 ISETP.GE.AND P6, PT, R125, R204, PT ;  /* 0x000000cc7d00a20c */ /* 0x000fe20003fc6270 */
[----:B------:R-:W-:Y:S01]  /*34a0*/  IMAD.WIDE.U32 R204, R192, -0x2daee0ad, RZ ;  /* 0xd2511f53c0cc7825 */ /* 0x000fe200078e00ff */
[----:B------:R-:W-:Y:S02]  /*34b0*/  @!P2 FSEL R59, R59, -INF , !P4 ;  /* 0xff8000003b3ba808 */ /* 0x000fe40006000000 */
[-C--:B------:R-:W-:Y:S01]  /*34c0*/  @!P2 ISETP.GE.AND P4, PT, R125, R206.reuse, PT ;  /* 0x000000ce7d00a20c */ /* 0x080fe20003f86270 */
[----:B---3--:R-:W-:Y:S01]  /*34d0*/  IMAD.WIDE.U32 R124, R190, -0x2daee0ad, RZ ;  /* 0xd2511f53be7c7825 */ /* 0x008fe200078e00ff */
[----:B------:R-:W-:Y:S02]  /*34e0*/  LOP3.LUT R228, R205, UR49, R202, 0x96, !PT ;  /* 0x00000031cde47c12 */ /* 0x000fe4000f8e96ca */
[----:B------:R-:W-:Y:S01]  /*34f0*/  LOP3.LUT R202, R201, UR50, R194, 0x96, !PT ;  /* 0x00000032c9ca7c12 */ /* 0x000fe2000f8e96c2 */
[----:B------:R-:W-:Y:S01]  /*3500*/  FFMA.FTZ R190, R13, UR24, -R120 ;  /* 0x000000180dbe7c23 */ /* 0x000fe20008010878 */
[----:B------:R-:W-:Y:S01]  /*3510*/  LOP3.LUT R210, R125, UR49, R210, 0x96, !PT ;  /* 0x000000317dd27c12 */ /* 0x000fe2000f8e96d2 */
[----:B------:R-:W-:Y:S01]  /*3520*/  FFMA.FTZ R192, R15, UR24, -R122 ;  /* 0x000000180fc07c23 */ /* 0x000fe2000801087a */
[----:B------:R-:W-:Y:S01]  /*3530*/  @!P2 FSEL R58, R58, -INF , !P5 ;  /* 0xff8000003a3aa808 */ /* 0x000fe20006800000 */
[----:B------:R-:W-:Y:S01]  /*3540*/  IMAD.WIDE.U32 R202, R202, -0x2daee0ad, RZ ;  /* 0xd2511f53caca7825 */ /* 0x000fe200078e00ff */
[----:B------:R-:W-:Y:S01]  /*3550*/  @!P2 ISETP.GE.AND P5, PT, R123, R206, PT ;  /* 0x000000ce7b00a20c */ /* 0x000fe20003fa6270 */
        /* <DEDUP_REMOVED lines=19> */
[----:B------:R-:W-:Y:S01]  /*3690*/  IMAD.WIDE.U32 R198, R198, -0x326172a9, RZ ;  /* 0xcd9e8d57c6c67825 */ /* 0x000fe200078e00ff */
[----:B------:R-:W-:Y:S02]  /*36a0*/  LOP3.LUT R216, R229, UR48, R216, 0x96, !PT ;  /* 0x00000030e5d87c12 */ /* 0x000fe4000f8e96d8 */
[----:B------:R-:W-:Y:S01]  /*36b0*/  @!P2 FSEL R67, R67, -INF , !P6 ;  /* 0xff8000004343a808 */ /* 0x000fe20007000000 */
[----:B------:R-:W-:Y:S01]  /*36c0*/  FFMA.FTZ R66, R66, UR24, -R237 ;  /* 0x0000001842427c23 */ /* 0x000fe200080108ed */
[----:B------:R-:W-:Y:S01]  /*36d0*/  LOP3.LUT R222, R199, UR48, R222, 0x96, !PT ;  /* 0x00000030c7de7c12 */ /* 0x000fe2000f8e96de */
[----:B------:R-:W-:Y:S04]  /*36e0*/  IMAD.WIDE.U32 R194, R195, -0x2daee0ad, RZ ;  /* 0xd2511f53c3c27825 */ /* 0x000fe800078e00ff */
[--C-:B------:R-:W-:Y:S01]  /*36f0*/  FFMA.FTZ R64, R64, UR24, -R121.reuse ;  /* 0x0000001840407c23 */ /* 0x100fe20008010879 */
[----:B------:R-:W-:Y:S01]  /*3700*/  FFMA.FTZ R62, R62, UR24, -R122 ;  /* 0x000000183e3e7c23 */ /* 0x000fe2000801087a */
[----:B------:R-:W-:Y:S01]  /*3710*/  IMAD.WIDE.U32 R216, R216, -0x2daee0ad, RZ ;  /* 0xd2511f53d8d87825 */ /* 0x000fe200078e00ff */
[----:B------:R-:W-:Y:S02]  /*3720*/  LOP3.LUT R204, R195, UR47, R204, 0x96, !PT ;  /* 0x0000002fc3cc7c12 */ /* 0x000fe4000f8e96cc */
[----:B------:R-:W-:Y:S01]  /*3730*/  MUFU.EX2 R243, R62 ;  /* 0x0000003e00f37308 */ /* 0x000fe20000000800 */
[----:B------:R-:W-:Y:S01]  /*3740*/  IMAD.WIDE.U32 R212, R212, -0x2daee0ad, RZ ;  /* 0xd2511f53d4d47825 */ /* 0x000fe200078e00ff */
[----:B------:R-:W-:Y:S03]  /*3750*/  LOP3.LUT R123, R217, UR45, R194, 0x96, !PT ;  /* 0x0000002dd97b7c12 */ /* 0x000fe6000f8e96c2 */
[----:B------:R-:W-:Y:S01]  /*3760*/  FFMA.FTZ R191, R14, UR24, -R122 ;  /* 0x000000180ebf7c23 */ /* 0x000fe2000801087a */
[----:B------:R-:W-:Y:S01]  /*3770*/  IMAD.WIDE.U32 R208, R208, -0x326172a9, RZ ;  /* 0xcd9e8d57d0d07825 */ /* 0x000fe200078e00ff */
[----:B------:R-:W-:Y:S03]  /*3780*/  LOP3.LUT R226, R213, UR47, R226, 0x96, !PT ;  /* 0x0000002fd5e27c12 */ /* 0x000fe6000f8e96e2 */
[----:B------:R-:W-:Y:S01]  /*3790*/  FFMA.FTZ R195, R20, UR24, -R121 ;  /* 0x0000001814c37c23 */ /* 0x000fe20008010879 */
[----:B------:R-:W-:Y:S01]  /*37a0*/  IMAD.WIDE.U32 R222, R222, -0x2daee0ad, RZ ;  /* 0xd2511f53dede7825 */ /* 0x000fe200078e00ff */
[----:B---3--:R-:W-:Y:S01]  /*37b0*/  LOP3.LUT R124, R209, UR46, R210, 0x96, !PT ;  /* 0x0000002ed17c7c12 */ /* 0x008fe2000f8e96d2 */
[----:B------:R-:W-:Y:S02]  /*37c0*/  MUFU.EX2 R191, R191 ;  /* 0x000000bf00bf7308 */ /* 0x000fe40000000800 */
[--C-:B------:R-:W-:Y:S01]  /*37d0*/  FFMA.FTZ R194, R19, UR24, -R237.reuse ;  /* 0x0000001813c27c23 */ /* 0x100fe200080108ed */
[--C-:B------:R-:W-:Y:S01]  /*37e0*/  FFMA.FTZ R199, R22, UR24, -R237.reuse ;  /* 0x0000001816c77c23 */ /* 0x100fe200080108ed */
[----:B------:R-:W-:Y:S01]  /*37f0*/  LOP3.LUT R200, R223, UR45, R200, 0x96, !PT ;  /* 0x0000002ddfc87c12 */ /* 0x000fe2000f8e96c8 */
[----:B------:R-:W-:Y:S04]  /*3800*/  IMAD.WIDE.U32 R126, R126, -0x326172a9, RZ ;  /* 0xcd9e8d577e7e7825 */ /* 0x000fe800078e00ff */
[----:B------:R-:W-:Y:S01]  /*3810*/  FFMA.FTZ R201, R24, UR24, -R120 ;  /* 0x0000001818c97c23 */ /* 0x000fe20008010878 */
[----:B------:R-:W-:Y:S01]  /*3820*/  FFMA.FTZ R58, R58, UR24, -R122 ;  /* 0x000000183a3a7c23 */ /* 0x000fe2000801087a */
[----:B------:R-:W-:Y:S01]  /*3830*/  IMAD.WIDE.U32 R204, R204, -0x326172a9, RZ ;  /* 0xcd9e8d57cccc7825 */ /* 0x000fe200078e00ff */
[----:B------:R-:W-:Y:S01]  /*3840*/  LOP3.LUT R220, R127, UR48, R220, 0x96, !PT ;  /* 0x000000307fdc7c12 */ /* 0x000fe2000f8e96dc */
[----:B------:R-:W-:Y:S02]  /*3850*/  MUFU.EX2 R195, R195 ;  /* 0x000000c300c37308 */ /* 0x000fe40000000800 */
[----:B------:R-:W-:Y:S01]  /*3860*/  FFMA.FTZ R59, R59, UR24, -R122 ;  /* 0x000000183b3b7c23 */ /* 0x000fe2000801087a */
[----:B------:R-:W-:Y:S01]  /*3870*/  IMAD.WIDE.U32 R218, R218, -0x2daee0ad, RZ ;  /* 0xd2511f53dada7825 */ /* 0x000fe200078e00ff */
[----:B------:R-:W-:Y:S03]  /*3880*/  LOP3.LUT R228, R205, UR46, R228, 0x96, !PT ;  /* 0x0000002ecde47c12 */ /* 0x000fe6000f8e96e4 */
[----:B------:R-:W-:Y:S01]  /*3890*/  IMAD.WIDE.U32 R210, R123, -0x326172a9, RZ ;  /* 0xcd9e8d577bd27825 */ /* 0x000fe200078e00ff */
[----:B------:R-:W-:Y:S02]  /*38a0*/  LOP3.LUT R127, R219, UR45, R202, 0x96, !PT ;  /* 0x0000002ddb7f7c12 */ /* 0x000fe4000f8e96ca */
[----:B------:R-:W3:Y:S01]  /*38b0*/  MUFU.EX2 R194, R194 ;  /* 0x000000c200c27308 */ /* 0x000ee20000000800 */
[----:B------:R-:W-:Y:S01]  /*38c0*/  FFMA.FTZ R202, R23, UR24, -R237 ;  /* 0x0000001817ca7c23 */ /* 0x000fe200080108ed */
[----:B------:R-:W-:Y:S01]  /*38d0*/  IMAD.WIDE.U32 R226, R226, -0x326172a9, RZ ;  /* 0xcd9e8d57e2e27825 */ /* 0x000fe200078e00ff */
[----:B------:R-:W-:Y:S02]  /*38e0*/  LOP3.LUT R205, R210, 0xff, RZ, 0xc0, !PT ;  /* 0x000000ffd2cd7812 */ /* 0x000fe400078ec0ff */
[----:B------:R-:W-:Y:S01]  /*38f0*/  LOP3.LUT R204, R211, UR44, R204, 0x96, !PT ;  /* 0x0000002cd3cc7c12 */ /* 0x000fe2000f8e96cc */
[----:B------:R-:W-:Y:S01]  /*3900*/  IMAD.WIDE.U32 R224, R124, -0x2daee0ad, RZ ;  /* 0xd2511f537ce07825 */ /* 0x000fe200078e00ff */
[----:B------:R-:W-:Y:S03]  /*3910*/  LOP3.LUT R123, R227, UR46, R126, 0x96, !PT ;  /* 0x0000002ee37b7c12 */ /* 0x000fe6000f8e967e */
[----:B------:R-:W-:Y:S01]  /*3920*/  MUFU.EX2 R199, R199 ;  /* 0x000000c700c77308 */ /* 0x000fe20000000800 */
[----:B------:R-:W-:Y:S01]  /*3930*/  ISETP.LE.U32.AND P3, PT, R205, UR25, PT ;  /* 0x00000019cd007c0c */ /* 0x000fe2000bf63070 */
[----:B------:R-:W-:Y:S01]  /*3940*/  IMAD.WIDE.U32 R232, R200, -0x326172a9, RZ ;  /* 0xcd9e8d57c8e87825 */ /* 0x000fe200078e00ff */
[----:B------:R-:W-:Y:S02]  /*3950*/  LOP3.LUT R218, R225, UR43, R218, 0x96, !PT ;  /* 0x0000002be1da7c12 */ /* 0x000fe4000f8e96da */
[----:B------:R-:W-:Y:S01]  /*3960*/  LOP3.LUT R126, R224, 0xffff, RZ, 0xc0, !PT ;  /* 0x0000ffffe07e7812 */ /* 0x000fe200078ec0ff */
[----:B------:R-:W-:Y:S01]  /*3970*/  IMAD.WIDE.U32 R206, R206, -0x326172a9, RZ ;  /* 0xcd9e8d57cece7825 */ /* 0x000fe200078e00ff */
[----:B------:R-:W-:Y:S03]  /*3980*/  LOP3.LUT R205, R204, 0xff, RZ, 0xc0, !PT ;  /* 0x000000ffcccd7812 */ /* 0x000fe600078ec0ff */
[----:B------:R4:W-:Y:S01]  /*3990*/  MUFU.EX2 R200, R202 ;  /* 0x000000ca00c87308 */ /* 0x0009e20000000800 */
[----:B------:R-:W-:Y:S01]  /*39a0*/  SHF.R.U32.HI R203, RZ, 0x18, R210 ;  /* 0x00000018ffcb7819 */ /* 0x000fe200000116d2 */
[----:B------:R-:W-:Y:S01]  /*39b0*/  IMAD.WIDE.U32 R220, R220, -0x2daee0ad, RZ ;  /* 0xd2511f53dcdc7825 */ /* 0x000fe200078e00ff */
[----:B------:R-:W-:Y:S02]  /*39c0*/  LOP3.LUT R125, R207, UR46, R198, 0x96, !PT ;  /* 0x0000002ecf7d7c12 */ /* 0x000fe4000f8e96c6 */
[----:B------:R-:W-:Y:S01]  /*39d0*/  LOP3.LUT R225, R233, UR44, R206, 0x96, !PT ;  /* 0x0000002ce9e17c12 */ /* 0x000fe2000f8e96ce */
[----:B------:R-:W-:Y:S01]  /*39e0*/  IMAD.WIDE.U32 R228, R228, -0x2daee0ad, RZ ;  /* 0xd2511f53e4e47825 */ /* 0x000fe200078e00ff */
[----:B------:R-:W-:Y:S03]  /*39f0*/  LOP3.LUT R211, R210, 0xffff, RZ, 0xc0, !PT ;  /* 0x0000ffffd2d37812 */ /* 0x000fe600078ec0ff */
[----:B------:R-:W-:Y:S01]  /*3a00*/  MUFU.EX2 R201, R201 ;  /* 0x000000c900c97308 */ /* 0x000fe20000000800 */
[----:B------:R-:W-:Y:S01]  /*3a10*/  SHF.R.U32.HI R213, RZ, 0x10, R210 ;  /* 0x00000010ffd57819 */ /* 0x000fe200000116d2 */
[----:B------:R-:W-:Y:S01]  /*3a20*/  IMAD.WIDE.U32 R206, R127, -0x326172a9, RZ ;  /* 0xcd9e8d577fce7825 */ /* 0x000fe200078e00ff */
[----:B------:R-:W-:Y:S02]  /*3a30*/  LOP3.LUT R210, R224, 0xff, RZ, 0xc0, !PT ;  /* 0x000000ffe0d27812 */ /* 0x000fe400078ec0ff */
[--C-:B------:R-:W-:Y:S01]  /*3a40*/  SHF.R.U32.HI R214, RZ, 0x18, R224.reuse ;  /* 0x00000018ffd67819 */ /* 0x100fe200000116e0 */
[----:B------:R-:W-:Y:S01]  /*3a50*/  FFMA.FTZ R198, R21, UR24, -R121 ;  /* 0x0000001815c67c23 */ /* 0x000fe20008010879 */
[----:B------:R-:W-:Y:S01]  /*3a60*/  SHF.R.U32.HI R124, RZ, 0x10, R224 ;  /* 0x00000010ff7c7819 */ /* 0x000fe200000116e0 */
[----:B-1----:R-:W-:Y:S01]  /*3a70*/  @!P3 FADD.FTZ R196, -R196, -RZ ;  /* 0x800000ffc4c4b221 */ /* 0x002fe20000010100 */
[----:B------:R-:W-:Y:S01]  /*3a80*/  LOP3.LUT R216, R229, UR43, R216, 0x96, !PT ;  /* 0x0000002be5d87c12 */ /* 0x000fe2000f8e96d8 */
[----:B----4-:R-:W-:Y:S01]  /*3a90*/  FFMA.FTZ R202, R25, UR24, -R120 ;  /* 0x0000001819ca7c23 */ /* 0x010fe20008010878 */
[C---:B------:R-:W-:Y:S01]  /*3aa0*/  LOP3.LUT R217, R228.reuse, 0xff, RZ, 0xc0, !PT ;  /* 0x000000ffe4d97812 */ /* 0x040fe200078ec0ff */
[----:B------:R-:W-:Y:S01]  /*3ab0*/  IMAD.WIDE.U32 R240, R125, -0x2daee0ad, RZ ;  /* 0xd2511f537df07825 */ /* 0x000fe200078e00ff */
[--C-:B------:R-:W-:Y:S01]  /*3ac0*/  SHF.R.U32.HI R215, RZ, 0x18, R228.reuse ;  /* 0x00000018ffd77819 */ /* 0x100fe200000116e4 */
[----:B------:R-:W-:Y:S01]  /*3ad0*/  MUFU.EX2 R198, R198 ;  /* 0x000000c600c67308 */ /* 0x000fe20000000800 */
[----:B------:R-:W-:Y:S01]  /*3ae0*/  LOP3.LUT R224, R228, 0xffff, RZ, 0xc0, !PT ;  /* 0x0000ffffe4e07812 */ /* 0x000fe200078ec0ff */
[----:B------:R-:W-:Y:S01]  /*3af0*/  IMAD.WIDE.U32 R238, R123, -0x2daee0ad, RZ ;  /* 0xd2511f537bee7825 */ /* 0x000fe200078e00ff */
[----:B------:R-:W-:Y:S02]  /*3b00*/  SHF.R.U32.HI R223, RZ, 0x10, R228 ;  /* 0x00000010ffdf7819 */ /* 0x000fe400000116e4 */
[----:B------:R-:W-:Y:S02]  /*3b10*/  LOP3.LUT R208, R207, UR44, R208, 0x96, !PT ;  /* 0x0000002ccfd07c12 */ /* 0x000fe4000f8e96d0 */
[C---:B------:R-:W-:Y:S03]  /*3b20*/  LOP3.LUT R229, R206.reuse, 0xffff, RZ, 0xc0, !PT ;  /* 0x0000ffffcee57812 */ /* 0x040fe600078ec0ff */
[----:B------:R-:W-:Y:S01]  /*3b30*/  MUFU.EX2 R202, R202 ;  /* 0x000000ca00ca7308 */ /* 0x000fe20000000800 */
[----:B------:R-:W-:Y:S02]  /*3b40*/  LOP3.LUT R228, R206, 0xff, RZ, 0xc0, !PT ;  /* 0x000000ffcee47812 */ /* 0x000fe400078ec0ff */
[--C-:B------:R-:W-:Y:S02]  /*3b50*/  SHF.R.U32.HI R209, RZ, 0x10, R206.reuse ;  /* 0x00000010ffd17819 */ /* 0x100fe400000116ce */
[----:B------:R-:W-:Y:S02]  /*3b60*/  SHF.R.U32.HI R227, RZ, 0x18, R206 ;  /* 0x00000018ffe37819 */ /* 0x000fe400000116ce */
[----:B------:R-:W-:Y:S02]  /*3b70*/  ISETP.LE.U32.AND P5, PT, R205, UR25, PT ;  /* 0x00000019cd007c0c */ /* 0x000fe4000bfa3070 */
[----:B------:R-:W-:Y:S02]  /*3b80*/  LOP3.LUT R205, R204, 0xffff, RZ, 0xc0, !PT ;  /* 0x0000ffffcccd7812 */ /* 0x000fe400078ec0ff */
[--C-:B------:R-:W-:Y:S02]  /*3b90*/  SHF.R.U32.HI R206, RZ, 0x18, R204.reuse ;  /* 0x00000018ffce7819 */ /* 0x100fe400000116cc */
[----:B------:R-:W-:Y:S02]  /*3ba0*/  SHF.R.U32.HI R207, RZ, 0x10, R204 ;  /* 0x00000010ffcf7819 */ /* 0x000fe400000116cc */
[----:B------:R-:W-:Y:S01]  /*3bb0*/  LOP3.LUT R212, R221, UR45, R212, 0x96, !PT ;  /* 0x0000002dddd47c12 */ /* 0x000fe2000f8e96d4 */
[----:B------:R1:W-:Y:S01]  /*3bc0*/  MUFU.EX2 R204, R231 ;  /* 0x000000e700cc7308 */ /* 0x0003e20000000800 */
[C---:B------:R-:W-:Y:S02]  /*3bd0*/  LOP3.LUT R219, R232.reuse, 0xff, RZ, 0xc0, !PT ;  /* 0x000000ffe8db7812 */ /* 0x040fe400078ec0ff */
[--C-:B------:R-:W-:Y:S01]  /*3be0*/  SHF.R.U32.HI R221, RZ, 0x18, R232.reuse ;  /* 0x00000018ffdd7819 */ /* 0x100fe200000116e8 */
[----:B--2---:R-:W-:Y:S01]  /*3bf0*/  @!P5 FADD.FTZ R181, -R181, -RZ ;  /* 0x800000ffb5b5d221 */ /* 0x004fe20000010100 */
[----:B------:R-:W-:Y:S02]  /*3c00*/  SHF.R.U32.HI R230, RZ, 0x10, R232 ;  /* 0x00000010ffe67819 */ /* 0x000fe400000116e8 */
[----:B------:R-:W-:Y:S01]  /*3c10*/  LOP3.LUT R127, R232, 0xffff, RZ, 0xc0, !PT ;  /* 0x0000ffffe87f7812 */ /* 0x000fe200078ec0ff */
[----:B------:R-:W-:Y:S01]  /*3c20*/  FFMA.FTZ R232, R26, UR24, -R122 ;  /* 0x000000181ae87c23 */ /* 0x000fe2000801087a */
[----:B------:R-:W-:Y:S01]  /*3c30*/  ISETP.LE.U32.AND P0, PT, R203, UR25, PT ;  /* 0x00000019cb007c0c */ /* 0x000fe2000bf03070 */
[----:B------:R-:W-:Y:S01]  /*3c40*/  FFMA.FTZ R233, R29, UR24, -R120 ;  /* 0x000000181de97c23 */ /* 0x000fe20008010878 */
[----:B------:R-:W-:Y:S01]  /*3c50*/  LOP3.LUT R207, R207, 0xff, RZ, 0xc0, !PT ;  /* 0x000000ffcfcf7812 */ /* 0x000fe200078ec0ff */
[----:B------:R2:W-:Y:S01]  /*3c60*/  MUFU.EX2 R203, R232 ;  /* 0x000000e800cb7308 */ /* 0x0005e20000000800 */
[----:B------:R-:W-:Y:S02]  /*3c70*/  ISETP.LE.U32.AND P4, PT, R206, UR25, PT ;  /* 0x00000019ce007c0c */ /* 0x000fe4000bf83070 */
[----:B------:R-:W-:Y:S02]  /*3c80*/  SHF.R.U32.HI R205, RZ, 0x8, R205 ;  /* 0x00000008ffcd7819 */ /* 0x000fe400000116cd */
[----:B-1----:R-:W-:Y:S02]  /*3c90*/  LOP3.LUT R231, R208, 0xff, RZ, 0xc0, !PT ;  /* 0x000000ffd0e77812 */ /* 0x002fe400078ec0ff */
[----:B------:R-:W-:Y:S02]  /*3ca0*/  ISETP.LE.U32.AND P1, PT, R207, UR25, PT ;  /* 0x00000019cf007c0c */ /* 0x000fe4000bf23070 */
[----:B------:R-:W-:Y:S01]  /*3cb0*/  ISETP.LE.U32.AND P2, PT, R231, UR25, PT ;  /* 0x00000019e7007c0c */ /* 0x000fe2000bf43070 */
[----:B---3--:R-:W-:Y:S01]  /*3cc0*/  @!P0 FADD.FTZ R194, -R194, -RZ ;  /* 0x800000ffc2c28221 */ /* 0x008fe20000010100 */
[----:B------:R-:W-:Y:S01]  /*3cd0*/  SHF.R.U32.HI R207, RZ, 0x10, R208 ;  /* 0x00000010ffcf7819 */ /* 0x000fe200000116d0 */
[----:B------:R-:W-:Y:S01]  /*3ce0*/  FFMA.FTZ R231, R30, UR24, -R122 ;  /* 0x000000181ee77c23 */ /* 0x000fe2000801087a */
[----:B------:R-:W-:Y:S01]  /*3cf0*/  LOP3.LUT R206, R205, 0xffff, RZ, 0xc0, !PT ;  /* 0x0000ffffcdce7812 */ /* 0x000fe200078ec0ff */
[----:B------:R-:W-:Y:S01]  /*3d00*/  @!P4 FADD.FTZ R184, -R184, -RZ ;  /* 0x800000ffb8b8c221 */ /* 0x000fe20000010100 */
[----:B------:R-:W-:Y:S01]  /*3d10*/  LOP3.LUT R207, R207, 0xff, RZ, 0xc0, !PT ;  /* 0x000000ffcfcf7812 */ /* 0x000fe200078ec0ff */
[----:B------:R1:W-:Y:S01]  /*3d20*/  MUFU.EX2 R205, R234 ;  /* 0x000000ea00cd7308 */ /* 0x0003e20000000800 */
[----:B------:R-:W-:Y:S02]  /*3d30*/  SHF.R.U32.HI R229, RZ, 0x8, R229 ;  /* 0x00000008ffe57819 */ /* 0x000fe400000116e5 */
[----:B------:R-:W-:Y:S01]  /*3d40*/  ISETP.LE.U32.AND P6, PT, R206, UR25, PT ;  /* 0x00000019ce007c0c */ /* 0x000fe2000bfc3070 */
[----:B------:R-:W-:Y:S01]  /*3d50*/  @!P1 FADD.FTZ R183, -R183, -RZ ;  /* 0x800000ffb7b79221 */ /* 0x000fe20000010100 */
[----:B------:R-:W-:Y:S01]  /*3d60*/  LOP3.LUT R206, R208, 0xffff, RZ, 0xc0, !PT ;  /* 0x0000ffffd0ce7812 */ /* 0x000fe200078ec0ff */
[----:B------:R-:W-:Y:S01]  /*3d70*/  @!P2 FADD.FTZ R185, -R185, -RZ ;  /* 0x800000ffb9b9a221 */ /* 0x000fe20000010100 */
[----:B------:R-:W-:Y:S02]  /*3d80*/  ISETP.LE.U32.AND P5, PT, R207, UR25, PT ;  /* 0x00000019cf007c0c */ /* 0x000fe4000bfa3070 */
[----:B------:R-:W-:Y:S01]  /*3d90*/  SHF.R.U32.HI R208, RZ, 0x18, R208 ;  /* 0x00000018ffd07819 */ /* 0x000fe200000116d0 */
[----:B------:R-:W-:Y:S01]  /*3da0*/  MUFU.EX2 R207, R231 ;  /* 0x000000e700cf7308 */ /* 0x000fe20000000800 */
[----:B------:R-:W-:Y:S02]  /*3db0*/  LOP3.LUT R229, R229, 0xffff, RZ, 0xc0, !PT ;  /* 0x0000ffffe5e57812 */ /* 0x000fe400078ec0ff */
[----:B------:R-:W-:Y:S01]  /*3dc0*/  ISETP.LE.U32.AND P4, PT, R228, UR25, PT ;  /* 0x00000019e4007c0c */ /* 0x000fe2000bf83070 */
[--C-:B------:R-:W-:Y:S01]  /*3dd0*/  FFMA.FTZ R228, R32, UR24, -R121.reuse ;  /* 0x0000001820e47c23 */ /* 0x100fe20008010879 */
[----:B--2---:R-:W-:Y:S01]  /*3de0*/  SHF.R.U32.HI R232, RZ, 0x8, R206 ;  /* 0x00000008ffe87819 */ /* 0x004fe200000116ce */
[----:B------:R-:W-:Y:S01]  /*3df0*/  @!P6 FADD.FTZ R182, -R182, -RZ ;  /* 0x800000ffb6b6e221 */ /* 0x000fe20000010100 */
[----:B------:R-:W-:Y:S01]  /*3e00*/  ISETP.LE.U32.AND P1, PT, R208, UR25, PT ;  /* 0x00000019d0007c0c */ /* 0x000fe2000bf23070 */
[----:B-1----:R-:W-:Y:S01]  /*3e10*/  FFMA.FTZ R234, R37, UR24, -R121 ;  /* 0x0000001825ea7c23 */ /* 0x002fe20008010879 */
[----:B------:R-:W-:Y:S01]  /*3e20*/  ISETP.LE.U32.AND P2, PT, R229, UR25, PT ;  /* 0x00000019e5007c0c */ /* 0x000fe2000bf43070 */
[----:B------:R-:W-:Y:S01]  /*3e30*/  @!P5 FADD.FTZ R187, -R187, -RZ ;  /* 0x800000ffbbbbd221 */ /* 0x000fe20000010100 */
[----:B------:R-:W-:Y:S01]  /*3e40*/  LOP3.LUT R232, R232, 0xffff, RZ, 0xc0, !PT ;  /* 0x0000ffffe8e87812 */ /* 0x000fe200078ec0ff */
[----:B------:R-:W-:Y:S01]  /*3e50*/  MUFU.EX2 R206, R233 ;  /* 0x000000e900ce7308 */ /* 0x000fe20000000800 */
[----:B------:R-:W-:Y:S02]  /*3e60*/  LOP3.LUT R229, R209, 0xff, RZ, 0xc0, !PT ;  /* 0x000000ffd1e57812 */ /* 0x000fe400078ec0ff */
[----:B------:R-:W-:Y:S01]  /*3e70*/  ISETP.LE.U32.AND P6, PT, R232, UR25, PT ;  /* 0x00000019e8007c0c */ /* 0x000fe2000bfc3070 */
[----:B------:R-:W-:Y:S01]  /*3e80*/  FFMA.FTZ R232, R31, UR24, -R122 ;  /* 0x000000181fe87c23 */ /* 0x000fe2000801087a */
[----:B------:R-:W-:Y:S01]  /*3e90*/  ISETP.LE.U32.AND P5, PT, R229, UR25, PT ;  /* 0x00000019e5007c0c */ /* 0x000fe2000bfa3070 */
[----:B------:R-:W-:Y:S01]  /*3ea0*/  @!P4 FADD.FTZ R189, -R189, -RZ ;  /* 0x800000ffbdbdc221 */ /* 0x000fe20000010100 */
[----:B------:R-:W-:Y:S01]  /*3eb0*/  SHF.R.U32.HI R211, RZ, 0x8, R211 ;  /* 0x00000008ffd37819 */ /* 0x000fe200000116d3 */
[----:B------:R-:W-:Y:S01]  /*3ec0*/  @!P1 FADD.FTZ R188, -R188, -RZ ;  /* 0x800000ffbcbc9221 */ /* 0x000fe20000010100 */
[----:B------:R-:W-:Y:S01]  /*3ed0*/  ISETP.LE.U32.AND P4, PT, R214, UR25, PT ;  /* 0x00000019d6007c0c */ /* 0x000fe2000bf83070 */
[----:B------:R1:W2:Y:S01]  /*3ee0*/  MUFU.EX2 R208, R232 ;  /* 0x000000e800d07308 */ /* 0x0002a20000000800 */
[----:B------:R-:W-:Y:S01]  /*3ef0*/  ISETP.LE.U32.AND P1, PT, R227, UR25, PT ;  /* 0x00000019e3007c0c */ /* 0x000fe2000bf23070 */
[----:B------:R-:W-:Y:S01]  /*3f00*/  @!P2 FADD.FTZ R190, -R190, -RZ ;  /* 0x800000ffbebea221 */ /* 0x000fe20000010100 */
[----:B------:R-:W-:Y:S01]  /*3f10*/  ISETP.LE.U32.AND P2, PT, R217, UR25, PT ;  /* 0x00000019d9007c0c */ /* 0x000fe2000bf43070 */
[--C-:B------:R-:W-:Y:S01]  /*3f20*/  FFMA.FTZ R214, R34, UR24, -R237.reuse ;  /* 0x0000001822d67c23 */ /* 0x100fe200080108ed */
[----:B------:R-:W-:Y:S01]  /*3f30*/  LOP3.LUT R217, R211, 0xffff, RZ, 0xc0, !PT ;  /* 0x0000ffffd3d97812 */ /* 0x000fe200078ec0ff */
[----:B------:R-:W-:Y:S01]  /*3f40*/  FFMA.FTZ R227, R35, UR24, -R237 ;  /* 0x0000001823e37c23 */ /* 0x000fe200080108ed */
[----:B------:R-:W-:Y:S03]  /*3f50*/  LOP3.LUT R213, R213, 0xff, RZ, 0xc0, !PT ;  /* 0x000000ffd5d57812 */ /* 0x000fe600078ec0ff */
[----:B------:R3:W-:Y:S01]  /*3f60*/  MUFU.EX2 R211, R214 ;  /* 0x000000d600d37308 */ /* 0x0007e20000000800 */
[----:B------:R-:W-:Y:S01]  /*3f70*/  ISETP.LE.U32.AND P3, PT, R215, UR25, PT ;  /* 0x00000019d7007c0c */ /* 0x000fe2000bf63070 */
[----:B------:R-:W-:Y:S01]  /*3f80*/  @!P5 FADD.FTZ R191, -R191, -RZ ;  /* 0x800000ffbfbfd221 */ /* 0x000fe20000010100 */
[----:B------:R-:W-:Y:S01]  /*3f90*/  ISETP.LE.U32.AND P5, PT, R217, UR25, PT ;  /* 0x00000019d9007c0c */ /* 0x000fe2000bfa3070 */
[----:B------:R-:W-:Y:S01]  /*3fa0*/  FFMA.FTZ R217, R36, UR24, -R121 ;  /* 0x0000001824d97c23 */ /* 0x000fe20008010879 */
[----:B------:R-:W-:Y:S01]  /*3fb0*/  SHF.R.U32.HI R125, RZ, 0x18, R218 ;  /* 0x00000018ff7d7819 */ /* 0x000fe200000116da */
[----:B------:R-:W-:Y:S01]  /*3fc0*/  @!P1 FADD.FTZ R192, -R192, -RZ ;  /* 0x800000ffc0c09221 */ /* 0x000fe20000010100 */
[----:B------:R-:W-:Y:S01]  /*3fd0*/  ISETP.LE.U32.AND P1, PT, R213, UR25, PT ;  /* 0x00000019d5007c0c */ /* 0x000fe2000bf23070 */
[----:B------:R-:W-:Y:S01]  /*3fe0*/  @!P6 FADD.FTZ R186, -R186, -RZ ;  /* 0x800000ffbabae221 */ /* 0x000fe20000010100 */
[----:B------:R-:W-:Y:S01]  /*3ff0*/  LOP3.LUT R213, R216, 0xffff, RZ, 0xc0, !PT ;  /* 0x0000ffffd8d57812 */ /* 0x000fe200078ec0ff */
[----:B-1----:R-:W-:Y:S01]  /*4000*/  IMAD.WIDE.U32 R232, R212, -0x326172a9, RZ ;  /* 0xcd9e8d57d4e87825 */ /* 0x002fe200078e00ff */
[----:B------:R-:W-:Y:S01]  /*4010*/  ISETP.LE.U32.AND P6, PT, R210, UR25, PT ;  /* 0x00000019d2007c0c */ /* 0x000fe2000bfc3070 */
[----:B------:R1:W4:Y:S01]  /*4020*/  MUFU.EX2 R212, R227 ;  /* 0x000000e300d47308 */ /* 0x0003220000000800 */
[----:B------:R-:W-:Y:S01]  /*4030*/  SHF.R.U32.HI R213, RZ, 0x8, R213 ;  /* 0x00000008ffd57819 */ /* 0x000fe200000116d5 */
[----:B--2---:R-:W-:Y:S01]  /*4040*/  @!P4 FADD.FTZ R208, -R208, -RZ ;  /* 0x800000ffd0d0c221 */ /* 0x004fe20000010100 */
[----:B------:R-:W-:Y:S01]  /*4050*/  SHF.R.U32.HI R126, RZ, 0x8, R126 ;  /* 0x00000008ff7e7819 */ /* 0x000fe2000001167e */
[----:B------:R-:W-:Y:S01]  /*4060*/  @!P5 FADD.FTZ R197, -R197, -RZ ;  /* 0x800000ffc5c5d221 */ /* 0x000fe20000010100 */
[----:B---3--:R-:W-:Y:S01]  /*4070*/  LOP3.LUT R214, R216, 0xff, RZ, 0xc0, !PT ;  /* 0x000000ffd8d67812 */ /* 0x008fe200078ec0ff */
[----:B------:R-:W-:Y:S01]  /*4080*/  FFMA.FTZ R210, R33, UR24, -R121 ;  /* 0x0000001821d27c23 */ /* 0x000fe20008010879 */
[----:B------:R-:W-:Y:S01]  /*4090*/  LOP3.LUT R215, R213, 0xffff, RZ, 0xc0, !PT ;  /* 0x0000ffffd5d77812 */ /* 0x000fe200078ec0ff */
[----:B------:R-:W-:Y:S01]  /*40a0*/  @!P1 FADD.FTZ R193, -R193, -RZ ;  /* 0x800000ffc1c19221 */ /* 0x000fe20000010100 */
[----:B------:R-:W-:Y:S01]  /*40b0*/  ISETP.LE.U32.AND P5, PT, R214, UR25, PT ;  /* 0x00000019d6007c0c */ /* 0x000fe2000bfa3070 */
[----:B------:R2:W-:Y:S01]  /*40c0*/  MUFU.EX2 R213, R217 ;  /* 0x000000d900d57308 */ /* 0x0005e20000000800 */
[----:B------:R-:W-:Y:S01]  /*40d0*/  ISETP.LE.U32.AND P1, PT, R215, UR25, PT ;  /* 0x00000019d7007c0c */ /* 0x000fe2000bf23070 */
[----:B------:R-:W-:Y:S01]  /*40e0*/  @!P6 FADD.FTZ R205, -R205, -RZ ;  /* 0x800000ffcdcde221 */ /* 0x000fe20000010100 */
[--C-:B------:R-:W-:Y:S02]  /*40f0*/  SHF.R.U32.HI R215, RZ, 0x10, R216.reuse ;  /* 0x00000010ffd77819 */ /* 0x100fe400000116d8 */
[----:B------:R-:W-:Y:S02]  /*4100*/  LOP3.LUT R126, R126, 0xffff, RZ, 0xc0, !PT ;  /* 0x0000ffff7e7e7812 */ /* 0x000fe400078ec0ff */
[----:B-1----:R-:W-:Y:S01]  /*4110*/  SHF.R.U32.HI R227, RZ, 0x18, R216 ;  /* 0x00000018ffe37819 */ /* 0x002fe200000116d8 */
[----:B------:R-:W-:Y:S01]  /*4120*/  FFMA.FTZ R216, R39, UR24, -R237 ;  /* 0x0000001827d87c23 */ /* 0x000fe200080108ed */
[----:B------:R-:W-:Y:S01]  /*4130*/  LOP3.LUT R215, R215, 0xff, RZ, 0xc0, !PT ;  /* 0x000000ffd7d77812 */ /* 0x000fe200078ec0ff */
[----:B----4-:R-:W-:Y:S01]  /*4140*/  @!P3 FADD.FTZ R212, -R212, -RZ ;  /* 0x800000ffd4d4b221 */ /* 0x010fe20000010100 */
[----:B------:R-:W-:Y:S01]  /*4150*/  SHF.R.U32.HI R224, RZ, 0x8, R224 ;  /* 0x00000008ffe07819 */ /* 0x000fe200000116e0 */
[----:B------:R-:W-:Y:S01]  /*4160*/  @!P5 FADD.FTZ R195, -R195, -RZ ;  /* 0x800000ffc3c3d221 */ /* 0x000fe20000010100 */
[----:B------:R-:W-:Y:S01]  /*4170*/  ISETP.LE.U32.AND P5, PT, R227, UR25, PT ;  /* 0x00000019e3007c0c */ /* 0x000fe2000bfa3070 */
[----:B------:R-:W-:Y:S01]  /*4180*/  @!P1 FADD.FTZ R198, -R198, -RZ ;  /* 0x800000ffc6c69221 */ /* 0x000fe20000010100 */
[C---:B------:R-:W-:Y:S01]  /*4190*/  LOP3.LUT R227, R218.reuse, 0xff, RZ, 0xc0, !PT ;  /* 0x000000ffdae37812 */ /* 0x040fe200078ec0ff */
[----:B------:R-:W1:Y:S01]  /*41a0*/  MUFU.EX2 R209, R228 ;  /* 0x000000e400d17308 */ /* 0x000e620000000800 */
[----:B------:R-:W-:Y:S02]  /*41b0*/  ISETP.LE.U32.AND P0, PT, R215, UR25, PT ;  /* 0x00000019d7007c0c */ /* 0x000fe4000bf03070 */
[----:B--2---:R-:W-:Y:S02]  /*41c0*/  LOP3.LUT R217, R218, 0xffff, RZ, 0xc0, !PT ;  /* 0x0000ffffdad97812 */ /* 0x004fe400078ec0ff */
[----:B------:R-:W-:Y:S02]  /*41d0*/  ISETP.LE.U32.AND P1, PT, R227, UR25, PT ;  /* 0x00000019e3007c0c */ /* 0x000fe4000bf23070 */
[----:B------:R-:W-:Y:S03]  /*41e0*/  SHF.R.U32.HI R217, RZ, 0x8, R217 ;  /* 0x00000008ffd97819 */ /* 0x000fe600000116d9 */
[----:B------:R-:W-:Y:S01]  /*41f0*/  MUFU.EX2 R214, R234 ;  /* 0x000000ea00d67308 */ /* 0x000fe20000000800 */
[----:B------:R-:W-:Y:S01]  /*4200*/  SHF.R.U32.HI R227, RZ, 0x10, R218 ;  /* 0x00000010ffe37819 */ /* 0x000fe200000116da */
[----:B------:R-:W-:Y:S01]  /*4210*/  @!P5 FADD.FTZ R200, -R200, -RZ ;  /* 0x800000ffc8c8d221 */ /* 0x000fe20000010100 */
[----:B------:R-:W-:Y:S01]  /*4220*/  LOP3.LUT R217, R217, 0xffff, RZ, 0xc0, !PT ;  /* 0x0000ffffd9d97812 */ /* 0x000fe200078ec0ff */
[----:B------:R-:W-:Y:S01]  /*4230*/  FFMA.FTZ R218, R41, UR24, -R120 ;  /* 0x0000001829da7c23 */ /* 0x000fe20008010878 */
[----:B------:R-:W-:Y:S01]  /*4240*/  LOP3.LUT R227, R227, 0xff, RZ, 0xc0, !PT ;  /* 0x000000ffe3e37812 */ /* 0x000fe200078ec0ff */
[----:B------:R-:W-:Y:S01]  /*4250*/  @!P0 FADD.FTZ R199, -R199, -RZ ;  /* 0x800000ffc7c78221 */ /* 0x000fe20000010100 */
[----:B------:R-:W-:Y:S03]  /*4260*/  ISETP.LE.U32.AND P0, PT, R217, UR25, PT ;  /* 0x00000019d9007c0c */ /* 0x000fe6000bf03070 */
[----:B------:R-:W2:Y:S01]  /*4270*/  MUFU.EX2 R216, R216 ;  /* 0x000000d800d87308 */ /* 0x000ea20000000800 */
[----:B------:R-:W-:Y:S01]  /*4280*/  ISETP.LE.U32.AND P5, PT, R227, UR25, PT ;  /* 0x00000019e3007c0c */ /* 0x000fe2000bfa3070 */
[----:B------:R-:W-:Y:S01]  /*4290*/  @!P1 FADD.FTZ R201, -R201, -RZ ;  /* 0x800000ffc9c99221 */ /* 0x000fe20000010100 */
[----:B------:R-:W-:Y:S01]  /*42a0*/  ISETP.LE.U32.AND P1, PT, R125, UR25, PT ;  /* 0x000000197d007c0c */ /* 0x000fe2000bf23070 */
[----:B------:R-:W-:Y:S01]  /*42b0*/  FFMA.FTZ R227, R42, UR24, -R122 ;  /* 0x000000182ae37c23 */ /* 0x000fe2000801087a */
[----:B------:R-:W-:Y:S01]  /*42c0*/  LOP3.LUT R125, R241, UR43, R222, 0x96, !PT ;  /* 0x0000002bf17d7c12 */ /* 0x000fe2000f8e96de */
[----:B-1----:R-:W-:Y:S01]  /*42d0*/  @!P2 FADD.FTZ R209, -R209, -RZ ;  /* 0x800000ffd1d1a221 */ /* 0x002fe20000010100 */
[----:B------:R-:W-:Y:S03]  /*42e0*/  LOP3.LUT R222, R124, 0xff, RZ, 0xc0, !PT ;  /* 0x000000ff7cde7812 */ /* 0x000fe600078ec0ff */
[----:B------:R-:W-:Y:S01]  /*42f0*/  MUFU.EX2 R218, R218 ;  /* 0x000000da00da7308 */ /* 0x000fe20000000800 */
[----:B------:R-:W-:Y:S02]  /*4300*/  LOP3.LUT R224, R224, 0xffff, RZ, 0xc0, !PT ;  /* 0x0000ffffe0e07812 */ /* 0x000fe400078ec0ff */
[----:B------:R-:W-:Y:S01]  /*4310*/  ISETP.LE.U32.AND P6, PT, R222, UR25, PT ;  /* 0x00000019de007c0c */ /* 0x000fe2000bfc3070 */
[----:B------:R-:W-:Y:S01]  /*4320*/  @!P0 FADD.FTZ R202, -R202, -RZ ;  /* 0x800000ffcaca8221 */ /* 0x000fe20000010100 */
[----:B------:R-:W-:Y:S01]  /*4330*/  ISETP.LE.U32.AND P0, PT, R219, UR25, PT ;  /* 0x00000019db007c0c */ /* 0x000fe2000bf03070 */
[----:B------:R-:W-:Y:S01]  /*4340*/  FFMA.FTZ R222, R45, UR24, -R120 ;  /* 0x000000182dde7c23 */ /* 0x000fe20008010878 */
[----:B------:R-:W-:Y:S01]  /*4350*/  LOP3.LUT R228, R233, UR44, R226, 0x96, !PT ;  /* 0x0000002ce9e47c12 */ /* 0x000fe2000f8e96e2 */
[----:B------:R-:W-:Y:S01]  /*4360*/  @!P1 FADD.FTZ R204, -R204, -RZ ;  /* 0x800000ffcccc9221 */ /* 0x000fe20000010100 */
[----:B------:R-:W-:Y:S01]  /*4370*/  ISETP.LE.U32.AND P1, PT, R126, UR25, PT ;  /* 0x000000197e007c0c */ /* 0x000fe2000bf23070 */
[----:B------:R1:W-:Y:S01]  /*4380*/  MUFU.EX2 R219, R227 ;  /* 0x000000e300db7308 */ /* 0x0003e20000000800 */
[----:B------:R-:W-:Y:S01]  /*4390*/  LOP3.LUT R229, R232, 0xffff, RZ, 0xc0, !PT ;  /* 0x0000ffffe8e57812 */ /* 0x000fe200078ec0ff */
[----:B------:R-:W-:Y:S01]  /*43a0*/  FFMA.FTZ R233, R38, UR24, -R237 ;  /* 0x0000001826e97c23 */ /* 0x000fe200080108ed */
[----:B------:R-:W-:Y:S01]  /*43b0*/  LOP3.LUT R123, R239, UR43, R220, 0x96, !PT ;  /* 0x0000002bef7b7c12 */ /* 0x000fe2000f8e96dc */
[----:B------:R-:W-:Y:S01]  /*43c0*/  FFMA.FTZ R220, R43, UR24, -R122 ;  /* 0x000000182bdc7c23 */ /* 0x000fe2000801087a */
[----:B------:R-:W-:Y:S01]  /*43d0*/  SHF.R.U32.HI R229, RZ, 0x8, R229 ;  /* 0x00000008ffe57819 */ /* 0x000fe200000116e5 */
[----:B------:R-:W-:Y:S01]  /*43e0*/  @!P6 FADD.FTZ R207, -R207, -RZ ;  /* 0x800000ffcfcfe221 */ /* 0x000fe20000010100 */
[----:B------:R-:W-:Y:S03]  /*43f0*/  LOP3.LUT R226, R232, 0xff, RZ, 0xc0, !PT ;  /* 0x000000ffe8e27812 */ /* 0x000fe600078ec0ff */
[----:B------:R3:W4:Y:S01]  /*4400*/  MUFU.EX2 R215, R233 ;  /* 0x000000e900d77308 */ /* 0x0007220000000800 */
[--C-:B------:R-:W-:Y:S01]  /*4410*/  SHF.R.U32.HI R231, RZ, 0x18, R232.reuse ;  /* 0x00000018ffe77819 */ /* 0x100fe200000116e8 */
[----:B------:R-:W-:Y:S01]  /*4420*/  FFMA.FTZ R237, R67, UR24, -R237 ;  /* 0x0000001843ed7c23 */ /* 0x000fe200080108ed */
[----:B------:R-:W-:Y:S01]  /*4430*/  SHF.R.U32.HI R232, RZ, 0x10, R232 ;  /* 0x00000010ffe87819 */ /* 0x000fe200000116e8 */
[----:B------:R-:W-:Y:S01]  /*4440*/  @!P1 FADD.FTZ R206, -R206, -RZ ;  /* 0x800000ffcece9221 */ /* 0x000fe20000010100 */
[----:B------:R-:W-:Y:S01]  /*4450*/  ISETP.LE.U32.AND P1, PT, R224, UR25, PT ;  /* 0x00000019e0007c0c */ /* 0x000fe2000bf23070 */
[----:B------:R-:W-:Y:S01]  /*4460*/  @!P5 FADD.FTZ R203, -R203, -RZ ;  /* 0x800000ffcbcbd221 */ /* 0x000fe20000010100 */
[----:B------:R-:W-:Y:S03]  /*4470*/  LOP3.LUT R224, R223, 0xff, RZ, 0xc0, !PT ;  /* 0x000000ffdfe07812 */ /* 0x000fe600078ec0ff */
[----:B------:R-:W-:Y:S01]  /*4480*/  MUFU.EX2 R220, R220 ;  /* 0x000000dc00dc7308 */ /* 0x000fe20000000800 */
[----:B------:R-:W-:Y:S01]  /*4490*/  LOP3.LUT R232, R232, 0xff, RZ, 0xc0, !PT ;  /* 0x000000ffe8e87812 */ /* 0x000fe200078ec0ff */
[--C-:B-1----:R-:W-:Y:S01]  /*44a0*/  FFMA.FTZ R227, R46, UR24, -R122.reuse ;  /* 0x000000182ee37c23 */ /* 0x102fe2000801087a */
[----:B------:R-:W-:Y:S02]  /*44b0*/  LOP3.LUT R46, R225, 0xff, RZ, 0xc0, !PT ;  /* 0x000000ffe12e7812 */ /* 0x000fe400078ec0ff */
[----:B------:R-:W-:Y:S01]  /*44c0*/  ISETP.LE.U32.AND P6, PT, R224, UR25, PT ;  /* 0x00000019e0007c0c */ /* 0x000fe2000bfc3070 */
[--C-:B------:R-:W-:Y:S01]  /*44d0*/  FFMA.FTZ R224, R47, UR24, -R122.reuse ;  /* 0x000000182fe07c23 */ /* 0x100fe2000801087a */
[----:B------:R-:W-:Y:S01]  /*44e0*/  ISETP.LE.U32.AND P4, PT, R46, UR25, PT ;  /* 0x000000192e007c0c */ /* 0x000fe2000bf83070 */
[----:B------:R-:W-:Y:S01]  /*44f0*/  FFMA.FTZ R122, R63, UR24, -R122 ;  /* 0x000000183f7a7c23 */ /* 0x000fe2000801087a */
[--C-:B------:R-:W-:Y:S01]  /*4500*/  SHF.R.U32.HI R47, RZ, 0x18, R225.reuse ;  /* 0x00000018ff2f7819 */ /* 0x100fe200000116e1 */
[----:B---3--:R-:W-:Y:S01]  /*4510*/  FFMA.FTZ R233, R40, UR24, -R120 ;  /* 0x0000001828e97c23 */ /* 0x008fe20008010878 */
[----:B------:R-:W-:Y:S01]  /*4520*/  LOP3.LUT R46, R225, 0xffff, RZ, 0xc0, !PT ;  /* 0x0000ffffe12e7812 */ /* 0x000fe200078ec0ff */
[----:B------:R-:W-:Y:S01]  /*4530*/  MUFU.EX2 R244, R122 ;  /* 0x0000007a00f47308 */ /* 0x000fe20000000800 */
[----:B------:R-:W-:Y:S02]  /*4540*/  ISETP.LE.U32.AND P2, PT, R47, UR25, PT ;  /* 0x000000192f007c0c */ /* 0x000fe4000bf43070 */
[----:B------:R-:W-:Y:S01]  /*4550*/  SHF.R.U32.HI R47, RZ, 0x10, R225 ;  /* 0x00000010ff2f7819 */ /* 0x000fe200000116e1 */
[--C-:B------:R-:W-:Y:S01]  /*4560*/  FFMA.FTZ R225, R48, UR24, -R121.reuse ;  /* 0x0000001830e17c23 */ /* 0x100fe20008010879 */
[----:B------:R-:W-:Y:S01]  /*4570*/  SHF.R.U32.HI R46, RZ, 0x8, R46 ;  /* 0x00000008ff2e7819 */ /* 0x000fe2000001162e */
[----:B------:R-:W-:Y:S01]  /*4580*/  FFMA.FTZ R121, R65, UR24, -R121 ;  /* 0x0000001841797c23 */ /* 0x000fe20008010879 */
[----:B------:R-:W-:Y:S01]  /*4590*/  LOP3.LUT R47, R47, 0xff, RZ, 0xc0, !PT ;  /* 0x000000ff2f2f7812 */ /* 0x000fe200078ec0ff */
[----:B------:R-:W-:Y:S01]  /*45a0*/  @!P6 FADD.FTZ R211, -R211, -RZ ;  /* 0x800000ffd3d3e221 */ /* 0x000fe20000010100 */
[----:B------:R-:W-:Y:S01]  /*45b0*/  LOP3.LUT R46, R46, 0xffff, RZ, 0xc0, !PT ;  /* 0x0000ffff2e2e7812 */ /* 0x000fe200078ec0ff */
[----:B------:R-:W-:Y:S01]  /*45c0*/  @!P4 FADD.FTZ R213, -R213, -RZ ;  /* 0x800000ffd5d5c221 */ /* 0x000fe20000010100 */
[----:B------:R-:W-:Y:S01]  /*45d0*/  ISETP.LE.U32.AND P3, PT, R47, UR25, PT ;  /* 0x000000192f007c0c */ /* 0x000fe2000bf63070 */
[----:B------:R-:W-:Y:S01]  /*45e0*/  MUFU.EX2 R217, R233 ;  /* 0x000000e900d97308 */ /* 0x000fe20000000800 */
[----:B------:R-:W-:Y:S01]  /*45f0*/  ISETP.LE.U32.AND P6, PT, R46, UR25, PT ;  /* 0x000000192e007c0c */ /* 0x000fe2000bfc3070 */
[----:B--2---:R-:W-:Y:S01]  /*4600*/  @!P2 FADD.FTZ R216, -R216, -RZ ;  /* 0x800000ffd8d8a221 */ /* 0x004fe20000010100 */
[----:B------:R-:W-:Y:S02]  /*4610*/  LOP3.LUT R47, R228, 0xffff, RZ, 0xc0, !PT ;  /* 0x0000ffffe42f7812 */ /* 0x000fe400078ec0ff */
[--C-:B------:R-:W-:Y:S02]  /*4620*/  SHF.R.U32.HI R46, RZ, 0x10, R228.reuse ;  /* 0x00000010ff2e7819 */ /* 0x100fe400000116e4 */
[----:B------:R-:W-:Y:S03]  /*4630*/  SHF.R.U32.HI R47, RZ, 0x8, R47 ;  /* 0x00000008ff2f7819 */ /* 0x000fe6000001162f */
[----:B------:R-:W1:Y:S01]  /*4640*/  MUFU.EX2 R210, R210 ;  /* 0x000000d200d27308 */ /* 0x000e620000000800 */
[----:B------:R-:W-:Y:S02]  /*4650*/  LOP3.LUT R46, R46, 0xff, RZ, 0xc0, !PT ;  /* 0x000000ff2e2e7812 */ /* 0x000fe400078ec0ff */
[----:B------:R-:W-:Y:S01]  /*4660*/  LOP3.LUT R47, R47, 0xffff, RZ, 0xc0, !PT ;  /* 0x0000ffff2f2f7812 */ /* 0x000fe200078ec0ff */
[----:B----4-:R-:W-:Y:S01]  /*4670*/  @!P3 FADD.FTZ R215, -R215, -RZ ;  /* 0x800000ffd7d7b221 */ /* 0x010fe20000010100 */
[----:B------:R-:W-:Y:S01]  /*4680*/  LOP3.LUT R48, R228, 0xff, RZ, 0xc0, !PT ;  /* 0x000000ffe4307812 */ /* 0x000fe200078ec0ff */
[----:B------:R-:W-:Y:S01]  /*4690*/  @!P6 FADD.FTZ R214, -R214, -RZ ;  /* 0x800000ffd6d6e221 */ /* 0x000fe20000010100 */
[----:B------:R-:W-:Y:S03]  /*46a0*/  ISETP.LE.U32.AND P6, PT, R47, UR25, PT ;  /* 0x000000192f007c0c */ /* 0x000fe6000bfc3070 */
[----:B------:R-:W2:Y:S01]  /*46b0*/  MUFU.EX2 R224, R224 ;  /* 0x000000e000e07308 */ /* 0x000ea20000000800 */
[----:B------:R-:W-:Y:S02]  /*46c0*/  ISETP.LE.U32.AND P3, PT, R46, UR25, PT ;  /* 0x000000192e007c0c */ /* 0x000fe4000bf63070 */
[----:B------:R-:W-:Y:S02]  /*46d0*/  ISETP.LE.U32.AND P4, PT, R48, UR25, PT ;  /* 0x0000001930007c0c */ /* 0x000fe4000bf83070 */
[----:B------:R-:W-:Y:S02]  /*46e0*/  SHF.R.U32.HI R46, RZ, 0x18, R228 ;  /* 0x00000018ff2e7819 */ /* 0x000fe400000116e4 */
[----:B------:R-:W-:Y:S03]  /*46f0*/  SHF.R.U32.HI R127, RZ, 0x8, R127 ;  /* 0x00000008ff7f7819 */ /* 0x000fe6000001167f */
[----:B------:R-:W-:Y:S01]  /*4700*/  MUFU.EX2 R228, R51 ;  /* 0x0000003300e47308 */ /* 0x000fe20000000800 */
[----:B------:R-:W-:Y:S01]  /*4710*/  ISETP.LE.U32.AND P2, PT, R46, UR25, PT ;  /* 0x000000192e007c0c */ /* 0x000fe2000bf43070 */
[----:B-1----:R-:W-:Y:S01]  /*4720*/  @!P1 FADD.FTZ R210, -R210, -RZ ;  /* 0x800000ffd2d29221 */ /* 0x002fe20000010100 */
[----:B------:R-:W-:Y:S01]  /*4730*/  LOP3.LUT R46, R229, 0xffff, RZ, 0xc0, !PT ;  /* 0x0000ffffe52e7812 */ /* 0x000fe200078ec0ff */
[----:B------:R-:W-:Y:S01]  /*4740*/  @!P6 FADD.FTZ R218, -R218, -RZ ;  /* 0x800000ffdadae221 */ /* 0x000fe20000010100 */
[----:B------:R-:W-:Y:S01]  /*4750*/  LOP3.LUT R47, R125, 0xff, RZ, 0xc0, !PT ;  /* 0x000000ff7d2f7812 */ /* 0x000fe200078ec0ff */
[----:B------:R-:W-:Y:S01]  /*4760*/  @!P3 FADD.FTZ R219, -R219, -RZ ;  /* 0x800000ffdbdbb221 */ /* 0x000fe20000010100 */
[----:B------:R-:W-:Y:S01]  /*4770*/  ISETP.LE.U32.AND P6, PT, R46, UR25, PT ;  /* 0x000000192e007c0c */ /* 0x000fe2000bfc3070 */
[----:B------:R-:W-:Y:S01]  /*4780*/  @!P4 FADD.FTZ R217, -R217, -RZ ;  /* 0x800000ffd9d9c221 */ /* 0x000fe20000010100 */
[----:B------:R-:W-:Y:S01]  /*4790*/  ISETP.LE.U32.AND P4, PT, R231, UR25, PT ;  /* 0x00000019e7007c0c */ /* 0x000fe2000bf83070 */
[----:B------:R-:W1:Y:S01]  /*47a0*/  MUFU.EX2 R225, R225 ;  /* 0x000000e100e17308 */ /* 0x000e620000000800 */
[----:B------:R-:W-:Y:S02]  /*47b0*/  LOP3.LUT R46, R230, 0xff, RZ, 0xc0, !PT ;  /* 0x000000ffe62e7812 */ /* 0x000fe400078ec0ff */
[----:B------:R-:W-:Y:S01]  /*47c0*/  ISETP.LE.U32.AND P3, PT, R232, UR25, PT ;  /* 0x00000019e8007c0c */ /* 0x000fe2000bf63070 */
[----:B------:R-:W-:Y:S01]  /*47d0*/  @!P2 FADD.FTZ R220, -R220, -RZ ;  /* 0x800000ffdcdca221 */ /* 0x000fe20000010100 */
[----:B------:R-:W-:Y:S02]  /*47e0*/  ISETP.LE.U32.AND P2, PT, R46, UR25, PT ;  /* 0x000000192e007c0c */ /* 0x000fe4000bf43070 */
[----:B------:R-:W-:Y:S03]  /*47f0*/  LOP3.LUT R46, R125, 0xffff, RZ, 0xc0, !PT ;  /* 0x0000ffff7d2e7812 */ /* 0x000fe600078ec0ff */
[----:B------:R-:W3:Y:S01]  /*4800*/  MUFU.EX2 R223, R227 ;  /* 0x000000e300df7308 */ /* 0x000ee20000000800 */
[----:B------:R-:W-:Y:S01]  /*4810*/  ISETP.LE.U32.AND P5, PT, R221, UR25, PT ;  /* 0x00000019dd007c0c */ /* 0x000fe2000bfa3070 */
[----:B------:R-:W-:Y:S01]  /*4820*/  FFMA.FTZ R221, R44, UR24, -R120 ;  /* 0x000000182cdd7c23 */ /* 0x000fe20008010878 */
[----:B------:R-:W-:Y:S01]  /*4830*/  SHF.R.U32.HI R46, RZ, 0x8, R46 ;  /* 0x00000008ff2e7819 */ /* 0x000fe2000001162e */
[----:B------:R-:W-:Y:S01]  /*4840*/  FFMA.FTZ R120, R61, UR24, -R120 ;  /* 0x000000183d787c23 */ /* 0x000fe20008010878 */
[----:B------:R-:W-:Y:S01]  /*4850*/  ISETP.LE.U32.AND P1, PT, R226, UR25, PT ;  /* 0x00000019e2007c0c */ /* 0x000fe2000bf23070 */
[----:B--2---:R-:W-:Y:S01]  /*4860*/  @!P4 FADD.FTZ R224, -R224, -RZ ;  /* 0x800000ffe0e0c221 */ /* 0x004fe20000010100 */
[----:B------:R-:W-:Y:S03]  /*4870*/  LOP3.LUT R46, R46, 0xffff, RZ, 0xc0, !PT ;  /* 0x0000ffff2e2e7812 */ /* 0x000fe600078ec0ff */
[----:B------:R-:W2:Y:S01]  /*4880*/  MUFU.EX2 R222, R222 ;  /* 0x000000de00de7308 */ /* 0x000ea20000000800 */
[----:B------:R-:W-:Y:S01]  /*4890*/  LOP3.LUT R127, R127, 0xffff, RZ, 0xc0, !PT ;  /* 0x0000ffff7f7f7812 */ /* 0x000fe200078ec0ff */
[----:B-1----:R-:W-:Y:S01]  /*48a0*/  @!P0 FADD.FTZ R225, -R225, -RZ ;  /* 0x800000ffe1e18221 */ /* 0x002fe20000010100 */
[----:B------:R-:W-:Y:S02]  /*48b0*/  ISETP.LE.U32.AND P4, PT, R47, UR25, PT ;  /* 0x000000192f007c0c */ /* 0x000fe4000bf83070 */
[--C-:B------:R-:W-:Y:S01]  /*48c0*/  SHF.R.U32.HI R47, RZ, 0x10, R125.reuse ;  /* 0x00000010ff2f7819 */ /* 0x100fe2000001167d */
[----:B------:R-:W-:Y:S01]  /*48d0*/  @!P5 FADD.FTZ R228, -R228, -RZ ;  /* 0x800000ffe4e4d221 */ /* 0x000fe20000010100 */
[----:B------:R-:W-:Y:S03]  /*48e0*/  ISETP.LE.U32.AND P0, PT, R46, UR25, PT ;  /* 0x000000192e007c0c */ /* 0x000fe6000bf03070 */
[----:B------:R-:W1:Y:S01]  /*48f0*/  MUFU.EX2 R227, R50 ;  /* 0x0000003200e37308 */ /* 0x000e620000000800 */
[----:B------:R-:W-:Y:S01]  /*4900*/  SHF.R.U32.HI R233, RZ, 0x18, R240 ;  /* 0x00000018ffe97819 */ /* 0x000fe200000116f0 */
[----:B---3--:R-:W-:Y:S01]  /*4910*/  @!P3 FADD.FTZ R223, -R223, -RZ ;  /* 0x800000ffdfdfb221 */ /* 0x008fe20000010100 */
[----:B------:R-:W-:Y:S02]  /*4920*/  ISETP.LE.U32.AND P3, PT, R127, UR25, PT ;  /* 0x000000197f007c0c */ /* 0x000fe4000bf63070 */
[----:B------:R-:W-:Y:S02]  /*4930*/  LOP3.LUT R47, R47, 0xff, RZ, 0xc0, !PT ;  /* 0x000000ff2f2f7812 */ /* 0x000fe400078ec0ff */
[----:B------:R-:W-:Y:S03]  /*4940*/  SHF.R.U32.HI R125, RZ, 0x18, R125 ;  /* 0x00000018ff7d7819 */ /* 0x000fe6000001167d */
[----:B------:R-:W3:Y:S01]  /*4950*/  MUFU.EX2 R229, R52 ;  /* 0x0000003400e57308 */ /* 0x000ee20000000800 */
[----:B--2---:R-:W-:Y:S01]  /*4960*/  @!P6 FADD.FTZ R222, -R222, -RZ ;  /* 0x800000ffdedee221 */ /* 0x004fe20000010100 */
[----:B------:R-:W-:Y:S02]  /*4970*/  ISETP.LE.U32.AND P6, PT, R233, UR25, PT ;  /* 0x00000019e9007c0c */ /* 0x000fe4000bfc3070 */
[----:B------:R-:W-:Y:S02]  /*4980*/  LOP3.LUT R46, R123, 0xff, RZ, 0xc0, !PT ;  /* 0x000000ff7b2e7812 */ /* 0x000fe400078ec0ff */
[----:B------:R-:W-:Y:S04]  /*4990*/  SHF.R.U32.HI R236, RZ, 0x18, R238 ;  /* 0x00000018ffec7819 */ /* 0x000fe800000116ee */
[----:B------:R-:W2:Y:S01]  /*49a0*/  MUFU.EX2 R230, R53 ;  /* 0x0000003500e67308 */ /* 0x000ea20000000800 */
[----:B-1----:R-:W-:Y:S01]  /*49b0*/  @!P2 FADD.FTZ R227, -R227, -RZ ;  /* 0x800000ffe3e3a221 */ /* 0x002fe20000010100 */
[----:B------:R-:W-:Y:S02]  /*49c0*/  ISETP.LE.U32.AND P2, PT, R47, UR25, PT ;  /* 0x000000192f007c0c */ /* 0x000fe4000bf43070 */
[----:B------:R-:W-:Y:S02]  /*49d0*/  ISETP.LE.U32.AND P5, PT, R125, UR25, PT ;  /* 0x000000197d007c0c */ /* 0x000fe4000bfa3070 */
[----:B------:R-:W-:Y:S04]  /*49e0*/  LOP3.LUT R234, R238, 0xff, RZ, 0xc0, !PT ;  /* 0x000000ffeeea7812 */ /* 0x000fe800078ec0ff */
[----:B------:R-:W1:Y:S01]  /*49f0*/  MUFU.EX2 R226, R49 ;  /* 0x0000003100e27308 */ /* 0x000e620000000800 */
[----:B---3--:R-:W-:Y:S01]  /*4a00*/  @!P4 FADD.FTZ R229, -R229, -RZ ;  /* 0x800000ffe5e5c221 */ /* 0x008fe20000010100 */
[----:B------:R-:W-:Y:S02]  /*4a10*/  ISETP.LE.U32.AND P4, PT, R46, UR25, PT ;  /* 0x000000192e007c0c */ /* 0x000fe4000bf83070 */
[----:B------:R-:W-:Y:S02]  /*4a20*/  SHF.R.U32.HI R126, RZ, 0x10, R240 ;  /* 0x00000010ff7e7819 */ /* 0x000fe400000116f0 */
[----:B------:R-:W-:Y:S04]  /*4a30*/  LOP3.LUT R124, R240, 0xffff, RZ, 0xc0, !PT ;  /* 0x0000fffff07c7812 */ /* 0x000fe800078ec0ff */
[----:B------:R-:W3:Y:S01]  /*4a40*/  MUFU.EX2 R221, R221 ;  /* 0x000000dd00dd7308 */ /* 0x000ee20000000800 */
[----:B--2---:R-:W-:Y:S01]  /*4a50*/  @!P0 FADD.FTZ R230, -R230, -RZ ;  /* 0x800000ffe6e68221 */ /* 0x004fe20000010100 */
[----:B------:R-:W-:Y:S02]  /*4a60*/  ISETP.LE.U32.AND P0, PT, R236, UR25, PT ;  /* 0x00000019ec007c0c */ /* 0x000fe4000bf03070 */
[----:B------:R-:W-:Y:S02]  /*4a70*/  LOP3.LUT R235, R240, 0xff, RZ, 0xc0, !PT ;  /* 0x000000fff0eb7812 */ /* 0x000fe400078ec0ff */
[----:B------:R-:W-:Y:S04]  /*4a80*/  LOP3.LUT R126, R126, 0xff, RZ, 0xc0, !PT ;  /* 0x000000ff7e7e7812 */ /* 0x000fe800078ec0ff */
[----:B------:R-:W2:Y:S01]  /*4a90*/  MUFU.EX2 R231, R54 ;  /* 0x0000003600e77308 */ /* 0x000ea20000000800 */
[----:B-1----:R-:W-:Y:S01]  /*4aa0*/  @!P3 FADD.FTZ R226, -R226, -RZ ;  /* 0x800000ffe2e2b221 */ /* 0x002fe20000010100 */
[----:B------:R-:W-:Y:S02]  /*4ab0*/  ISETP.LE.U32.AND P3, PT, R234, UR25, PT ;  /* 0x00000019ea007c0c */ /* 0x000fe4000bf63070 */
[----:B------:R-:W-:Y:S02]  /*4ac0*/  SHF.R.U32.HI R124, RZ, 0x8, R124 ;  /* 0x00000008ff7c7819 */ /* 0x000fe4000001167c */
[--C-:B------:R-:W-:Y:S01]  /*4ad0*/  SHF.R.U32.HI R46, RZ, 0x18, R123.reuse ;  /* 0x00000018ff2e7819 */ /* 0x100fe2000001167b */
[----:B------:R-:W-:Y:S03]  /*4ae0*/  @!P0 FADD.FTZ R244, -R244, -RZ ;  /* 0x800000fff4f48221 */ /* 0x000fe60000010100 */
[----:B------:R-:W1:Y:S01]  /*4af0*/  MUFU.EX2 R232, R55 ;  /* 0x0000003700e87308 */ /* 0x000e620000000800 */
[----:B---3--:R-:W-:Y:S01]  /*4b00*/  @!P1 FADD.FTZ R221, -R221, -RZ ;  /* 0x800000ffdddd9221 */ /* 0x008fe20000010100 */
[----:B------:R-:W-:Y:S02]  /*4b10*/  ISETP.LE.U32.AND P1, PT, R235, UR25, PT ;  /* 0x00000019eb007c0c */ /* 0x000fe4000bf23070 */
[----:B------:R-:W-:Y:S02]  /*4b20*/  LOP3.LUT R124, R124, 0xffff, RZ, 0xc0, !PT ;  /* 0x0000ffff7c7c7812 */ /* 0x000fe400078ec0ff */
[----:B------:R-:W-:Y:S04]  /*4b30*/  LOP3.LUT R44, R238, 0xffff, RZ, 0xc0, !PT ;  /* 0x0000ffffee2c7812 */ /* 0x000fe800078ec0ff */
[----:B------:R-:W3:Y:S01]  /*4b40*/  MUFU.EX2 R233, R56 ;  /* 0x0000003800e97308 */ /* 0x000ee20000000800 */
[----:B--2---:R-:W-:Y:S01]  /*4b50*/  @!P2 FADD.FTZ R231, -R231, -RZ ;  /* 0x800000ffe7e7a221 */ /* 0x004fe20000010100 */
[----:B------:R-:W-:Y:S02]  /*4b60*/  ISETP.LE.U32.AND P2, PT, R126, UR25, PT ;  /* 0x000000197e007c0c */ /* 0x000fe4000bf43070 */
[----:B------:R-:W-:Y:S02]  /*4b70*/  SHF.R.U32.HI R44, RZ, 0x8, R44 ;  /* 0x00000008ff2c7819 */ /* 0x000fe4000001162c */
[----:B------:R-:W-:Y:S04]  /*4b80*/  SHF.R.U32.HI R45, RZ, 0x10, R238 ;  /* 0x00000010ff2d7819 */ /* 0x000fe800000116ee */
[----:B------:R-:W2:Y:S01]  /*4b90*/  MUFU.EX2 R236, R66 ;  /* 0x0000004200ec7308 */ /* 0x000ea20000000800 */
[----:B-1----:R-:W-:Y:S01]  /*4ba0*/  @!P5 FADD.FTZ R232, -R232, -RZ ;  /* 0x800000ffe8e8d221 */ /* 0x002fe20000010100 */
[----:B------:R-:W-:Y:S02]  /*4bb0*/  ISETP.LE.U32.AND P5, PT, R124, UR25, PT ;  /* 0x000000197c007c0c */ /* 0x000fe4000bfa3070 */
[----:B------:R-:W-:Y:S02]  /*4bc0*/  LOP3.LUT R44, R44, 0xffff, RZ, 0xc0, !PT ;  /* 0x0000ffff2c2c7812 */ /* 0x000fe400078ec0ff */
        /* <DEDUP_REMOVED lines=8> */
[----:B------:R-:W-:Y:S02]  /*4c50*/  SHF.R.U32.HI R123, RZ, 0x8, R123 ;  /* 0x00000008ff7b7819 */ /* 0x000fe4000001167b */
[----:B------:R-:W-:Y:S02]  /*4c60*/  ISETP.LE.U32.AND P2, PT, R44, UR25, PT ;  /* 0x000000192c007c0c */ /* 0x000fe4000bf43070 */
[----:B------:R-:W-:Y:S04]  /*4c70*/  LOP3.LUT R44, R123, 0xffff, RZ, 0xc0, !PT ;  /* 0x0000ffff7b2c7812 */ /* 0x000fe800078ec0ff */
[----:B------:R-:W2:Y:S01]  /*4c80*/  MUFU.EX2 R237, R237 ;  /* 0x000000ed00ed7308 */ /* 0x000ea20000000800 */
[----:B-1----:R-:W-:Y:S01]  /*4c90*/  @!P1 FADD.FTZ R234, -R234, -RZ ;  /* 0x800000ffeaea9221 */ /* 0x002fe20000010100 */
[----:B------:R-:W-:Y:S02]  /*4ca0*/  ISETP.LE.U32.AND P1, PT, R45, UR25, PT ;  /* 0x000000192d007c0c */ /* 0x000fe4000bf23070 */
[----:B------:R-:W-:Y:S02]  /*4cb0*/  LOP3.LUT R46, R46, 0xff, RZ, 0xc0, !PT ;  /* 0x000000ff2e2e7812 */ /* 0x000fe400078ec0ff */
[----:B------:R-:W-:Y:S02]  /*4cc0*/  F2FP.RELU.F16.F32.PACK_AB R47, R182, R181 ;  /* 0x000000b5b62f723e */ /* 0x000fe400000008ff */
[----:B------:R-:W-:Y:S01]  /*4cd0*/  F2FP.RELU.F16.F32.PACK_AB R45, R184, R183 ;  /* 0x000000b7b82d723e */ /* 0x000fe200000008ff */
[----:B---3--:R-:W-:Y:S01]  /*4ce0*/  @!P5 FADD.FTZ R235, -R235, -RZ ;  /* 0x800000ffebebd221 */ /* 0x008fe20000010100 */
[----:B------:R-:W-:Y:S01]  /*4cf0*/  ISETP.LE.U32.AND P5, PT, R46, UR25, PT ;  /* 0x000000192e007c0c */ /* 0x000fe2000bfa3070 */
[----:B------:R1:W-:Y:S01]  /*4d00*/  STS [R146+0x12000], R47 ;  /* 0x0120002f92007388 */ /* 0x0003e20000000800 */
[----:B------:R-:W-:Y:S01]  /*4d10*/  F2FP.RELU.F16.F32.PACK_AB R46, R197, R196 ;  /* 0x000000c4c52e723e */ /* 0x000fe200000008ff */
[----:B------:R-:W3:Y:S01]  /*4d20*/  MUFU.EX2 R241, R60 ;  /* 0x0000003c00f17308 */ /* 0x000ee20000000800 */
[----:B------:R-:W-:Y:S01]  /*4d30*/  F2FP.RELU.F16.F32.PACK_AB R51, R186, R185 ;  /* 0x000000b9ba33723e */ /* 0x000fe200000008ff */
[----:B------:R4:W-:Y:S01]  /*4d40*/  STS [R146+0x12400], R45 ;  /* 0x0124002d92007388 */ /* 0x0009e20000000800 */
[----:B------:R-:W-:Y:S01]  /*4d50*/  F2FP.RELU.F16.F32.PACK_AB R49, R188, R187 ;  /* 0x000000bbbc31723e */ /* 0x000fe200000008ff */
[----:B--2---:R-:W-:Y:S01]  /*4d60*/  @!P6 FADD.FTZ R237, -R237, -RZ ;  /* 0x800000ffedede221 */ /* 0x004fe20000010100 */
[----:B------:R-:W-:Y:S01]  /*4d70*/  ISETP.LE.U32.AND P6, PT, R44, UR25, PT ;  /* 0x000000192c007c0c */ /* 0x000fe2000bfc3070 */
[----:B------:R2:W-:Y:S01]  /*4d80*/  STS [R151+0x12000], R46 ;  /* 0x0120002e97007388 */ /* 0x0005e20000000800 */
[----:B------:R-:W-:Y:S03]  /*4d90*/  F2FP.RELU.F16.F32.PACK_AB R44, R194, R193 ;  /* 0x000000c1c22c723e */ /* 0x000fe600000008ff */
[----:B------:R4:W4:Y:S01]  /*4da0*/  MUFU.EX2 R238, R57 ;  /* 0x0000003900ee7308 */ /* 0x0009220000000800 */
[----:B------:R-:W-:Y:S01]  /*4db0*/  F2FP.RELU.F16.F32.PACK_AB R50, R190, R189 ;  /* 0x000000bdbe32723e */ /* 0x000fe200000008ff */
[----:B------:R-:W-:Y:S01]  /*4dc0*/  @!P1 FADD.FTZ R243, -R243, -RZ ;  /* 0x800000fff3f39221 */ /* 0x000fe20000010100 */
[----:B------:R-:W-:Y:S01]  /*4dd0*/  F2FP.RELU.F16.F32.PACK_AB R48, R192, R191 ;  /* 0x000000bfc030723e */ /* 0x000fe200000008ff */
[----:B------:R2:W-:Y:S01]  /*4de0*/  STS [R151+0x12400], R44 ;  /* 0x0124002c97007388 */ /* 0x0005e20000000800 */
[----:B------:R-:W-:Y:S02]  /*4df0*/  F2FP.RELU.F16.F32.PACK_AB R54, R208, R207 ;  /* 0x000000cfd036723e */ /* 0x000fe400000008ff */
[----:B------:R-:W-:Y:S01]  /*4e00*/  F2FP.RELU.F16.F32.PACK_AB R52, R216, R215 ;  /* 0x000000d7d834723e */ /* 0x000fe200000008ff */
[----:B------:R2:W-:Y:S01]  /*4e10*/  STS [R146+0x14000], R51 ;  /* 0x0140003392007388 */ /* 0x0005e20000000800 */
[----:B------:R-:W-:Y:S01]  /*4e20*/  F2FP.RELU.F16.F32.PACK_AB R53, R226, R225 ;  /* 0x000000e1e235723e */ /* 0x000fe200000008ff */
[----:B------:R-:W2:Y:S01]  /*4e30*/  MUFU.EX2 R242, R120 ;  /* 0x0000007800f27308 */ /* 0x000ea20000000800 */
[----:B---3--:R-:W-:Y:S01]  /*4e40*/  @!P3 FADD.FTZ R241, -R241, -RZ ;  /* 0x800000fff1f1b221 */ /* 0x008fe20000010100 */
[----:B------:R3:W-:Y:S01]  /*4e50*/  STS [R146+0x14400], R49 ;  /* 0x0144003192007388 */ /* 0x0007e20000000800 */
[----:B------:R-:W-:Y:S02]  /*4e60*/  FSETP.GE.FTZ.AND P0, PT, R181, RZ, PT ;  /* 0x000000ffb500720b */ /* 0x000fe40003f16000 */
[----:B-1----:R-:W-:Y:S01]  /*4e70*/  F2FP.RELU.F16.F32.PACK_AB R47, R198, R195 ;  /* 0x000000c3c62f723e */ /* 0x002fe200000008ff */
[----:B------:R1:W-:Y:S01]  /*4e80*/  STS [R151+0x14000], R50 ;  /* 0x0140003297007388 */ /* 0x0003e20000000800 */
[----:B----4-:R-:W-:Y:S01]  /*4e90*/  LEA R57, R139, UR6, 0x1 ;  /* 0x000000068b397c11 */ /* 0x010fe2000f8e08ff */
[----:B------:R-:W-:Y:S01]  /*4ea0*/  @!P6 FADD.FTZ R238, -R238, -RZ ;  /* 0x800000ffeeeee221 */ /* 0x000fe20000010100 */
[----:B------:R-:W-:Y:S01]  /*4eb0*/  F2FP.RELU.F16.F32.PACK_AB R45, R200, R199 ;  /* 0x000000c7c82d723e */ /* 0x000fe200000008ff */
[----:B------:R4:W-:Y:S01]  /*4ec0*/  STS [R151+0x14400], R48 ;  /* 0x0144003097007388 */ /* 0x0009e20000000800 */
[----:B------:R-:W3:Y:S01]  /*4ed0*/  MUFU.EX2 R239, R58 ;  /* 0x0000003a00ef7308 */ /* 0x000ee20000000800 */
[----:B------:R-:W-:Y:S01]  /*4ee0*/  IMAD.IADD R56, R57, 0x1, R136 ;  /* 0x0000000139387824 */ /* 0x000fe200078e0288 */
[----:B--2---:R-:W-:Y:S01]  /*4ef0*/  F2FP.RELU.F16.F32.PACK_AB R46, R210, R209 ;  /* 0x000000d1d22e723e */ /* 0x004fe200000008ff */
[----:B------:R2:W-:Y:S01]  /*4f00*/  STS [R150+0x12000], R47 ;  /* 0x0120002f96007388 */ /* 0x0005e20000000800 */
[----:B------:R-:W-:Y:S01]  /*4f10*/  FSETP.GE.FTZ.AND P1, PT, R195, RZ, PT ;  /* 0x000000ffc300720b */ /* 0x000fe20003f36000 */
[----:B------:R-:W-:Y:S02]  /*4f20*/  @!P2 FADD.FTZ R242, -R242, -RZ ;  /* 0x800000fff2f2a221 */ /* 0x000fe40000010100 */
[----:B------:R2:W-:Y:S01]  /*4f30*/  STS [R150+0x12400], R45 ;  /* 0x0124002d96007388 */ /* 0x0005e20000000800 */
[----:B------:R-:W-:Y:S02]  /*4f40*/  F2FP.RELU.F16.F32.PACK_AB R44, R212, R211 ;  /* 0x000000d3d42c723e */ /* 0x000fe400000008ff */
[----:B------:R-:W4:Y:S01]  /*4f50*/  MUFU.EX2 R240, R59 ;  /* 0x0000003b00f07308 */ /* 0x000f220000000800 */
[----:B------:R-:W-:Y:S01]  /*4f60*/  F2FP.RELU.F16.F32.PACK_AB R120, R238, R233 ;  /* 0x000000e9ee78723e */ /* 0x000fe200000008ff */
[----:B------:R2:W-:Y:S01]  /*4f70*/  STS [R157+0x12000], R46 ;  /* 0x0120002e9d007388 */ /* 0x0005e20000000800 */
[----:B------:R-:W-:Y:S02]  /*4f80*/  F2FP.RELU.F16.F32.PACK_AB R51, R204, R203 ;  /* 0x000000cbcc33723e */ /* 0x000fe400000008ff */
[----:B------:R-:W-:Y:S01]  /*4f90*/  F2FP.RELU.F16.F32.PACK_AB R121, R242, R241 ;  /* 0x000000f1f279723e */ /* 0x000fe200000008ff */
[----:B------:R2:W-:Y:S01]  /*4fa0*/  STS [R157+0x12400], R44 ;  /* 0x0124002c9d007388 */ /* 0x0005e20000000800 */
[----:B---3--:R-:W-:Y:S01]  /*4fb0*/  F2FP.RELU.F16.F32.PACK_AB R49, R202, R201 ;  /* 0x000000c9ca31723e */ /* 0x008fe200000008ff */
[----:B------:R-:W-:Y:S01]  /*4fc0*/  @!P5 FADD.FTZ R239, -R239, -RZ ;  /* 0x800000ffefefd221 */ /* 0x000fe20000010100 */
[----:B------:R-:W-:Y:S01]  /*4fd0*/  FSETP.GE.FTZ.AND P3, PT, R196, RZ, PT ;  /* 0x000000ffc400720b */ /* 0x000fe20003f76000 */
[----:B------:R3:W-:Y:S01]  /*4fe0*/  STS [R150+0x14400], R51 ;  /* 0x0144003396007388 */ /* 0x0007e20000000800 */
[----:B-1----:R-:W-:Y:S02]  /*4ff0*/  F2FP.RELU.F16.F32.PACK_AB R50, R218, R217 ;  /* 0x000000d9da32723e */ /* 0x002fe400000008ff */
[----:B------:R-:W-:Y:S01]  /*5000*/  FSETP.GE.FTZ.AND P2, PT, R197, RZ, PT ;  /* 0x000000ffc500720b */ /* 0x000fe20003f56000 */
[----:B------:R1:W-:Y:S01]  /*5010*/  STS [R150+0x14000], R49 ;  /* 0x0140003196007388 */ /* 0x0003e20000000800 */
[----:B----4-:R-:W-:Y:S01]  /*5020*/  F2FP.RELU.F16.F32.PACK_AB R48, R206, R205 ;  /* 0x000000cdce30723e */ /* 0x010fe200000008ff */
[----:B------:R-:W-:Y:S02]  /*5030*/  @!P4 FADD.FTZ R240, -R240, -RZ ;  /* 0x800000fff0f0c221 */ /* 0x000fe40000010100 */
[----:B------:R-:W-:Y:S01]  /*5040*/  STS [R157+0x14400], R54 ;  /* 0x014400369d007388 */ /* 0x000fe20000000800 */
[----:B--2---:R-:W-:Y:S02]  /*5050*/  F2FP.RELU.F16.F32.PACK_AB R47, R224, R223 ;  /* 0x000000dfe02f723e */ /* 0x004fe400000008ff */
[----:B------:R-:W-:Y:S01]  /*5060*/  F2FP.RELU.F16.F32.PACK_AB R59, R244, R243 ;  /* 0x000000f3f43b723e */ /* 0x000fe200000008ff */
[----:B------:R2:W-:Y:S01]  /*5070*/  STS [R157+0x14000], R48 ;  /* 0x014000309d007388 */ /* 0x0005e20000000800 */
[----:B------:R-:W-:Y:S02]  /*5080*/  F2FP.RELU.F16.F32.PACK_AB R45, R235, R234 ;  /* 0x000000eaeb2d723e */ /* 0x000fe400000008ff */
[----:B------:R-:W-:Y:S01]  /*5090*/  F2FP.RELU.F16.F32.PACK_AB R58, R240, R239 ;  /* 0x000000eff03a723e */ /* 0x000fe200000008ff */
[----:B------:R-:W-:Y:S01]  /*50a0*/  STS [R147+0x12400], R52 ;  /* 0x0124003493007388 */ /* 0x000fe20000000800 */
[----:B------:R-:W-:Y:S02]  /*50b0*/  F2FP.RELU.F16.F32.PACK_AB R46, R214, R213 ;  /* 0x000000d5d62e723e */ /* 0x000fe400000008ff */
[----:B------:R-:W-:Y:S02]  /*50c0*/  FSETP.GE.FTZ.AND P4, PT, R182, RZ, PT ;  /* 0x000000ffb600720b */ /* 0x000fe40003f96000 */
[----:B------:R-:W-:Y:S01]  /*50d0*/  F2FP.RELU.F16.F32.PACK_AB R44, R232, R231 ;  /* 0x000000e7e82c723e */ /* 0x000fe200000008ff */
[----:B------:R4:W-:Y:S01]  /*50e0*/  STS [R147+0x12000], R46 ;  /* 0x0120002e93007388 */ /* 0x0009e20000000800 */
[----:B---3--:R-:W-:Y:S03]  /*50f0*/  F2FP.RELU.F16.F32.PACK_AB R51, R228, R227 ;  /* 0x000000e3e433723e */ /* 0x008fe600000008ff */
[----:B------:R-:W-:Y:S01]  /*5100*/  STS [R154+0x12000], R53 ;  /* 0x012000359a007388 */ /* 0x000fe20000000800 */
[----:B-1----:R-:W-:Y:S03]  /*5110*/  F2FP.RELU.F16.F32.PACK_AB R49, R222, R221 ;  /* 0x000000ddde31723e */ /* 0x002fe600000008ff */
[----:B------:R1:W-:Y:S04]  /*5120*/  STS [R154+0x12400], R51 ;  /* 0x012400339a007388 */ /* 0x0003e80000000800 */
[----:B------:R-:W-:Y:S01]  /*5130*/  STS [R147+0x14000], R50 ;  /* 0x0140003293007388 */ /* 0x000fe20000000800 */
[----:B--2---:R-:W-:Y:S05]  /*5140*/  F2FP.RELU.F16.F32.PACK_AB R48, R220, R219 ;  /* 0x000000dbdc30723e */ /* 0x004fea00000008ff */
[----:B------:R-:W-:Y:S04]  /*5150*/  STS [R147+0x14400], R48 ;  /* 0x0144003093007388 */ /* 0x000fe80000000800 */
[----:B------:R-:W-:Y:S01]  /*5160*/  STS [R154+0x14000], R49 ;  /* 0x014000319a007388 */ /* 0x000fe20000000800 */
[----:B----4-:R-:W-:Y:S03]  /*5170*/  F2FP.RELU.F16.F32.PACK_AB R46, R230, R229 ;  /* 0x000000e5e62e723e */ /* 0x010fe600000008ff */
[----:B------:R-:W-:Y:S04]  /*5180*/  STS [R154+0x14400], R47 ;  /* 0x0144002f9a007388 */ /* 0x000fe80000000800 */
[----:B------:R-:W-:Y:S01]  /*5190*/  STS [R153+0x12000], R46 ;  /* 0x0120002e99007388 */ /* 0x000fe20000000800 */
[----:B-1----:R-:W-:Y:S03]  /*51a0*/  F2FP.RELU.F16.F32.PACK_AB R51, R237, R236 ;  /* 0x000000eced33723e */ /* 0x002fe600000008ff */
[----:B------:R-:W-:Y:S04]  /*51b0*/  STS [R153+0x12400], R44 ;  /* 0x0124002c99007388 */ /* 0x000fe80000000800 */
[----:B------:R-:W-:Y:S04]  /*51c0*/  STS [R152+0x12000], R45 ;  /* 0x0120002d98007388 */ /* 0x000fe80000000800 */
[----:B------:R-:W-:Y:S04]  /*51d0*/  STS [R152+0x12400], R51 ;  /* 0x0124003398007388 */ /* 0x000fe80000000800 */
[----:B------:R-:W-:Y:S04]  /*51e0*/  STS [R153+0x14000], R120 ;  /* 0x0140007899007388 */ /* 0x000fe80000000800 */
[----:B------:R-:W-:Y:S04]  /*51f0*/  STS [R153+0x14400], R58 ;  /* 0x0144003a99007388 */ /* 0x000fe80000000800 */
[----:B------:R-:W-:Y:S04]  /*5200*/  STS [R152+0x14000], R121 ;  /* 0x0140007998007388 */ /* 0x000fe80000000800 */
[----:B------:R-:W-:Y:S04]  /*5210*/  STS [R152+0x14400], R59 ;  /* 0x0144003b98007388 */ /* 0x000fe80000000800 */
[----:B------:R-:W-:Y:S08]  /*5220*/  LDSM.16.M88.4 R64, [R57+0x4000] ;  /* 0x004000003940783b */ /* 0x000ff00000000200 */
[----:B------:R-:W1:Y:S08]  /*5230*/  LDSM.16.M88.4 R44, [R137+0x2000] ;  /* 0x00200000892c783b */ /* 0x000e700000000200 */
[----:B------:R-:W2:Y:S08]  /*5240*/  LDSM.16.M88.4 R60, [R57+0x5000] ;  /* 0x00500000393c783b */ /* 0x000eb00000000200 */
[----:B------:R-:W3:Y:S08]  /*5250*/  LDSM.16.M88.4 R48, [R137+0x2400] ;  /* 0x002400008930783b */ /* 0x000ef00000000200 */
[----:B------:R-:W4:Y:S08]  /*5260*/  LDSM.16.M88.4 R52, [R137+0x2800] ;  /* 0x002800008934783b */ /* 0x000f300000000200 */
[----:B------:R-:W4:Y:S01]  /*5270*/  LDSM.16.M88.4 R100, [R137+0x2c00] ;  /* 0x002c00008964783b */ /* 0x000f220000000200 */
[-C--:B-1----:R-:W-:Y:S07]  /*5280*/  HMMA.16816.F32 R4, R64, R44.reuse, RZ ;  /* 0x0000002c4004723c */ /* 0x082fee00000018ff */
[----:B------:R-:W-:Y:S01]  /*5290*/  LDSM.16.M88.4 R104, [R56+0x4000] ;  /* 0x004000003868783b */ /* 0x000fe20000000200 */
        /* <DEDUP_REMOVED lines=29> */
[-C--:B---3--:R-:W-:Y:S06]  /*5470*/  HMMA.16816.F32 R36, R104, R120.reuse, R36 ;  /* 0x000000786824723c */ /* 0x088fec0000001824 */
[C---:B------:R-:W-:Y:S06]  /*5480*/  HMMA.16816.F32 R40, R112.reuse, R120, R40 ;  /* 0x000000787028723c */ /* 0x040fec0000001828 */
[-C--:B------:R-:W-:Y:S05]  /*5490*/  HMMA.16816.F32 R44, R112, R122.reuse, R44 ;  /* 0x0000007a702c723c */ /* 0x080fea000000182c */
[----:B------:R-:W-:Y:S01]  /*54a0*/  FADD.FTZ R121, -R180, R4 ;  /* 0x00000004b4797221 */ /* 0x000fe20000010100 */
[C---:B------:R-:W-:Y:S05]  /*54b0*/  HMMA.16816.F32 R48, R104.reuse, R122, R48 ;  /* 0x0000007a6830723c */ /* 0x040fea0000001830 */
[-C--:B------:R-:W-:Y:S01]  /*54c0*/  FSEL R120, R121, R180.reuse, P0 ;  /* 0x000000b479787208 */ /* 0x080fe20000000000 */
[-C--:B------:R-:W-:Y:S03]  /*54d0*/  HMMA.16816.F32 R52, R104, R124.reuse, R52 ;  /* 0x0000007c6834723c */ /* 0x080fe60000001834 */
[----:B------:R-:W-:Y:S02]  /*54e0*/  FSETP.GE.FTZ.AND P0, PT, R198, RZ, PT ;  /* 0x000000ffc600720b */ /* 0x000fe40003f16000 */
[C---:B------:R-:W-:Y:S01]  /*54f0*/  FADD.FTZ R121, -R180.reuse, R5 ;  /* 0x00000005b4797221 */ /* 0x040fe20000010100 */
[C---:B------:R-:W-:Y:S05]  /*5500*/  HMMA.16816.F32 R56, R112.reuse, R124, R56 ;  /* 0x0000007c7038723c */ /* 0x040fea0000001838 */
[-C--:B------:R-:W-:Y:S01]  /*5510*/  FSEL R121, R121, R180.reuse, P4 ;  /* 0x000000b479797208 */ /* 0x080fe20002000000 */
[-C--:B------:R-:W-:Y:S03]  /*5520*/  HMMA.16816.F32 R60, R112, R126.reuse, R60 ;  /* 0x0000007e703c723c */ /* 0x080fe6000000183c */
[----:B------:R-:W-:Y:S02]  /*5530*/  FSETP.GE.FTZ.AND P4, PT, R225, RZ, PT ;  /* 0x000000ffe100720b */ /* 0x000fe40003f96000 */
[-C--:B------:R-:W-:Y:S01]  /*5540*/  FSEL R124, R245, R180.reuse, P2 ;  /* 0x000000b4f57c7208 */ /* 0x080fe20001000000 */
[----:B------:R-:W-:Y:S01]  /*5550*/  FADD.FTZ R125, -R180, R20 ;  /* 0x00000014b47d7221 */ /* 0x000fe20000010100 */
[----:B------:R-:W-:Y:S01]  /*5560*/  FSETP.GE.FTZ.AND P2, PT, R210, RZ, PT ;  /* 0x000000ffd200720b */ /* 0x000fe20003f56000 */
[----:B------:R-:W-:Y:S04]  /*5570*/  HMMA.16816.F32 R64, R104, R126, R64 ;  /* 0x0000007e6840723c */ /* 0x000fe80000001840 */
[----:B------:R-:W-:Y:S01]  /*5580*/  FSEL R122, R125, R180, P1 ;  /* 0x000000b47d7a7208 */ /* 0x000fe20000800000 */
[----:B------:R-:W-:Y:S01]  /*5590*/  FMUL.FTZ R120, R181, R120 ;  /* 0x00000078b5787220 */ /* 0x000fe20000410000 */
[----:B------:R-:W-:Y:S01]  /*55a0*/  FSETP.GE.FTZ.AND P1, PT, R213, RZ, PT ;  /* 0x000000ffd500720b */ /* 0x000fe20003f36000 */
[C---:B------:R-:W-:Y:S01]  /*55b0*/  FADD.FTZ R181, -R180.reuse, R16 ;  /* 0x00000010b4b57221 */ /* 0x040fe20000010100 */
[----:B------:R-:W-:Y:S03]  /*55c0*/  FADD.FTZ R123, -R180, R21 ;  /* 0x00000015b47b7221 */ /* 0x000fe60000010100 */
[----:B------:R-:W-:Y:S01]  /*55d0*/  FMUL.FTZ R122, R195, R122 ;  /* 0x0000007ac37a7220 */ /* 0x000fe20000410000 */
[-C--:B------:R-:W-:Y:S01]  /*55e0*/  FSEL R181, R181, R180.reuse, P3 ;  /* 0x000000b4b5b57208 */ /* 0x080fe20001800000 */
[----:B------:R-:W-:Y:S01]  /*55f0*/  FMUL.FTZ R121, R182, R121 ;  /* 0x00000079b6797220 */ /* 0x000fe20000410000 */
[----:B------:R-:W-:Y:S01]  /*5600*/  FSEL R123, R123, R180, P0 ;  /* 0x000000b47b7b7208 */ /* 0x000fe20000000000 */
[----:B------:R-:W-:Y:S01]  /*5610*/  FADD.FTZ R195, -R180, R37 ;  /* 0x00000025b4c37221 */ /* 0x000fe20000010100 */
[----:B------:R-:W-:Y:S01]  /*5620*/  FSETP.GE.FTZ.AND P0, PT, R214, RZ, PT ;  /* 0x000000ffd600720b */ /* 0x000fe20003f16000 */
[----:B------:R-:W-:Y:S01]  /*5630*/  FADD.FTZ R125, -R180, R32 ;  /* 0x00000020b47d7221 */ /* 0x000fe20000010100 */
[----:B------:R-:W-:Y:S01]  /*5640*/  FSETP.GE.FTZ.AND P3, PT, R209, RZ, PT ;  /* 0x000000ffd100720b */ /* 0x000fe20003f76000 */
[----:B------:R-:W-:Y:S01]  /*5650*/  FMUL.FTZ R196, R196, R181 ;  /* 0x000000b5c4c47220 */ /* 0x000fe20000410000 */
[----:B------:R-:W-:Y:S01]  /*5660*/  F2FP.F16.F32.PACK_AB R121, R121, R120 ;  /* 0x000000787979723e */ /* 0x000fe200000000ff */
[C---:B------:R-:W-:Y:S01]  /*5670*/  FADD.FTZ R181, -R180.reuse, R36 ;  /* 0x00000024b4b57221 */ /* 0x040fe20000010100 */
[----:B------:R-:W-:Y:S01]  /*5680*/  FSEL R195, R195, R180, P0 ;  /* 0x000000b4c3c37208 */ /* 0x000fe20000000000 */
[----:B------:R-:W-:Y:S01]  /*5690*/  FMUL.FTZ R197, R197, R124 ;  /* 0x0000007cc5c57220 */ /* 0x000fe20000410000 */
[-C--:B------:R-:W-:Y:S01]  /*56a0*/  FSEL R120, R125, R180.reuse, P3 ;  /* 0x000000b47d787208 */ /* 0x080fe20001800000 */
        /* <DEDUP_REMOVED lines=62> */
.L_x_513:
[----:B------:R-:W-:Y:S01]  /*5a90*/  STS [R146+0xa000], R121 ;  /* 0x00a0007992007388 */ /* 0x000fe20000000800 */
[----:B------:R-:W-:Y:S01]  /*5aa0*/  FADD.FTZ R22, -R179, R22 ;  /* 0x00000016b3167221 */ /* 0x000fe20000010100 */
[----:B------:R-:W-:Y:S01]  /*5ab0*/  FSETP.GE.FTZ.AND P1, PT, R199, RZ, PT ;  /* 0x000000ffc700720b */ /* 0x000fe20003f36000 */
[----:B------:R-:W-:Y:S01]  /*5ac0*/  FADD.FTZ R18, -R179, R18 ;  /* 0x00000012b3127221 */ /* 0x000fe20000010100 */
[----:B------:R-:W-:Y:S01]  /*5ad0*/  FSETP.GE.FTZ.AND P3, PT, R193, RZ, PT ;  /* 0x000000ffc100720b */ /* 0x000fe20003f76000 */
[C---:B------:R-:W-:Y:S01]  /*5ae0*/  FADD.FTZ R34, -R179.reuse, R34 ;  /* 0x00000022b3227221 */ /* 0x040fe20000010100 */
[-C--:B------:R-:W-:Y:S01]  /*5af0*/  FSEL R22, R22, R179.reuse, P1 ;  /* 0x000000b316167208 */ /* 0x080fe20000800000 */
[----:B-1----:R-:W-:Y:S01]  /*5b00*/  FADD.FTZ R4, -R179, R19 ;  /* 0x00000013b3047221 */ /* 0x002fe20000010100 */
[----:B------:R-:W-:Y:S01]  /*5b10*/  FSETP.GE.FTZ.AND P1, PT, R211, RZ, PT ;  /* 0x000000ffd300720b */ /* 0x000fe20003f36000 */
[C---:B------:R-:W-:Y:S01]  /*5b20*/  FADD.FTZ R6, -R179.reuse, R35 ;  /* 0x00000023b3067221 */ /* 0x040fe20000010100 */
[-C--:B------:R-:W-:Y:S01]  /*5b30*/  FSEL R18, R18, R179.reuse, P3 ;  /* 0x000000b312127208 */ /* 0x080fe20001800000 */
[C---:B------:R-:W-:Y:S01]  /*5b40*/  FADD.FTZ R16, -R179.reuse, R39 ;  /* 0x00000027b3107221 */ /* 0x040fe20000010100 */
[----:B------:R-:W-:Y:S01]  /*5b50*/  FSETP.GE.FTZ.AND P2, PT, R194, RZ, PT ;  /* 0x000000ffc200720b */ /* 0x000fe20003f56000 */
[C---:B------:R-:W-:Y:S01]  /*5b60*/  FADD.FTZ R38, -R179.reuse, R38 ;  /* 0x00000026b3267221 */ /* 0x040fe20000010100 */
[----:B------:R-:W-:Y:S01]  /*5b70*/  FSETP.GE.FTZ.AND P3, PT, R212, RZ, PT ;  /* 0x000000ffd400720b */ /* 0x000fe20003f76000 */
[----:B------:R-:W-:Y:S01]  /*5b80*/  FADD.FTZ R54, -R179, R54 ;  /* 0x00000036b3367221 */ /* 0x000fe20000010100 */
[-C--:B------:R-:W-:Y:S01]  /*5b90*/  FSEL R34, R34, R179.reuse, P1 ;  /* 0x000000b322227208 */ /* 0x080fe20000800000 */
[----:B------:R-:W-:Y:S01]  /*5ba0*/  FMUL.FTZ R18, R193, R18 ;  /* 0x00000012c1127220 */ /* 0x000fe20000410000 */
[----:B------:R-:W-:Y:S01]  /*5bb0*/  FSETP.GE.FTZ.AND P1, PT, R216, RZ, PT ;  /* 0x000000ffd800720b */ /* 0x000fe20003f36000 */
[C---:B------:R-:W-:Y:S01]  /*5bc0*/  FADD.FTZ R50, -R179.reuse, R50 ;  /* 0x00000032b3327221 */ /* 0x040fe20000010100 */
[-C--:B------:R-:W-:Y:S01]  /*5bd0*/  FSEL R5, R4, R179.reuse, P2 ;  /* 0x000000b304057208 */ /* 0x080fe20001000000 */
[----:B------:R-:W-:Y:S01]  /*5be0*/  FADD.FTZ R4, -R179, R23 ;  /* 0x00000017b3047221 */ /* 0x000fe20000010100 */
[-C--:B------:R-:W-:Y:S01]  /*5bf0*/  FSEL R17, R6, R179.reuse, P3 ;  /* 0x000000b306117208 */ /* 0x080fe20001800000 */
[----:B------:R-:W-:Y:S01]  /*5c00*/  FMUL.FTZ R34, R211, R34 ;  /* 0x00000022d3227220 */ /* 0x000fe20000410000 */
[----:B------:R-:W-:Y:S01]  /*5c10*/  FSETP.GE.FTZ.AND P2, PT, R200, RZ, PT ;  /* 0x000000ffc800720b */ /* 0x000fe20003f56000 */
[----:B------:R-:W-:Y:S01]  /*5c20*/  FADD.FTZ R6, -R179, R55 ;  /* 0x00000037b3067221 */ /* 0x000fe20000010100 */
[----:B------:R-:W-:Y:S01]  /*5c30*/  FSEL R19, R16, R179, P1 ;  /* 0x000000b310137208 */ /* 0x000fe20000800000 */
        /* <DEDUP_REMOVED lines=12> */
[----:B-----5:R-:W-:Y:S01]  /*5d00*/  FADD.FTZ R13, -R178, R13 ;  /* 0x0000000db20d7221 */ /* 0x020fe20000010100 */
[-C--:B------:R-:W-:Y:S01]  /*5d10*/  FSEL R38, R38, R179.reuse, P2 ;  /* 0x000000b326267208 */ /* 0x080fe20001000000 */
[----:B------:R-:W-:Y:S01]  /*5d20*/  FADD.FTZ R9, -R178, R9 ;  /* 0x00000009b2097221 */ /* 0x000fe20000010100 */
[-C--:B------:R-:W-:Y:S01]  /*5d30*/  FSEL R54, R54, R179.reuse, P4 ;  /* 0x000000b336367208 */ /* 0x080fe20002000000 */
[----:B------:R-:W-:Y:S01]  /*5d40*/  FADD.FTZ R25, -R178, R25 ;  /* 0x00000019b2197221 */ /* 0x000fe20000010100 */
[----:B------:R-:W-:Y:S01]  /*5d50*/  FSEL R17, R6, R179, P3 ;  /* 0x000000b306117208 */ /* 0x000fe20001800000 */
[----:B------:R-:W-:Y:S01]  /*5d60*/  FADD.FTZ R41, -R178, R41 ;  /* 0x00000029b2297221 */ /* 0x000fe20000010100 */
[----:B------:R-:W-:Y:S01]  /*5d70*/  FSETP.GE.FTZ.AND P6, PT, R227, RZ, PT ;  /* 0x000000ffe300720b */ /* 0x000fe20003fd6000 */
[----:B------:R-:W-:Y:S01]  /*5d80*/  FMUL.FTZ R54, R231, R54 ;  /* 0x00000036e7367220 */ /* 0x000fe20000410000 */
[----:B------:R-:W-:Y:S01]  /*5d90*/  FSETP.GE.FTZ.AND P5, PT, R228, RZ, PT ;  /* 0x000000ffe400720b */ /* 0x000fe20003fb6000 */
[----:B------:R-:W-:Y:S01]  /*5da0*/  FMUL.FTZ R17, R232, R17 ;  /* 0x00000011e8117220 */ /* 0x000fe20000410000 */
[----:B------:R-:W-:Y:S01]  /*5db0*/  FSETP.GE.FTZ.AND P2, PT, R236, RZ, PT ;  /* 0x000000ffec00720b */ /* 0x000fe20003f56000 */
[C---:B------:R-:W-:Y:S01]  /*5dc0*/  FADD.FTZ R29, -R178.reuse, R29 ;  /* 0x0000001db21d7221 */ /* 0x040fe20000010100 */
[----:B------:R-:W-:Y:S01]  /*5dd0*/  F2FP.F16.F32.PACK_AB R18, R5, R18 ;  /* 0x000000120512723e */ /* 0x000fe200000000ff */
[----:B------:R-:W-:Y:S01]  /*5de0*/  FADD.FTZ R45, -R178, R45 ;  /* 0x0000002db22d7221 */ /* 0x000fe20000010100 */
[-C--:B------:R-:W-:Y:S01]  /*5df0*/  FSEL R50, R50, R179.reuse, P6 ;  /* 0x000000b332327208 */ /* 0x080fe20003000000 */
[----:B------:R-:W-:Y:S01]  /*5e00*/  FADD.FTZ R57, -R178, R57 ;  /* 0x00000039b2397221 */ /* 0x000fe20000010100 */
[-C--:B------:R-:W-:Y:S01]  /*5e10*/  FSEL R5, R4, R179.reuse, P5 ;  /* 0x000000b304057208 */ /* 0x080fe20002800000 */
[----:B------:R-:W-:Y:S01]  /*5e20*/  FADD.FTZ R10, -R169, R10 ;  /* 0x0000000aa90a7221 */ /* 0x000fe20000010100 */
        /* <DEDUP_REMOVED lines=8> */
[----:B------:R-:W-:Y:S01]  /*5eb0*/  FADD.FTZ R14, -R169, R14 ;  /* 0x0000000ea90e7221 */ /* 0x000fe20000010100 */
[----:B------:R-:W-:Y:S01]  /*5ec0*/  F2FP.F16.F32.PACK_AB R53, R53, R52 ;  /* 0x000000343535723e */ /* 0x000fe200000000ff */
[----:B------:R-:W-:Y:S01]  /*5ed0*/  FMUL.FTZ R22, R199, R22 ;  /* 0x00000016c7167220 */ /* 0x000fe20000410000 */
[----:B------:R-:W-:Y:S01]  /*5ee0*/  F2FP.F16.F32.PACK_AB R21, R4, R21 ;  /* 0x000000150415723e */ /* 0x000fe200000000ff */
[----:B------:R-:W-:Y:S01]  /*5ef0*/  FMUL.FTZ R7, R200, R7 ;  /* 0x00000007c8077220 */ /* 0x000fe20000410000 */
[----:B------:R-:W-:Y:S01]  /*5f00*/  FSEL R4, R17, R178, P1 ;  /* 0x000000b211047208 */ /* 0x000fe20000800000 */
[----:B------:R-:W-:Y:S01]  /*5f10*/  STS [R146+0xa400], R53 ;  /* 0x00a4003592007388 */ /* 0x000fe20000000800 */
[----:B------:R-:W-:Y:S01]  /*5f20*/  FADD.FTZ R17, -R178, R12 ;  /* 0x0000000cb2117221 */ /* 0x000fe20000010100 */
[----:B------:R-:W-:Y:S01]  /*5f30*/  FSETP.GE.FTZ.AND P1, PT, R190, RZ, PT ;  /* 0x000000ffbe00720b */ /* 0x000fe20003f36000 */
[----:B------:R-:W-:Y:S01]  /*5f40*/  FMUL.FTZ R38, R215, R38 ;  /* 0x00000026d7267220 */ /* 0x000fe20000410000 */
[----:B------:R1:W-:Y:S01]  /*5f50*/  STS [R151+0xa400], R18 ;  /* 0x00a4001297007388 */ /* 0x0003e20000000800 */
[----:B------:R-:W-:Y:S01]  /*5f60*/  FSETP.GE.FTZ.AND P3, PT, R186, RZ, PT ;  /* 0x000000ffba00720b */ /* 0x000fe20003f76000 */
[----:B------:R-:W-:Y:S01]  /*5f70*/  FMUL.FTZ R4, R185, R4 ;  /* 0x00000004b9047220 */ /* 0x000fe20000410000 */
[-C--:B------:R-:W-:Y:S01]  /*5f80*/  FSEL R6, R17, R178.reuse, P2 ;  /* 0x000000b211067208 */ /* 0x080fe20001000000 */
[----:B------:R-:W-:Y:S01]  /*5f90*/  STS [R151+0xa000], R196 ;  /* 0x00a000c497007388 */ /* 0x000fe20000000800 */
        /* <DEDUP_REMOVED lines=8> */
[----:B------:R-:W-:Y:S01]  /*6020*/  FSEL R8, R17, R178, P1 ;  /* 0x000000b211087208 */ /* 0x000fe20000800000 */
[C---:B------:R-:W-:Y:S01]  /*6030*/  FADD.FTZ R17, -R178.reuse, R40 ;  /* 0x00000028b2117221 */ /* 0x040fe20000010100 */
[----:B------:R-:W-:Y:S01]  /*6040*/  F2FP.F16.F32.PACK_AB R6, R13, R6 ;  /* 0x000000060d06723e */ /* 0x000fe200000000ff */
[----:B------:R-:W-:Y:S01]  /*6050*/  FADD.FTZ R13, -R178, R28 ;  /* 0x0000001cb20d7221 */ /* 0x000fe20000010100 */
[----:B------:R-:W-:Y:S01]  /*6060*/  FSEL R25, R25, R178, P5 ;  /* 0x000000b219197208 */ /* 0x000fe20002800000 */
[----:B------:R-:W-:Y:S01]  /*6070*/  FMUL.FTZ R8, R201, R8 ;  /* 0x00000008c9087220 */ /* 0x000fe20000410000 */
[----:B------:R-:W-:Y:S01]  /*6080*/  FSETP.GE.FTZ.AND P4, PT, R205, RZ, PT ;  /* 0x000000ffcd00720b */ /* 0x000fe20003f96000 */
[----:B------:R-:W-:Y:S01]  /*6090*/  FADD.FTZ R26, -R169, R26 ;  /* 0x0000001aa91a7221 */ /* 0x000fe20000010100 */
[----:B------:R-:W-:Y:S01]  /*60a0*/  F2FP.F16.F32.PACK_AB R9, R9, R4 ;  /* 0x000000040909723e */ /* 0x000fe200000000ff */
[----:B------:R-:W-:Y:S01]  /*60b0*/  FMUL.FTZ R25, R202, R25 ;  /* 0x00000019ca197220 */ /* 0x000fe20000410000 */
[----:B------:R-:W-:Y:S01]  /*60c0*/  FSEL R4, R13, R178, P4 ;  /* 0x000000b20d047208 */ /* 0x000fe20002000000 */
[----:B------:R-:W-:Y:S01]  /*60d0*/  FADD.FTZ R13, -R178, R44 ;  /* 0x0000002cb20d7221 */ /* 0x000fe20000010100 */
[----:B------:R-:W-:Y:S01]  /*60e0*/  FSETP.GE.FTZ.AND P1, PT, R218, RZ, PT ;  /* 0x000000ffda00720b */ /* 0x000fe20003f36000 */
[----:B------:R2:W-:Y:S01]  /*60f0*/  STS [R146+0xc000], R9 ;  /* 0x00c0000992007388 */ /* 0x0005e20000000800 */
        /* <DEDUP_REMOVED lines=20> */
[----:B------:R-:W-:Y:S01]  /*6240*/  FSETP.GE.FTZ.AND P4, PT, R233, RZ, PT ;  /* 0x000000ffe900720b */ /* 0x000fe20003f96000 */
[----:B------:R-:W-:Y:S01]  /*6250*/  FMUL.FTZ R41, R218, R41 ;  /* 0x00000029da297220 */ /* 0x000fe20000410000 */
[----:B------:R-:W-:Y:S01]  /*6260*/  FSETP.GE.FTZ.AND P3, PT, R238, RZ, PT ;  /* 0x000000ffee00720b */ /* 0x000fe20003f76000 */
[----:B------:R-:W-:Y:S01]  /*6270*/  FMUL.FTZ R45, R222, R45 ;  /* 0x0000002dde2d7220 */ /* 0x000fe20000410000 */
[-C--:B------:R-:W-:Y:S01]  /*6280*/  FSEL R12, R17, R178.reuse, P2 ;  /* 0x000000b2110c7208 */ /* 0x080fe20001000000 */
[----:B------:R-:W-:Y:S01]  /*6290*/  FADD.FTZ R17, -R178, R60 ;  /* 0x0000003cb2117221 */ /* 0x000fe20000010100 */
[-C--:B------:R-:W-:Y:S01]  /*62a0*/  FSEL R16, R13, R178.reuse, P4 ;  /* 0x000000b20d107208 */ /* 0x080fe20002000000 */
[----:B------:R-:W-:Y:S01]  /*62b0*/  FADD.FTZ R58, -R169, R58 ;  /* 0x0000003aa93a7221 */ /* 0x000fe20000010100 */
[----:B------:R-:W-:Y:S01]  /*62c0*/  FSEL R57, R57, R178, P3 ;  /* 0x000000b239397208 */ /* 0x000fe20001800000 */
[----:B------:R-:W-:Y:S01]  /*62d0*/  FMUL.FTZ R12, R217, R12 ;  /* 0x0000000cd90c7220 */ /* 0x000fe20000410000 */
[----:B------:R-:W-:Y:S01]  /*62e0*/  FSETP.GE.FTZ.AND P2, PT, R241, RZ, PT ;  /* 0x000000fff100720b */ /* 0x000fe20003f56000 */
[----:B------:R-:W-:Y:S01]  /*62f0*/  FMUL.FTZ R16, R233, R16 ;  /* 0x00000010e9107220 */ /* 0x000fe20000410000 */
[----:B------:R-:W-:Y:S01]  /*6300*/  F2FP.F16.F32.PACK_AB R45, R45, R8 ;  /* 0x000000082d2d723e */ /* 0x000fe200000000ff */
[----:B------:R-:W-:Y:S01]  /*6310*/  FMUL.FTZ R57, R238, R57 ;  /* 0x00000039ee397220 */ /* 0x000fe20000410000 */
[----:B-1----:R-:W-:Y:S01]  /*6320*/  FSEL R18, R17, R178, P2 ;  /* 0x000000b211127208 */ /* 0x002fe20001000000 */
[----:B------:R-:W-:Y:S01]  /*6330*/  @P1 FADD.FTZ R178, -R178, R61 ;  /* 0x0000003db2b21221 */ /* 0x000fe20000010100 */
[C---:B------:R-:W-:Y:S01]  /*6340*/  FADD.FTZ R8, -R169.reuse, R11 ;  /* 0x0000000ba9087221 */ /* 0x040fe20000010100 */
[----:B------:R-:W-:Y:S01]  /*6350*/  FSETP.GE.FTZ.AND P3, PT, R188, RZ, PT ;  /* 0x000000ffbc00720b */ /* 0x000fe20003f76000 */
[----:B------:R-:W-:Y:S01]  /*6360*/  FADD.FTZ R62, -R169, R62 ;  /* 0x0000003ea93e7221 */ /* 0x000fe20000010100 */
[----:B------:R-:W-:Y:S01]  /*6370*/  FSETP.GE.FTZ.AND P4, PT, R187, RZ, PT ;  /* 0x000000ffbb00720b */ /* 0x000fe20003f96000 */
[----:B------:R-:W-:Y:S01]  /*6380*/  FMUL.FTZ R18, R241, R18 ;  /* 0x00000012f1127220 */ /* 0x000fe20000410000 */
[----:B------:R-:W-:Y:S01]  /*6390*/  F2FP.F16.F32.PACK_AB R24, R57, R16 ;  /* 0x000000103918723e */ /* 0x000fe200000000ff */
[----:B------:R-:W-:Y:S01]  /*63a0*/  FMUL.FTZ R13, R242, R178 ;  /* 0x000000b2f20d7220 */ /* 0x000fe20000410000 */
[C---:B------:R-:W-:Y:S01]  /*63b0*/  FADD.FTZ R16, -R169.reuse, R15 ;  /* 0x0000000fa9107221 */ /* 0x040fe20000010100 */
[----:B------:R-:W-:Y:S02]  /*63c0*/  FSETP.GE.FTZ.AND P1, PT, R192, RZ, PT ;  /* 0x000000ffc000720b */ /* 0x000fe40003f36000 */
[-C--:B------:R-:W-:Y:S01]  /*63d0*/  FSEL R11, R8, R169.reuse, P3 ;  /* 0x000000a9080b7208 */ /* 0x080fe20001800000 */
[----:B------:R-:W-:Y:S01]  /*63e0*/  FADD.FTZ R8, -R169, R27 ;  /* 0x0000001ba9087221 */ /* 0x000fe20000010100 */
[----:B------:R-:W-:Y:S02]  /*63f0*/  FSEL R10, R10, R169, P4 ;  /* 0x000000a90a0a7208 */ /* 0x000fe40002000000 */
[----:B------:R-:W-:Y:S01]  /*6400*/  FSETP.GE.FTZ.AND P2, PT, R191, RZ, PT ;  /* 0x000000ffbf00720b */ /* 0x000fe20003f56000 */
[----:B------:R-:W-:Y:S01]  /*6410*/  FMUL.FTZ R11, R188, R11 ;  /* 0x0000000bbc0b7220 */ /* 0x000fe20000410000 */
[----:B------:R-:W-:Y:S01]  /*6420*/  F2FP.F16.F32.PACK_AB R4, R29, R4 ;  /* 0x000000041d04723e */ /* 0x000fe200000000ff */
[----:B------:R-:W-:Y:S01]  /*6430*/  FMUL.FTZ R10, R187, R10 ;  /* 0x0000000abb0a7220 */ /* 0x000fe20000410000 */
[----:B------:R-:W-:Y:S02]  /*6440*/  F2FP.F16.F32.PACK_AB R29, R13, R18 ;  /* 0x000000120d1d723e */ /* 0x000fe400000000ff */
[-C--:B------:R-:W-:Y:S02]  /*6450*/  FSEL R13, R16, R169.reuse, P1 ;  /* 0x000000a9100d7208 */ /* 0x080fe40000800000 */
[----:B------:R-:W-:Y:S02]  /*6460*/  FSEL R14, R14, R169, P2 ;  /* 0x000000a90e0e7208 */ /* 0x000fe40001000000 */
[----:B------:R-:W-:Y:S01]  /*6470*/  F2FP.F16.F32.PACK_AB R11, R11, R10 ;  /* 0x0000000a0b0b723e */ /* 0x000fe200000000ff */
[----:B------:R-:W-:Y:S01]  /*6480*/  FMUL.FTZ R13, R192, R13 ;  /* 0x0000000dc00d7220 */ /* 0x000fe20000410000 */
[----:B------:R-:W-:Y:S01]  /*6490*/  FSETP.GE.FTZ.AND P1, PT, R204, RZ, PT ;  /* 0x000000ffcc00720b */ /* 0x000fe20003f36000 */
[----:B------:R-:W-:Y:S01]  /*64a0*/  FMUL.FTZ R14, R191, R14 ;  /* 0x0000000ebf0e7220 */ /* 0x000fe20000410000 */
[----:B------:R-:W-:Y:S01]  /*64b0*/  FSETP.GE.FTZ.AND P2, PT, R203, RZ, PT ;  /* 0x000000ffcb00720b */ /* 0x000fe20003f56000 */
[----:B------:R-:W-:Y:S01]  /*64c0*/  STS [R146+0xc400], R11 ;  /* 0x00c4000b92007388 */ /* 0x000fe20000000800 */
[-C--:B--2---:R-:W-:Y:S01]  /*64d0*/  FSEL R9, R8, R169.reuse, P1 ;  /* 0x000000a908097208 */ /* 0x084fe20000800000 */
[----:B------:R-:W-:Y:S01]  /*64e0*/  FADD.FTZ R8, -R169, R31 ;  /* 0x0000001fa9087221 */ /* 0x000fe20000010100 */
[----:B------:R-:W-:Y:S01]  /*64f0*/  F2FP.F16.F32.PACK_AB R14, R13, R14 ;  /* 0x0000000e0d0e723e */ /* 0x000fe200000000ff */
[----:B------:R-:W-:Y:S01]  /*6500*/  STS [R151+0xc000], R6 ;  /* 0x00c0000697007388 */ /* 0x000fe20000000800 */
[-C--:B------:R-:W-:Y:S01]  /*6510*/  FSEL R26, R26, R169.reuse, P2 ;  /* 0x000000a91a1a7208 */ /* 0x080fe20001000000 */
[----:B------:R-:W-:Y:S01]  /*6520*/  FADD.FTZ R10, -R169, R59 ;  /* 0x0000003ba90a7221 */ /* 0x000fe20000010100 */
[----:B------:R-:W-:Y:S01]  /*6530*/  FSETP.GE.FTZ.AND P1, PT, R208, RZ, PT ;  /* 0x000000ffd000720b */ /* 0x000fe20003f36000 */
[----:B------:R-:W-:Y:S01]  /*6540*/  STS [R151+0xc400], R14 ;  /* 0x00c4000e97007388 */ /* 0x000fe20000000800 */
[----:B------:R-:W-:Y:S01]  /*6550*/  FSETP.GE.FTZ.AND P2, PT, R207, RZ, PT ;  /* 0x000000ffcf00720b */ /* 0x000fe20003f56000 */
[----:B------:R-:W-:Y:S01]  /*6560*/  FMUL.FTZ R26, R203, R26 ;  /* 0x0000001acb1a7220 */ /* 0x000fe20000410000 */
[----:B------:R-:W-:Y:S01]  /*6570*/  F2FP.F16.F32.PACK_AB R7, R7, R22 ;  /* 0x000000160707723e */ /* 0x000fe200000000ff */
[----:B------:R-:W-:Y:S01]  /*6580*/  STS [R150+0xa000], R123 ;  /* 0x00a0007b96007388 */ /* 0x000fe20000000800 */
[----:B------:R-:W-:Y:S01]  /*6590*/  FSEL R13, R8, R169, P1 ;  /* 0x000000a9080d7208 */ /* 0x000fe20000800000 */
[----:B------:R-:W-:Y:S01]  /*65a0*/  FMUL.FTZ R9, R204, R9 ;  /* 0x00000009cc097220 */ /* 0x000fe20000410000 */
[----:B------:R-:W-:Y:S01]  /*65b0*/  FSEL R30, R30, R169, P2 ;  /* 0x000000a91e1e7208 */ /* 0x000fe20001000000 */
[----:B------:R-:W-:Y:S01]  /*65c0*/  STS [R150+0xa400], R7 ;  /* 0x00a4000796007388 */ /* 0x000fe20000000800 */
[----:B------:R-:W-:Y:S01]  /*65d0*/  FADD.FTZ R8, -R169, R43 ;  /* 0x0000002ba9087221 */ /* 0x000fe20000010100 */
        /* <DEDUP_REMOVED lines=21> */
[----:B------:R-:W-:Y:S02]  /*6730*/  FSEL R46, R46, R169, P2 ;  /* 0x000000a92e2e7208 */ /* 0x000fe40001000000 */
[----:B------:R-:W-:Y:S01]  /*6740*/  F2FP.F16.F32.PACK_AB R5, R5, R50 ;  /* 0x000000320505723e */ /* 0x000fe200000000ff */
[----:B------:R-:W-:Y:S01]  /*6750*/  STS [R147+0xa000], R124 ;  /* 0x00a0007c93007388 */ /* 0x000fe20000000800 */
[----:B------:R-:W-:Y:S01]  /*6760*/  FSETP.GE.FTZ.AND P1, PT, R244, RZ, PT ;  /* 0x000000fff400720b */ /* 0x000fe20003f36000 */
[----:B------:R-:W-:Y:S01]  /*6770*/  FMUL.FTZ R46, R223, R46 ;  /* 0x0000002edf2e7220 */ /* 0x000fe20000410000 */
[----:B------:R-:W-:Y:S01]  /*6780*/  FMUL.FTZ R17, R224, R17 ;  /* 0x00000011e0117220 */ /* 0x000fe20000410000 */
[----:B------:R-:W-:Y:S01]  /*6790*/  STS [R147+0xa400], R38 ;  /* 0x00a4002693007388 */ /* 0x000fe20000000800 */
[----:B------:R-:W-:Y:S02]  /*67a0*/  F2FP.F16.F32.PACK_AB R12, R41, R12 ;  /* 0x0000000c290c723e */ /* 0x000fe400000000ff */
[----:B------:R-:W-:Y:S01]  /*67b0*/  F2FP.F16.F32.PACK_AB R42, R15, R42 ;  /* 0x0000002a0f2a723e */ /* 0x000fe200000000ff */
[----:B------:R-:W-:Y:S01]  /*67c0*/  STS [R154+0xa000], R49 ;  /* 0x00a000319a007388 */ /* 0x000fe20000000800 */
[----:B------:R-:W-:Y:S02]  /*67d0*/  FSETP.GE.FTZ.AND P3, PT, R240, RZ, PT ;  /* 0x000000fff000720b */ /* 0x000fe40003f76000 */
[----:B------:R-:W-:Y:S01]  /*67e0*/  FSETP.GE.FTZ.AND P4, PT, R239, RZ, PT ;  /* 0x000000ffef00720b */ /* 0x000fe20003f96000 */
[----:B------:R-:W-:Y:S01]  /*67f0*/  STS [R154+0xa400], R5 ;  /* 0x00a400059a007388 */ /* 0x000fe20000000800 */
[----:B------:R-:W-:Y:S02]  /*6800*/  F2FP.F16.F32.PACK_AB R17, R17, R46 ;  /* 0x0000002e1111723e */ /* 0x000fe400000000ff */
[-C--:B------:R-:W-:Y:S01]  /*6810*/  FSEL R19, R10, R169.reuse, P3 ;  /* 0x000000a90a137208 */ /* 0x080fe20001800000 */
[----:B------:R-:W-:Y:S01]  /*6820*/  STS [R147+0xc000], R12 ;  /* 0x00c0000c93007388 */ /* 0x000fe20000000800 */
[----:B------:R-:W-:Y:S02]  /*6830*/  FSEL R58, R58, R169, P4 ;  /* 0x000000a93a3a7208 */ /* 0x000fe40002000000 */
[----:B------:R-:W-:Y:S01]  /*6840*/  FSETP.GE.FTZ.AND P2, PT, R243, RZ, PT ;  /* 0x000000fff300720b */ /* 0x000fe20003f56000 */
[----:B------:R-:W-:Y:S01]  /*6850*/  STS [R147+0xc400], R42 ;  /* 0x00c4002a93007388 */ /* 0x000fe20000000800 */
[----:B------:R-:W-:Y:S01]  /*6860*/  FMUL.FTZ R19, R240, R19 ;  /* 0x00000013f0137220 */ /* 0x000fe20000410000 */
[----:B------:R-:W-:Y:S01]  /*6870*/  FMUL.FTZ R58, R239, R58 ;  /* 0x0000003aef3a7220 */ /* 0x000fe20000410000 */
[----:B------:R-:W-:Y:S01]  /*6880*/  FSEL R62, R62, R169, P2 ;  /* 0x000000a93e3e7208 */ /* 0x000fe20001000000 */
[----:B------:R-:W-:Y:S01]  /*6890*/  STS [R154+0xc000], R45 ;  /* 0x00c0002d9a007388 */ /* 0x000fe20000000800 */
[----:B------:R-:W-:Y:S01]  /*68a0*/  @P1 FADD.FTZ R169, -R169, R63 ;  /* 0x0000003fa9a91221 */ /* 0x000fe20000010100 */
[----:B------:R-:W-:Y:S02]  /*68b0*/  F2FP.F16.F32.PACK_AB R125, R180, R125 ;  /* 0x0000007db47d723e */ /* 0x000fe400000000ff */
[----:B------:R-:W-:Y:S01]  /*68c0*/  STS [R154+0xc400], R17 ;  /* 0x00c400119a007388 */ /* 0x000fe20000000800 */
[----:B------:R-:W-:Y:S01]  /*68d0*/  FMUL.FTZ R62, R243, R62 ;  /* 0x0000003ef33e7220 */ /* 0x000fe20000410000 */
[----:B------:R-:W-:Y:S01]  /*68e0*/  FMUL.FTZ R169, R244, R169 ;  /* 0x000000a9f4a97220 */ /* 0x000fe20000410000 */
[----:B------:R-:W-:Y:S01]  /*68f0*/  F2FP.F16.F32.PACK_AB R58, R19, R58 ;  /* 0x0000003a133a723e */ /* 0x000fe200000000ff */
[----:B------:R-:W-:Y:S01]  /*6900*/  STS [R153+0xa000], R48 ;  /* 0x00a0003099007388 */ /* 0x000fe20000000800 */
[----:B------:R-:W-:Y:S02]  /*6910*/  LEA R52, R138, UR6, 0x1 ;  /* 0x000000068a347c11 */ /* 0x000fe4000f8e08ff */
[----:B------:R-:W-:Y:S01]  /*6920*/  F2FP.F16.F32.PACK_AB R169, R169, R62 ;  /* 0x0000003ea9a9723e */ /* 0x000fe200000000ff */
[----:B------:R-:W-:Y:S04]  /*6930*/  STS [R153+0xa400], R54 ;  /* 0x00a4003699007388 */ /* 0x000fe80000000800 */
[----:B------:R-:W-:Y:S04]  /*6940*/  STS [R152+0xa000], R125 ;  /* 0x00a0007d98007388 */ /* 0x000fe80000000800 */
[----:B------:R-:W-:Y:S04]  /*6950*/  STS [R152+0xa400], R21 ;  /* 0x00a4001598007388 */ /* 0x000fe80000000800 */
[----:B------:R-:W-:Y:S04]  /*6960*/  STS [R153+0xc000], R24 ;  /* 0x00c0001899007388 */ /* 0x000fe80000000800 */
[----:B------:R-:W-:Y:S04]  /*6970*/  STS [R153+0xc400], R58 ;  /* 0x00c4003a99007388 */ /* 0x000fe80000000800 */
[----:B------:R-:W-:Y:S04]  /*6980*/  STS [R152+0xc000], R29 ;  /* 0x00c0001d98007388 */ /* 0x000fe80000000800 */
        /* <DEDUP_REMOVED lines=55> */
[-C--:B--2---:R-:W-:Y:S05]  /*6d00*/  HMMA.16816.F32 R68, R16, R20.reuse, R68 ;  /* 0x000000141044723c */ /* 0x084fea0000001844 */
        /* <DEDUP_REMOVED lines=23> */
[----:B------:R-:W-:Y:S01]  /*6e80*/  IMAD.IADD R6, R145, 0x1, -R6 ;  /* 0x0000000191067824 */ /* 0x000fe200078e0a06 */
[----:B------:R-:W-:Y:S02]  /*6e90*/  LEA R8, P1, R9, R174, 0x7 ;  /* 0x000000ae09087211 */ /* 0x000fe400078238ff */
[----:B------:R-:W-:Y:S02]  /*6ea0*/  LOP3.LUT R5, R13, 0x18, R148, 0xf8, !PT ;  /* 0x000000180d057812 */ /* 0x000fe400078ef894 */
[----:B------:R-:W-:Y:S02]  /*6eb0*/  SHF.R.U32.HI R4, RZ, 0x3, R13 ;  /* 0x00000003ff047819 */ /* 0x000fe4000001160d */
[----:B---3--:R-:W-:Y:S02]  /*6ec0*/  LEA.HI.X R9, R9, R175, R7, 0x7, P1 ;  /* 0x000000af09097211 */ /* 0x008fe400008f3c07 */
[----:B------:R-:W-:Y:S01]  /*6ed0*/  LOP3.LUT R4, R5, R4, RZ, 0x3c, !PT ;  /* 0x0000000405047212 */ /* 0x000fe200078e3cff */
[----:B------:R-:W-:Y:S04]  /*6ee0*/  IMAD R5, R143, 0x8, R6 ;  /* 0x000000088f057824 */ /* 0x000fe800078e0206 */
[----:B------:R-:W-:Y:S05]  /*6ef0*/  IMAD.U32 R4, R5, 0x20, R4 ;  /* 0x0000002005047824 */ /* 0x000fea00078e0004 */
[----:B------:R-:W-:Y:S05]  /*6f00*/  LEA R7, R4, UR6, 0x1 ;  /* 0x0000000604077c11 */ /* 0x000fea000f8e08ff */
[----:B------:R-:W-:Y:S01]  /*6f10*/  @!PT LDS RZ, [RZ] ;  /* 0x00000000fffff984 */ /* 0x000fe20000000800 */
[----:B------:R-:W-:Y:S01]  /*6f20*/  @!PT LDS RZ, [RZ] ;  /* 0x00000000fffff984 */ /* 0x000fe20000000800 */
[----:B------:R-:W-:Y:S01]  /*6f30*/  @!PT LDS RZ, [RZ] ;  /* 0x00000000fffff984 */ /* 0x000fe20000000800 */
[----:B------:R1:W-:Y:S05]  /*6f40*/  LDGSTS.E.BYPASS.LTC128B.128 [R7+0x4000], desc[UR58][R174.64] ;  /* 0x04000000ae077fae */ /* 0x0003ea000b901d7a */
[----:B------:R1:W-:Y:S05]  /*6f50*/  LDGSTS.E.BYPASS.LTC128B.128 [R7+0x5000], desc[UR58][R8.64] ;  /* 0x0500000008077fae */ /* 0x0003ea000b901d7a */
[----:B------:R-:W0:Y:S02]  /*6f60*/  LDGDEPBAR ;  /* 0x00000000000079af */ /* 0x000e240000000000 */
.L_x_514:
        /* <DEDUP_REMOVED lines=52> */
[----:B------:R-:W2:Y:S01]  /*72b0*/  LDSM.16.M88.4 R24, [R3+0x6000] ;  /* 0x006000000318783b */ /* 0x000ea20000000200 */
[----:B------:R-:W-:Y:S04]  /*72c0*/  IMAD.U32 R41, RZ, RZ, UR42 ;  /* 0x0000002aff297e24 */ /* 0x000fe8000f8e00ff */
[----:B------:R-:W-:Y:S06]  /*72d0*/  HMMA.16816.F32 R16, R36, R42, R16 ;  /* 0x0000002a2410723c */ /* 0x000fec0000001810 */
[-C--:B------:R-:W-:Y:S01]  /*72e0*/  HMMA.16816.F32 R4, R44, R48.reuse, R4 ;  /* 0x000000302c04723c */ /* 0x080fe20000001804 */
[----:B------:R-:W-:Y:S04]  /*72f0*/  IMAD.U32 R37, RZ, RZ, UR42 ;  /* 0x0000002aff257e24 */ /* 0x000fe8000f8e00ff */
[----:B------:R-:W-:Y:S01]  /*7300*/  @P0 VIADD R39, R141, 0xffffff80 ;  /* 0xffffff808d270836 */ /* 0x000fe20000000000 */
[C---:B-1----:R-:W-:Y:S06]  /*7310*/  HMMA.16816.F32 R8, R20.reuse, R48, R8 ;  /* 0x000000301408723c */ /* 0x042fec0000001808 */
[-C--:B------:R-:W-:Y:S01]  /*7320*/  HMMA.16816.F32 R12, R20, R50.reuse, R12 ;  /* 0x00000032140c723c */ /* 0x080fe2000000180c */
[----:B------:R-:W-:Y:S05]  /*7330*/  LDSM.16.MT88.4 R20, [R134+0xe000] ;  /* 0x00e000008614783b */ /* 0x000fea0000004200 */
[----:B------:R-:W-:Y:S06]  /*7340*/  HMMA.16816.F32 R16, R44, R50, R16 ;  /* 0x000000322c10723c */ /* 0x000fec0000001810 */
[-C--:B---3--:R-:W-:Y:S06]  /*7350*/  HMMA.16816.F32 R4, R28, R32.reuse, R4 ;  /* 0x000000201c04723c */ /* 0x088fec0000001804 */
[C---:B--2---:R-:W-:Y:S06]  /*7360*/  HMMA.16816.F32 R8, R24.reuse, R32, R8 ;  /* 0x000000201808723c */ /* 0x044fec0000001808 */
[-C--:B------:R-:W-:Y:S01]  /*7370*/  HMMA.16816.F32 R12, R24, R34.reuse, R12 ;  /* 0x00000022180c723c */ /* 0x080fe2000000180c */
[----:B------:R-:W-:Y:S04]  /*7380*/  IMAD.U32 R33, RZ, RZ, UR41 ;  /* 0x00000029ff217e24 */ /* 0x000fe8000f8e00ff */
[----:B------:R-:W-:Y:S01]  /*7390*/  LEA R32, P2, R37, R172, 0x2 ;  /* 0x000000ac25207211 */ /* 0x000fe200078410ff */
[----:B------:R-:W-:Y:S01]  /*73a0*/  HMMA.16816.F32 R16, R28, R34, R16 ;  /* 0x000000221c10723c */ /* 0x000fe20000001810 */
[----:B------:R-:W-:Y:S04]  /*73b0*/  IMAD.U32 R25, RZ, RZ, UR41 ;  /* 0x00000029ff197e24 */ /* 0x000fe8000f8e00ff */
[----:B------:R-:W-:Y:S01]  /*73c0*/  @P0 IMAD.WIDE R36, R39, R158, UR60 ;  /* 0x0000003c27240e25 */ /* 0x000fe2000f8e029e */
[-C--:B------:R-:W-:Y:S01]  /*73d0*/  LEA R24, P1, R33, R172.reuse, 0x2 ;  /* 0x000000ac21187211 */ /* 0x080fe200078210ff */
[----:B------:R-:W-:Y:S01]  /*73e0*/  @UP3 UMOV UR60, UR18 ;  /* 0x00000012003c3c82 */ /* 0x000fe20008000000 */
[-C--:B------:R-:W-:Y:S01]  /*73f0*/  LEA.HI.X.SX32 R33, R41, R173.reuse, 0x2, P2 ;  /* 0x000000ad29217211 */ /* 0x080fe200010f16ff */
[----:B------:R-:W-:Y:S01]  /*7400*/  @UP3 UMOV UR61, UR5 ;  /* 0x00000005003d3c82 */ /* 0x000fe20008000000 */
[----:B------:R-:W5:Y:S01]  /*7410*/  @P0 LDG.E R167, desc[UR58][R36.64] ;  /* 0x0000003a24a70981 */ /* 0x000f62000c1e1900 */
[-C--:B------:R-:W-:Y:S01]  /*7420*/  LEA.HI.X.SX32 R25, R25, R173.reuse, 0x2, P1 ;  /* 0x000000ad19197211 */ /* 0x080fe200008f16ff */
[----:B------:R-:W-:Y:S02]  /*7430*/  IMAD.U32 R27, RZ, RZ, UR40 ;  /* 0x00000028ff1b7e24 */ /* 0x000fe4000f8e00ff */
[----:B------:R-:W5:Y:S01]  /*7440*/  @P0 LDG.E R166, desc[UR58][R36.64+0x20] ;  /* 0x0000203a24a60981 */ /* 0x000f62000c1e1900 */
[----:B------:R-:W-:Y:S02]  /*7450*/  IMAD.U32 R31, RZ, RZ, UR38 ;  /* 0x00000026ff1f7e24 */ /* 0x000fe4000f8e00ff */
[----:B------:R-:W-:Y:S01]  /*7460*/  IMAD.U32 R39, RZ, RZ, UR39 ;  /* 0x00000027ff277e24 */ /* 0x000fe2000f8e00ff */
[----:B------:R-:W5:Y:S01]  /*7470*/  @P0 LDG.E R165, desc[UR58][R36.64+0x100] ;  /* 0x0001003a24a50981 */ /* 0x000f62000c1e1900 */
[----:B------:R-:W-:Y:S01]  /*7480*/  IMAD.U32 R41, RZ, RZ, UR40 ;  /* 0x00000028ff297e24 */ /* 0x000fe2000f8e00ff */
[-C--:B------:R-:W-:Y:S01]  /*7490*/  LEA R26, P1, R31, R172.reuse, 0x2 ;  /* 0x000000ac1f1a7211 */ /* 0x080fe200078210ff */
[----:B------:R-:W-:Y:S01]  /*74a0*/  IMAD.U32 R29, RZ, RZ, UR37 ;  /* 0x00000025ff1d7e24 */ /* 0x000fe2000f8e00ff */
[----:B------:R1:W5:Y:S01]  /*74b0*/  @P0 LDG.E R164, desc[UR58][R36.64+0x120] ;  /* 0x0001203a24a40981 */ /* 0x000362000c1e1900 */
[-C--:B------:R-:W-:Y:S01]  /*74c0*/  LEA R30, P0, R27, R172.reuse, 0x2 ;  /* 0x000000ac1b1e7211 */ /* 0x080fe200078010ff */
[----:B------:R-:W-:Y:S01]  /*74d0*/  IMAD.U32 R35, RZ, RZ, UR39 ;  /* 0x00000027ff237e24 */ /* 0x000fe2000f8e00ff */
[-C--:B------:R-:W-:Y:S01]  /*74e0*/  LEA R28, P2, R39, R172.reuse, 0x2 ;  /* 0x000000ac271c7211 */ /* 0x080fe200078410ff */
[----:B------:R-:W-:Y:S01]  /*74f0*/  REDG.E.ADD.F32.FTZ.RN.STRONG.GPU desc[UR58][R172.64], R4 ;  /* 0x00000004ac0079a6 */ /* 0x000fe2000c10f3ba */
[-C--:B------:R-:W-:Y:S01]  /*7500*/  LEA.HI.X.SX32 R31, R41, R173.reuse, 0x2, P0 ;  /* 0x000000ad291f7211 */ /* 0x080fe200000f16ff */
[----:B------:R-:W-:Y:S01]  /*7510*/  IMAD.U32 R39, RZ, RZ, UR36 ;  /* 0x00000024ff277e24 */ /* 0x000fe2000f8e00ff */
[----:B------:R-:W-:Y:S01]  /*7520*/  MOV R27, UR38 ;  /* 0x00000026001b7c02 */ /* 0x000fe20008000f00 */
[----:B------:R2:W-:Y:S03]  /*7530*/  REDG.E.ADD.F32.FTZ.RN.STRONG.GPU desc[UR58][R32.64], R5 ;  /* 0x00000005200079a6 */ /* 0x0005e6000c10f3ba */
[-C--:B------:R-:W-:Y:S01]  /*7540*/  LEA.HI.X.SX32 R27, R27, R173.reuse, 0x2, P1 ;  /* 0x000000ad1b1b7211 */ /* 0x080fe200008f16ff */
[----:B------:R3:W-:Y:S04]  /*7550*/  REDG.E.ADD.F32.FTZ.RN.STRONG.GPU desc[UR58][R24.64], R6 ;  /* 0x00000006180079a6 */ /* 0x0007e8000c10f3ba */
[----:B------:R4:W-:Y:S01]  /*7560*/  REDG.E.ADD.F32.FTZ.RN.STRONG.GPU desc[UR58][R30.64], R7 ;  /* 0x000000071e0079a6 */ /* 0x0009e2000c10f3ba */
[----:B-1----:R-:W-:Y:S02]  /*7570*/  IMAD.U32 R37, RZ, RZ, UR35 ;  /* 0x00000023ff257e24 */ /* 0x002fe4000f8e00ff */
[----:B--2---:R-:W-:Y:S02]  /*7580*/  IMAD.U32 R5, RZ, RZ, UR37 ;  /* 0x00000025ff057e24 */ /* 0x004fe4000f8e00ff */
[----:B------:R-:W-:Y:S01]  /*7590*/  IMAD.U32 R33, RZ, RZ, UR33 ;  /* 0x00000021ff217e24 */ /* 0x000fe2000f8e00ff */
[-C--:B---3--:R-:W-:Y:S02]  /*75a0*/  LEA R24, P0, R29, R172.reuse, 0x2 ;  /* 0x000000ac1d187211 */ /* 0x088fe400078010ff */
[-C--:B------:R-:W-:Y:S01]  /*75b0*/  LEA.HI.X.SX32 R29, R35, R173.reuse, 0x2, P2 ;  /* 0x000000ad231d7211 */ /* 0x080fe200010f16ff */
[----:B------:R-:W-:Y:S01]  /*75c0*/  IMAD.U32 R35, RZ, RZ, UR34 ;  /* 0x00000022ff237e24 */ /* 0x000fe2000f8e00ff */
[-C--:B------:R-:W-:Y:S01]  /*75d0*/  LEA.HI.X.SX32 R25, R5, R173.reuse, 0x2, P0 ;  /* 0x000000ad05197211 */ /* 0x080fe200000f16ff */
[----:B------:R-:W-:Y:S01]  /*75e0*/  IMAD.U32 R5, RZ, RZ, UR36 ;  /* 0x00000024ff057e24 */ /* 0x000fe2000f8e00ff */
[-C--:B------:R-:W-:Y:S01]  /*75f0*/  LEA R32, P2, R37, R172.reuse, 0x2 ;  /* 0x000000ac25207211 */ /* 0x080fe200078410ff */
[----:B------:R1:W-:Y:S01]  /*7600*/  REDG.E.ADD.F32.FTZ.RN.STRONG.GPU desc[UR58][R28.64], R8 ;  /* 0x000000081c0079a6 */ /* 0x0003e2000c10f3ba */
[----:B----4-:R-:W-:Y:S01]  /*7610*/  IMAD.U32 R7, RZ, RZ, UR35 ;  /* 0x00000023ff077e24 */ /* 0x010fe2000f8e00ff */
[-C--:B------:R-:W-:Y:S01]  /*7620*/  LEA R38, P1, R35, R172.reuse, 0x2 ;  /* 0x000000ac23267211 */ /* 0x080fe200078210ff */
[----:B------:R-:W-:Y:S01]  /*7630*/  IMAD.U32 R31, RZ, RZ, UR32 ;  /* 0x00000020ff1f7e24 */ /* 0x000fe2000f8e00ff */
[----:B------:R2:W-:Y:S01]  /*7640*/  REDG.E.ADD.F32.FTZ.RN.STRONG.GPU desc[UR58][R26.64], R9 ;  /* 0x000000091a0079a6 */ /* 0x0005e2000c10f3ba */
[-C--:B------:R-:W-:Y:S02]  /*7650*/  LEA R36, P0, R5, R172.reuse, 0x2 ;  /* 0x000000ac05247211 */ /* 0x080fe400078010ff */
[----:B------:R-:W-:Y:S01]  /*7660*/  MOV R5, UR34 ;  /* 0x0000002200057c02 */ /* 0x000fe20008000f00 */
[----:B------:R3:W-:Y:S01]  /*7670*/  REDG.E.ADD.F32.FTZ.RN.STRONG.GPU desc[UR58][R24.64], R10 ;  /* 0x0000000a180079a6 */ /* 0x0007e2000c10f3ba */
[-C--:B------:R-:W-:Y:S02]  /*7680*/  LEA.HI.X.SX32 R37, R39, R173.reuse, 0x2, P0 ;  /* 0x000000ad27257211 */ /* 0x080fe400000f16ff */
[-C--:B------:R-:W-:Y:S02]  /*7690*/  LEA R34, P0, R33, R172.reuse, 0x2 ;  /* 0x000000ac21227211 */ /* 0x080fe400078010ff */
[-C--:B------:R-:W-:Y:S01]  /*76a0*/  LEA.HI.X.SX32 R33, R7, R173.reuse, 0x2, P2 ;  /* 0x000000ad07217211 */ /* 0x080fe200010f16ff */
[----:B------:R4:W-:Y:S01]  /*76b0*/  REDG.E.ADD.F32.FTZ.RN.STRONG.GPU desc[UR58][R36.64], R11 ;  /* 0x0000000b240079a6 */ /* 0x0009e2000c10f3ba */
[-C--:B------:R-:W-:Y:S01]  /*76c0*/  LEA.HI.X.SX32 R39, R5, R173.reuse, 0x2, P1 ;  /* 0x000000ad05277211 */ /* 0x080fe200008f16ff */
[----:B------:R-:W-:Y:S02]  /*76d0*/  IMAD.U32 R5, RZ, RZ, UR32 ;  /* 0x00000020ff057e24 */ /* 0x000fe4000f8e00ff */
[----:B------:R4:W-:Y:S01]  /*76e0*/  REDG.E.ADD.F32.FTZ.RN.STRONG.GPU desc[UR58][R32.64], R16 ;  /* 0x00000010200079a6 */ /* 0x0009e2000c10f3ba */
[----:B------:R-:W-:Y:S03]  /*76f0*/  IMAD.U32 R7, RZ, RZ, UR31 ;  /* 0x0000001fff077e24 */ /* 0x000fe6000f8e00ff */
[----:B------:R4:W-:Y:S01]  /*7700*/  REDG.E.ADD.F32.FTZ.RN.STRONG.GPU desc[UR58][R38.64], R17 ;  /* 0x00000011260079a6 */ /* 0x0009e2000c10f3ba */
[----:B-1----:R-:W-:Y:S01]  /*7710*/  MOV R29, UR31 ;  /* 0x0000001f001d7c02 */ /* 0x002fe20008000f00 */
[----:B--2---:R-:W-:Y:S02]  /*7720*/  IMAD.U32 R9, RZ, RZ, UR33 ;  /* 0x00000021ff097e24 */ /* 0x004fe4000f8e00ff */
[----:B------:R-:W-:Y:S02]  /*7730*/  IMAD.U32 R27, RZ, RZ, UR30 ;  /* 0x0000001eff1b7e24 */ /* 0x000fe4000f8e00ff */
[----:B---3--:R-:W-:Y:S01]  /*7740*/  IMAD.U32 R25, RZ, RZ, UR29 ;  /* 0x0000001dff197e24 */ /* 0x008fe2000f8e00ff */
[-C--:B------:R-:W-:Y:S01]  /*7750*/  LEA.HI.X.SX32 R35, R9, R173.reuse, 0x2, P0 ;  /* 0x000000ad09237211 */ /* 0x080fe200000f16ff */
[----:B------:R-:W-:Y:S01]  /*7760*/  IMAD.U32 R9, RZ, RZ, UR28 ;  /* 0x0000001cff097e24 */ /* 0x000fe2000f8e00ff */
[-C--:B------:R-:W-:Y:S01]  /*7770*/  LEA R30, P0, R5, R172.reuse, 0x2 ;  /* 0x000000ac051e7211 */ /* 0x080fe200078010ff */
[----:B------:R-:W-:Y:S02]  /*7780*/  IMAD.U32 R5, RZ, RZ, UR28 ;  /* 0x0000001cff057e24 */ /* 0x000fe4000f8e00ff */
[----:B------:R1:W-:Y:S01]  /*7790*/  REDG.E.ADD.F32.FTZ.RN.STRONG.GPU desc[UR58][R34.64], R18 ;  /* 0x00000012220079a6 */ /* 0x0003e2000c10f3ba */
[-C--:B----4-:R-:W-:Y:S01]  /*77a0*/  LEA R36, P3, R7, R172.reuse, 0x2 ;  /* 0x000000ac07247211 */ /* 0x090fe200078610ff */
[----:B------:R-:W-:Y:S01]  /*77b0*/  IMAD.U32 R11, RZ, RZ, UR30 ;  /* 0x0000001eff0b7e24 */ /* 0x000fe2000f8e00ff */
[-C--:B------:R-:W-:Y:S01]  /*77c0*/  LEA.HI.X.SX32 R31, R31, R173.reuse, 0x2, P0 ;  /* 0x000000ad1f1f7211 */ /* 0x080fe200000f16ff */
[----:B------:R-:W-:Y:S01]  /*77d0*/  IMAD.U32 R33, RZ, RZ, UR29 ;  /* 0x0000001dff217e24 */ /* 0x000fe2000f8e00ff */
[-C--:B------:R-:W-:Y:S02]  /*77e0*/  LEA.HI.X.SX32 R37, R29, R173.reuse, 0x2, P3 ;  /* 0x000000ad1d257211 */ /* 0x080fe400018f16ff */
[-C--:B------:R-:W-:Y:S01]  /*77f0*/  LEA R32, P1, R25, R172.reuse, 0x2 ;  /* 0x000000ac19207211 */ /* 0x080fe200078210ff */
[----:B------:R-:W-:Y:S01]  /*7800*/  REDG.E.ADD.F32.FTZ.RN.STRONG.GPU desc[UR58][R30.64], R19 ;  /* 0x000000131e0079a6 */ /* 0x000fe2000c10f3ba */
[-C--:B------:R-:W-:Y:S02]  /*7810*/  LEA R38, P0, R9, R172.reuse, 0x2 ;  /* 0x000000ac09267211 */ /* 0x080fe400078010ff */
[-C--:B------:R-:W-:Y:S01]  /*7820*/  LEA.HI.X.SX32 R33, R33, R173.reuse, 0x2, P1 ;  /* 0x000000ad21217211 */ /* 0x080fe200008f16ff */
[----:B------:R-:W-:Y:S01]  /*7830*/  REDG.E.ADD.F32.FTZ.RN.STRONG.GPU desc[UR58][R36.64], R12 ;  /* 0x0000000c240079a6 */ /* 0x000fe2000c10f3ba */
[-C--:B------:R-:W-:Y:S02]  /*7840*/  LEA.HI.X.SX32 R39, R5, R173.reuse, 0x2, P0 ;  /* 0x000000ad05277211 */ /* 0x080fe400000f16ff */
[----:B------:R-:W-:Y:S01]  /*7850*/  PLOP3.LUT P1, PT, PT, PT, UP0, 0x80, 0x0 ;  /* 0x000000000000781c */ /* 0x000fe20003f2f008 */
[----:B------:R-:W-:Y:S01]  /*7860*/  LDSM.16.MT88.4 R4, [R134+0xa000] ;  /* 0x00a000008604783b */ /* 0x000fe20000004200 */
[----:B------:R-:W-:Y:S01]  /*7870*/  PLOP3.LUT P0, PT, PT, PT, UP2, 0x80, 0x0 ;  /* 0x000000000000781c */ /* 0x000fe20003f0f028 */
[----:B------:R-:W-:Y:S02]  /*7880*/  @UP3 UIADD3 UR26, UP0, UR26, -0x200, URZ ;  /* 0xfffffe001a1a3890 */ /* 0x000fe4000ff1e03f */
[----:B------:R-:W-:Y:S02]  /*7890*/  LDSM.16.MT88.4 R16, [R134+0xa800] ;  /* 0x00a800008610783b */ /* 0x000fe40000004200 */
[----:B------:R-:W-:Y:S02]  /*78a0*/  @UP3 UIADD3.X UR27, UR27, -0x1, URZ, UP0, !UPT ;  /* 0xffffffff1b1b3890 */ /* 0x000fe400087fe43f */
[----:B------:R-:W-:Y:S01]  /*78b0*/  LDSM.16.MT88.4 R28, [R134+0xe800] ;  /* 0x00e80000861c783b */ /* 0x000fe20000004200 */
[----:B-1----:R-:W-:Y:S03]  /*78c0*/  LEA R34, P2, R27, R172, 0x2 ;  /* 0x000000ac1b227211 */ /* 0x002fe600078410ff */
[----:B------:R-:W-:Y:S01]  /*78d0*/  LDSM.16.MT88.4 R24, [R130+0x400] ;  /* 0x000400008218783b */ /* 0x000fe20000004200 */
[----:B------:R-:W-:Y:S03]  /*78e0*/  LEA.HI.X.SX32 R35, R11, R173, 0x2, P2 ;  /* 0x000000ad0b237211 */ /* 0x000fe600010f16ff */
[----:B------:R-:W1:Y:S04]  /*78f0*/  LDSM.16.MT88.4 R8, [R130] ;  /* 0x000000008208783b */ /* 0x000e680000004200 */
[----:B------:R-:W-:Y:S04]  /*7900*/  REDG.E.ADD.F32.FTZ.RN.STRONG.GPU desc[UR58][R34.64], R13 ;  /* 0x0000000d220079a6 */ /* 0x000fe8000c10f3ba */
[----:B------:R-:W-:Y:S04]  /*7910*/  REDG.E.ADD.F32.FTZ.RN.STRONG.GPU desc[UR58][R32.64], R14 ;  /* 0x0000000e200079a6 */ /* 0x000fe8000c10f3ba */
[----:B------:R-:W-:Y:S04]  /*7920*/  REDG.E.ADD.F32.FTZ.RN.STRONG.GPU desc[UR58][R38.64], R15 ;  /* 0x0000000f260079a6 */ /* 0x000fe8000c10f3ba */
[----:B------:R-:W-:Y:S01]  /*7930*/  LDSM.16.MT88.4 R12, [R130+0x800] ;  /* 0x00080000820c783b */ /* 0x000fe20000004200 */
[-C--:B-1----:R-:W-:Y:S06]  /*7940*/  HMMA.16816.F32 R84, R4, R8.reuse, R84 ;  /* 0x000000080454723c */ /* 0x082fec0000001854 */
[C---:B------:R-:W-:Y:S06]  /*7950*/  HMMA.16816.F32 R88, R20.reuse, R8, R88 ;  /* 0x000000081458723c */ /* 0x040fec0000001858 */
[-C--:B------:R-:W-:Y:S01]  /*7960*/  HMMA.16816.F32 R92, R20, R10.reuse, R92 ;  /* 0x0000000a145c723c */ /* 0x080fe2000000185c */
[----:B------:R-:W1:Y:S05]  /*7970*/  LDSM.16.MT88.4 R20, [R134+0xb000] ;  /* 0x00b000008614783b */ /* 0x000e6a0000004200 */
[----:B------:R-:W-:Y:S01]  /*7980*/  HMMA.16816.F32 R96, R4, R10, R96 ;  /* 0x0000000a0460723c */ /* 0x000fe20000001860 */
[----:B------:R-:W2:Y:S04]  /*7990*/  LDSM.16.MT88.4 R4, [R134+0xf000] ;  /* 0x00f000008604783b */ /* 0x000ea80000004200 */
[----:B------:R-:W-:Y:S01]  /*79a0*/  LDSM.16.MT88.4 R8, [R134+0xb800] ;  /* 0x00b800008608783b */ /* 0x000fe20000004200 */
[-C--:B------:R-:W-:Y:S06]  /*79b0*/  HMMA.16816.F32 R84, R16, R24.reuse, R84 ;  /* 0x000000181054723c */ /* 0x080fec0000001854 */
        /* <DEDUP_REMOVED lines=47> */
.L_x_512:
[----:B------:R-:W-:Y:S01]  /*7cb0*/  @!UPT UIADD3 URZ, URZ, URZ, URZ ;  /* 0x0000003f3f3ff290 */ /* 0x000fe2000fffe03f */
[----:B------:R-:W2:Y:S01]  /*7cc0*/  S2R R4, SR_TID.X ;  /* 0x0000000000047919 */ /* 0x000ea20000002100 */
[----:B------:R-:W-:Y:S01]  /*7cd0*/  ULDC UR4, c[0x0][0x390] ;  /* 0x0000e40000047ab9 */ /* 0x000fe20000000800 */
[----:B-1----:R-:W1:Y:S01]  /*7ce0*/  LDC.64 R6, c[0x0][0x438] ;  /* 0x00010e00ff067b82 */ /* 0x002e620000000a00 */
        /* <DEDUP_REMOVED lines=44> */
[----:B-1----:R-:W-:Y:S01]  /*7fb0*/  IMAD R14, R6, UR12, RZ ;  /* 0x0000000c060e7c24 */ /* 0x002fe2000f8e02ff */
[----:B------:R-:W-:Y:S01]  /*7fc0*/  F2FP.F16.F32.PACK_AB R98, R99, R98 ;  /* 0x000000626362723e */ /* 0x000fe200000000ff */
[----:B------:R-:W-:Y:S01]  /*7fd0*/  ULDC.64 UR18, c[0x0][0x3f0] ;  /* 0x0000fc0000127ab9 */ /* 0x000fe20000000a00 */
[----:B------:R-:W-:Y:S01]  /*7fe0*/  LOP3.LUT R5, R4, 0xc0, RZ, 0xc0, !PT ;  /* 0x000000c004057812 */ /* 0x000fe200078ec0ff */
[----:B------:R-:W-:Y:S01]  /*7ff0*/  IMAD R7, R7, UR7, R14 ;  /* 0x0000000707077c24 */ /* 0x000fe2000f8e020e */
[----:B------:R-:W-:Y:S01]  /*8000*/  LOP3.LUT R4, R10, 0x7fffffe, RZ, 0xc0, !PT ;  /* 0x07fffffe0a047812 */ /* 0x000fe200078ec0ff */
[----:B------:R-:W-:Y:S01]  /*8010*/  STS [R156], R85 ;  /* 0x000000559c007388 */ /* 0x000fe20000000800 */
[----:B------:R-:W-:Y:S01]  /*8020*/  F2FP.F16.F32.PACK_AB R89, R89, R88 ;  /* 0x000000585959723e */ /* 0x000fe200000000ff */
[----:B------:R-:W1:Y:S01]  /*8030*/  LDC.64 R12, c[0x0][0x468] ;  /* 0x00011a00ff0c7b82 */ /* 0x000e620000000a00 */
[----:B------:R-:W-:Y:S01]  /*8040*/  F2FP.F16.F32.PACK_AB R91, R91, R90 ;  /* 0x0000005a5b5b723e */ /* 0x000fe200000000ff */
[----:B------:R-:W-:Y:S01]  /*8050*/  STS [R156+0x200], R87 ;  /* 0x000200579c007388 */ /* 0x000fe20000000800 */
[----:B------:R-:W-:Y:S01]  /*8060*/  F2FP.F16.F32.PACK_AB R92, R93, R92 ;  /* 0x0000005c5d5c723e */ /* 0x000fe200000000ff */
[----:B------:R-:W-:Y:S01]  /*8070*/  ULDC.64 UR4, c[0x0][0x3f8] ;  /* 0x0000fe0000047ab9 */ /* 0x000fe20000000a00 */
[----:B------:R-:W-:Y:S01]  /*8080*/  F2FP.F16.F32.PACK_AB R94, R95, R94 ;  /* 0x0000005e5f5e723e */ /* 0x000fe200000000ff */
[----:B------:R-:W-:Y:S01]  /*8090*/  STS [R155], R96 ;  /* 0x000000609b007388 */ /* 0x000fe20000000800 */
[----:B------:R-:W-:-:S02]  /*80a0*/  F2FP.F16.F32.PACK_AB R69, R69, R68 ;  /* 0x000000444545723e */ /* 0x000fc400000000ff */
        /* <DEDUP_REMOVED lines=9> */
[----:B------:R-:W-:Y:S01]  /*8140*/  IADD3 R4, R145, -R4, RZ ;  /* 0x8000000491047210 */ /* 0x000fe20007ffe0ff */
[----:B------:R-:W-:Y:S01]  /*8150*/  IMAD R30, R8, UR20, RZ ;  /* 0x00000014081e7c24 */ /* 0x000fe2000f8e02ff */
[----:B------:R-:W-:Y:S01]  /*8160*/  F2FP.F16.F32.PACK_AB R73, R73, R72 ;  /* 0x000000484949723e */ /* 0x000fe200000000ff */
[----:B------:R-:W-:Y:S01]  /*8170*/  STS [R155+0x1000], R92 ;  /* 0x0010005c9b007388 */ /* 0x000fe20000000800 */
[----:B------:R-:W-:Y:S01]  /*8180*/  F2FP.F16.F32.PACK_AB R75, R75, R74 ;  /* 0x0000004a4b4b723e */ /* 0x000fe200000000ff */
[----:B-1----:R-:W-:Y:S01]  /*8190*/  IMAD R28, R12, UR13, RZ ;  /* 0x0000000d0c1c7c24 */ /* 0x002fe2000f8e02ff */
[----:B------:R-:W-:Y:S01]  /*81a0*/  F2FP.F16.F32.PACK_AB R76, R77, R76 ;  /* 0x0000004c4d4c723e */ /* 0x000fe200000000ff */
[----:B------:R-:W-:Y:S01]  /*81b0*/  STS [R155+0x1200], R94 ;  /* 0x0012005e9b007388 */ /* 0x000fe20000000800 */
[----:B------:R-:W-:Y:S01]  /*81c0*/  F2FP.F16.F32.PACK_AB R78, R79, R78 ;  /* 0x0000004e4f4e723e */ /* 0x000fe200000000ff */
[----:B------:R-:W-:Y:S01]  /*81d0*/  IMAD R28, R13, UR8, R28 ;  /* 0x000000080d1c7c24 */ /* 0x000fe2000f8e021c */
[----:B------:R-:W-:Y:S01]  /*81e0*/  LOP3.LUT R5, R10, R5, RZ, 0x3c, !PT ;  /* 0x000000050a057212 */ /* 0x000fe200078e3cff */
[----:B------:R-:W-:Y:S01]  /*81f0*/  STS [R156+0x2000], R69 ;  /* 0x002000459c007388 */ /* 0x000fe20000000800 */
[----:B------:R-:W-:Y:S01]  /*8200*/  LEA R4, R143, R4, 0x3 ;  /* 0x000000048f047211 */ /* 0x000fe200078e18ff */
[----:B------:R-:W1:Y:S01]  /*8210*/  LDC.64 R10, c[0x0][0x440] ;  /* 0x00011000ff0a7b82 */ /* 0x000e620000000a00 */
[----:B------:R-:W-:Y:S01]  /*8220*/  SHF.R.S32.HI R37, RZ, 0x1f, R148 ;  /* 0x0000001fff257819 */ /* 0x000fe20000011494 */
[----:B------:R-:W-:Y:S01]  /*8230*/  STS [R156+0x2200], R71 ;  /* 0x002200479c007388 */ /* 0x000fe20000000800 */
[----:B------:R-:W-:Y:S01]  /*8240*/  LEA R31, R4, R5, 0x5 ;  /* 0x00000005041f7211 */ /* 0x000fe200078e28ff */
[----:B------:R-:W-:Y:S01]  /*8250*/  IMAD R30, R9, UR21, R30 ;  /* 0x00000015091e7c24 */ /* 0x000fe2000f8e021e */
[----:B------:R-:W-:Y:S01]  /*8260*/  MOV R36, R148 ;  /* 0x0000009400247202 */ /* 0x000fe20000000f00 */
[----:B------:R-:W-:Y:S01]  /*8270*/  STS [R155+0x2000], R80 ;  /* 0x002000509b007388 */ /* 0x000fe20000000800 */
[----:B------:R-:W-:Y:S01]  /*8280*/  SHF.R.S32.HI R15, RZ, 0x1f, R145 ;  /* 0x0000001fff0f7819 */ /* 0x000fe20000011491 */
[----:B------:R-:W2:Y:S01]  /*8290*/  LDC.64 R4, c[0x0][0x458] ;  /* 0x00011600ff047b82 */ /* 0x000ea20000000a00 */
[----:B------:R-:W-:Y:S01]  /*82a0*/  LEA R31, R31, UR6, 0x1 ;  /* 0x000000061f1f7c11 */ /* 0x000fe2000f8e08ff */
[----:B------:R-:W-:Y:S01]  /*82b0*/  STS [R155+0x2200], R82 ;  /* 0x002200529b007388 */ /* 0x000fe20000000800 */
[----:B------:R-:W-:-:S03]  /*82c0*/  IMAD.WIDE.U32 R18, R6, UR7, R36 ;  /* 0x0000000706127c25 */ /* 0x000fc6000f8e0024 */
[----:B------:R-:W-:Y:S01]  /*82d0*/  STS [R156+0x3000], R73 ;  /* 0x003000499c007388 */ /* 0x000fe20000000800 */
[----:B------:R-:W-:Y:S01]  /*82e0*/  IMAD R32, R15, R8, RZ ;  /* 0x000000080f207224 */ /* 0x000fe200078e02ff */
[----:B------:R-:W-:Y:S02]  /*82f0*/  IADD3 R19, R19, R7, RZ ;  /* 0x0000000713137210 */ /* 0x000fe40007ffe0ff */
[----:B------:R-:W-:Y:S01]  /*8300*/  STS [R156+0x3200], R75 ;  /* 0x0032004b9c007388 */ /* 0x000fe20000000800 */
[----:B------:R-:W3:Y:S01]  /*8310*/  LDC.64 R6, c[0x0][0x470] ;  /* 0x00011c00ff067b82 */ /* 0x000ee20000000a00 */
[----:B------:R-:W-:Y:S02]  /*8320*/  IMAD R32, R145, R9, R32 ;  /* 0x0000000991207224 */ /* 0x000fe400078e0220 */
[----:B------:R-:W-:Y:S01]  /*8330*/  STS [R155+0x3000], R76 ;  /* 0x0030004c9b007388 */ /* 0x000fe20000000800 */
[----:B------:R-:W-:Y:S02]  /*8340*/  IMAD.WIDE.U32 R38, R12, UR8, R18 ;  /* 0x000000080c267c25 */ /* 0x000fe4000f8e0012 */
[----:B------:R-:W-:Y:S01]  /*8350*/  IADD3 R33, R17, R32, RZ ;  /* 0x0000002011217210 */ /* 0x000fe20007ffe0ff */
[----:B------:R-:W-:Y:S01]  /*8360*/  STS [R155+0x3200], R78 ;  /* 0x0032004e9b007388 */ /* 0x000fe20000000800 */
[C---:B-1----:R-:W-:Y:S01]  /*8370*/  IMAD R12, R10.reuse, UR12, RZ ;  /* 0x0000000c0a0c7c24 */ /* 0x042fe2000f8e02ff */
[----:B------:R-:W-:Y:S01]  /*8380*/  MOV R32, R16 ;  /* 0x0000001000207202 */ /* 0x000fe20000000f00 */
[----:B------:R-:W-:Y:S01]  /*8390*/  IMAD.WIDE.U32 R36, R10, UR7, R36 ;  /* 0x000000070a247c25 */ /* 0x000fe2000f8e0024 */
[----:B------:R-:W-:Y:S03]  /*83a0*/  BAR.SYNC.DEFER_BLOCKING 0x0 ;  /* 0x0000000000007b1d */ /* 0x000fe60000010000 */
[----:B------:R-:W-:-:S02]  /*83b0*/  IMAD R11, R11, UR7, R12 ;  /* 0x000000070b0b7c24 */ /* 0x000fc4000f8e020c */
[-C--:B--2---:R-:W-:Y:S02]  /*83c0*/  IMAD R10, R15, R4.reuse, RZ ;  /* 0x000000040f0a7224 */ /* 0x084fe400078e02ff */
[----:B------:R-:W-:Y:S01]  /*83d0*/  IMAD.WIDE.U32 R34, R145, R4, RZ ;  /* 0x0000000491227225 */ /* 0x000fe200078e00ff */
[----:B------:R-:W-:Y:S02]  /*83e0*/  IADD3 R37, R37, R11, RZ ;  /* 0x0000000b25257210 */ /* 0x000fe40007ffe0ff */
[----:B------:R-:W-:Y:S01]  /*83f0*/  IADD3 R11, R39, R28, RZ ;  /* 0x0000001c270b7210 */ /* 0x000fe20007ffe0ff */
[----:B------:R-:W-:Y:S02]  /*8400*/  IMAD R10, R145, R5, R10 ;  /* 0x00000005910a7224 */ /* 0x000fe400078e020a */
[----:B------:R-:W-:-:S03]  /*8410*/  IMAD.WIDE.U32 R32, R8, UR21, R32 ;  /* 0x0000001508207c25 */ /* 0x000fc6000f8e0020 */
[----:B------:R-:W-:Y:S01]  /*8420*/  IADD3 R35, R35, R10, RZ ;  /* 0x0000000a23237210 */ /* 0x000fe20007ffe0ff */
[----:B---3--:R-:W-:Y:S01]  /*8430*/  IMAD R28, R6, UR13, RZ ;  /* 0x0000000d061c7c24 */ /* 0x008fe2000f8e02ff */
[----:B------:R-:W-:Y:S01]  /*8440*/  IADD3 R29, P0, R38, R32, RZ ;  /* 0x00000020261d7210 */ /* 0x000fe20007f1e0ff */
[----:B------:R-:W-:-:S03]  /*8450*/  IMAD.WIDE.U32 R36, R6, UR8, R36 ;  /* 0x0000000806247c25 */ /* 0x000fc6000f8e0024 */
[----:B------:R-:W-:Y:S01]  /*8460*/  IADD3.X R30, R11, R33, R30, P0, !PT ;  /* 0x000000210b1e7210 */ /* 0x000fe200007fe41e */
[----:B------:R-:W-:Y:S01]  /*8470*/  IMAD R7, R7, UR8, R28 ;  /* 0x0000000807077c24 */ /* 0x000fe2000f8e021c */
[----:B------:R-:W1:Y:S01]  /*8480*/  LDS.128 R24, [R31+0x6000] ;  /* 0x006000001f187984 */ /* 0x000e620000000c00 */
[C---:B------:R-:W-:Y:S01]  /*8490*/  IMAD R6, R4.reuse, UR20, RZ ;  /* 0x0000001404067c24 */ /* 0x040fe2000f8e02ff */
[----:B------:R-:W-:Y:S01]  /*84a0*/  LEA R28, P1, R29, UR18, 0x1 ;  /* 0x000000121d1c7c11 */ /* 0x000fe2000f8208ff */
[----:B------:R-:W-:Y:S01]  /*84b0*/  IMAD.WIDE.U32 R34, R4, UR21, R34 ;  /* 0x0000001504227c25 */ /* 0x000fe2000f8e0022 */
[----:B------:R-:W2:Y:S01]  /*84c0*/  LDS.128 R20, [R31+0x7000] ;  /* 0x007000001f147984 */ /* 0x000ea20000000c00 */
[----:B------:R-:W-:Y:S02]  /*84d0*/  IADD3 R7, R37, R7, RZ ;  /* 0x0000000725077210 */ /* 0x000fe40007ffe0ff */
[----:B------:R-:W-:Y:S01]  /*84e0*/  IMAD R6, R5, UR21, R6 ;  /* 0x0000001505067c24 */ /* 0x000fe2000f8e0206 */
[----:B------:R-:W3:Y:S01]  /*84f0*/  LDS.128 R16, [R31+0x8000] ;  /* 0x008000001f107984 */ /* 0x000ee20000000c00 */
[----:B------:R-:W-:-:S02]  /*8500*/  IADD3 R10, P0, R36, R34, RZ ;  /* 0x00000022240a7210 */ /* 0x000fc40007f1e0ff */
[----:B------:R-:W-:Y:S01]  /*8510*/  LEA.HI.X R29, R29, UR19, R30, 0x1, P1 ;  /* 0x000000131d1d7c11 */ /* 0x000fe200088f0c1e */
[----:B------:R4:W3:Y:S01]  /*8520*/  LDS.128 R12, [R31+0x9000] ;  /* 0x009000001f0c7984 */ /* 0x0008e20000000c00 */
[----:B------:R-:W-:Y:S02]  /*8530*/  IADD3.X R7, R7, R35, R6, P0, !PT ;  /* 0x0000002307077210 */ /* 0x000fe400007fe406 */
[----:B------:R-:W-:Y:S02]  /*8540*/  LEA R6, P0, R10, UR4, 0x1 ;  /* 0x000000040a067c11 */ /* 0x000fe4000f8008ff */
[----:B------:R-:W-:Y:S02]  /*8550*/  LEA R30, P1, R8, R28, 0x7 ;  /* 0x0000001c081e7211 */ /* 0x000fe400078238ff */
[----:B------:R-:W-:Y:S02]  /*8560*/  LEA.HI.X R7, R10, UR5, R7, 0x1, P0 ;  /* 0x000000050a077c11 */ /* 0x000fe400080f0c07 */
[----:B------:R-:W-:-:S04]  /*8570*/  LEA R10, P0, R4, R6, 0x7 ;  /* 0x00000006040a7211 */ /* 0x000fc800078038ff */
[----:B------:R-:W-:Y:S02]  /*8580*/  LEA.HI.X R11, R4, R7, R5, 0x7, P0 ;  /* 0x00000007040b7211 */ /* 0x000fe400000f3c05 */
[----:B----4-:R-:W-:Y:S01]  /*8590*/  LEA.HI.X R31, R8, R29, R9, 0x7, P1 ;  /* 0x0000001d081f7211 */ /* 0x010fe200008f3c09 */
[----:B-1----:R1:W-:Y:S04]  /*85a0*/  STG.E.128 desc[UR58][R28.64], R24 ;  /* 0x000000181c007986 */ /* 0x0023e8000c101d3a */
[----:B--2---:R1:W-:Y:S04]  /*85b0*/  STG.E.128 desc[UR58][R30.64], R20 ;  /* 0x000000141e007986 */ /* 0x0043e8000c101d3a */
[----:B---3--:R1:W-:Y:S04]  /*85c0*/  STG.E.128 desc[UR58][R6.64], R16 ;  /* 0x0000001006007986 */ /* 0x0083e8000c101d3a */
[----:B------:R1:W-:Y:S02]  /*85d0*/  STG.E.128 desc[UR58][R10.64], R12 ;  /* 0x0000000c0a007986 */ /* 0x0003e4000c101d3a */
.L_x_509:
        /* <DEDUP_REMOVED lines=11> */
.L_x_516:
[----:B------:R-:W-:Y:S05]  /*8690*/  EXIT ;  /* 0x000000000000794d */ /* 0x000fea0003800000 */
.L_x_518:
        /* <DEDUP_REMOVED lines=14> */
.L_x_706:


//--------------------- .text._ZN5flash44flash_bwd_dq_dk_dv_loop_seqk_parallel_kernelI23Flash_bwd_kernel_traitsILi32ELi128ELi128ELi8ELi4ELi4ELi4ELb0ELb0EN7cutlass6half_tE19Flash_kernel_traitsILi32ELi128ELi128ELi8ES3_EELb0ELb1ELb0ELb0ELb1ELb1ELb1EEEvNS_16Flash_bwd_paramsE --------------------------
	.section	.text._ZN5flash44flash_bwd_dq_dk_dv_loop_seqk_parallel_kernelI23Flash_bwd_kernel_traitsILi32ELi128ELi128ELi8ELi4ELi4ELi4ELb0ELb0EN7cutlass6half_tE19Flash_kernel_traitsILi32ELi128ELi128ELi8ES3_EELb0ELb1ELb0ELb0ELb1ELb1ELb1EEEvNS_16Flash_bwd_paramsE,"ax",@progbits
	.align	128
        .global         _ZN5flash44flash_bwd_dq_dk_dv_loop_seqk_parallel_kernelI23Flash_bwd_kernel_traitsILi32ELi128ELi128ELi8ELi4ELi4ELi4ELb0ELb0EN7cutlass6half_tE19Flash_kernel_traitsILi32ELi128ELi128ELi8ES3_EELb0ELb1ELb0ELb0ELb1ELb1ELb1EEEvNS_16Flash_bwd_paramsE
        .type           _ZN5flash44flash_bwd_dq_dk_dv_loop_seqk_parallel_kernelI23Flash_bwd_kernel_traitsILi32ELi128ELi128ELi8ELi4ELi4ELi4ELb0ELb0EN7cutlass6half_tE19Flash_kernel_traitsILi32ELi128ELi128ELi8ES3_EELb0ELb1ELb0ELb0ELb1ELb1ELb1EEEvNS_16Flash_bwd_paramsE,@function
        .size           _ZN5flash44flash_bwd_dq_dk_dv_loop_seqk_parallel_kernelI23Flash_bwd_kernel_traitsILi32ELi128ELi128ELi8ELi4ELi4ELi4ELb0ELb0EN7cutlass6half_tE19Flash_kernel_traitsILi32ELi128ELi128ELi8ES3_EELb0ELb1ELb0ELb0ELb1ELb1ELb1EEEvNS_16Flash_bwd_paramsE,(.L_x_707 - _ZN5flash44flash_bwd_dq_dk_dv_loop_seqk_parallel_kernelI23Flash_bwd_kernel_traitsILi32ELi128ELi128ELi8ELi4ELi4ELi4ELb0ELb0EN7cutlass6half_tE19Flash_kernel_traitsILi32ELi128ELi128ELi8ES3_EELb0ELb1ELb0ELb0ELb1ELb1ELb1EEEvNS_16Flash_bwd_paramsE)
        .other          _ZN5flash44flash_bwd_dq_dk_dv_loop_seqk_parallel_kernelI23Flash_bwd_kernel_traitsILi32ELi128ELi128ELi8ELi4ELi4ELi4ELb0ELb0EN7cutlass6half_tE19Flash_kernel_traitsILi32ELi128ELi128ELi8ES3_EELb0ELb1ELb0ELb0ELb1ELb1ELb1EEEvNS_16Flash_bwd_paramsE,@"STO_CUDA_ENTRY STV_DEFAULT"
_ZN5flash44flash_bwd_dq_dk_dv_loop_seqk_parallel_kernelI23Flash_bwd_kernel_traitsILi32ELi128ELi128ELi8ELi4ELi4ELi4ELb0ELb0EN7cutlass6half_tE19Flash_kernel_traitsILi32ELi128ELi128ELi8ES3_EELb0ELb1ELb0ELb0ELb1ELb1ELb1EEEvNS_16Flash_bwd_paramsE:
.text._ZN5flash44flash_bwd_dq_dk_dv_loop_seqk_parallel_kernelI23Flash_bwd_kernel_traitsILi32ELi128ELi128ELi8ELi4ELi4ELi4ELb0ELb0EN7cutlass6half_tE19Flash_kernel_traitsILi32ELi128ELi128ELi8ES3_EELb0ELb1ELb0ELb0ELb1ELb1ELb1EEEvNS_16Flash_bwd_paramsE:
        /* <DEDUP_REMOVED lines=195> */
.L_x_527:
        /* <DEDUP_REMOVED lines=104> */
.L_x_520:
[----:B------:R-:W-:Y:S01]  /*12b0*/  UIMAD UR31, UR12, UR8, UR13 ;  /* 0x000000080c1f72a4 */ /* 0x000fe2000f8e020d */
[----:B------:R-:W-:-:S03]  /*12c0*/  ULDC UR42, c[0x0][0x2d4] ;  /* 0x0000b500002a7ab9 */ /* 0x000fc60000000800 */
[----:B------:R-:W-:-:S12]  /*12d0*/  UIMAD UR31, UR31, UR42, URZ ;  /* 0x0000002a1f1f72a4 */ /* 0x000fd8000f8e023f */
.L_x_521:
[----:B------:R-:W2:Y:S01]  /*12e0*/  LDL R33, [R1+0x24] ;  /* 0x0000240001217983 */ /* 0x000ea20000100800 */
[----:B------:R-:W1:Y:S03]  /*12f0*/  LDC.64 R8, c[0x0][0x418] ;  /* 0x00010600ff087b82 */ /* 0x000e660000000a00 */
[----:B------:R-:W3:Y:S01]  /*1300*/  LDL R32, [R1+0x38] ;  /* 0x0000380001207983 */ /* 0x000ee20000100800 */
[----:B------:R-:W-:Y:S01]  /*1310*/  UIMAD UR21, UR8, UR37, URZ ;  /* 0x00000025081572a4 */ /* 0x000fe2000f8e023f */
[----:B------:R-:W-:Y:S01]  /*1320*/  IMAD.U32 R10, RZ, RZ, UR9 ;  /* 0x00000009ff0a7e24 */ /* 0x000fe2000f8e00ff */
[----:B------:R-:W-:Y:S01]  /*1330*/  USHF.R.S32.HI UR9, URZ, 0x1f, UR37 ;  /* 0x0000001f3f097899 */ /* 0x000fe20008011425 */
[----:B------:R-:W4:Y:S01]  /*1340*/  S2R R7, SR_TID.X ;  /* 0x0000000000077919 */ /* 0x000f220000002100 */
[----:B------:R-:W-:Y:S01]  /*1350*/  USHF.L.U32 UR7, UR21, 0x7, URZ ;  /* 0x0000000715077899 */ /* 0x000fe2000800063f */
[----:B------:R-:W-:Y:S01]  /*1360*/  IMAD.U32 R11, RZ, RZ, UR6 ;  /* 0x00000006ff0b7e24 */ /* 0x000fe2000f8e00ff */
[----:B------:R-:W5:Y:S01]  /*1370*/  LDC.64 R18, c[0x0][0x420] ;  /* 0x00010800ff127b82 */ /* 0x000f620000000a00 */
[----:B------:R-:W-:Y:S01]  /*1380*/  UIMAD.WIDE UR42, UR12, UR42, UR34 ;  /* 0x0000002a0c2a72a5 */ /* 0x000fe2000f8e0222 */
[----:B------:R-:W-:Y:S01]  /*1390*/  CS2R R94, SRZ ;  /* 0x00000000005e7805 */ /* 0x000fe2000001ff00 */
[----:B------:R-:W-:Y:S01]  /*13a0*/  USHF.R.S32.HI UR6, URZ, 0x1f, UR7 ;  /* 0x0000001f3f067899 */ /* 0x000fe20008011407 */
[----:B------:R-:W-:Y:S01]  /*13b0*/  CS2R R92, SRZ ;  /* 0x00000000005c7805 */ /* 0x000fe2000001ff00 */
[----:B------:R-:W-:Y:S01]  /*13c0*/  UIMAD.WIDE.U32 UR40, UR37, UR8, URZ ;  /* 0x00000008252872a5 */ /* 0x000fe2000f8e003f */
[----:B------:R-:W-:Y:S01]  /*13d0*/  CS2R R98, SRZ ;  /* 0x0000000000627805 */ /* 0x000fe2000001ff00 */
[----:B------:R-:W-:Y:S01]  /*13e0*/  UIADD3 UR33, UP0, UR42, UR33, URZ ;  /* 0x000000212a217290 */ /* 0x000fe2000ff1e03f */
[----:B------:R-:W5:Y:S01]  /*13f0*/  LDC.64 R26, c[0x0][0x240] ;  /* 0x00009000ff1a7b82 */ /* 0x000f620000000a00 */
[----:B------:R-:W-:Y:S01]  /*1400*/  UIADD3 UR31, UR34, UR31, URZ ;  /* 0x0000001f221f7290 */ /* 0x000fe2000fffe03f */
[----:B------:R-:W-:Y:S01]  /*1410*/  CS2R R96, SRZ ;  /* 0x0000000000607805 */ /* 0x000fe2000001ff00 */
[----:B------:R-:W-:Y:S01]  /*1420*/  UIADD3.X UR19, UR43, UR19, URZ, UP0, !UPT ;  /* 0x000000132b137290 */ /* 0x000fe200087fe43f */
[----:B------:R-:W-:Y:S01]  /*1430*/  IMAD.U32 R20, RZ, RZ, UR40 ;  /* 0x00000028ff147e24 */ /* 0x000fe2000f8e00ff */
[----:B------:R-:W-:Y:S01]  /*1440*/  CS2R R90, SRZ ;  /* 0x00000000005a7805 */ /* 0x000fe2000001ff00 */
[----:B------:R-:W-:Y:S01]  /*1450*/  IMAD.U32 R21, RZ, RZ, UR41 ;  /* 0x00000029ff157e24 */ /* 0x000fe2000f8e00ff */
[----:B------:R-:W-:Y:S01]  /*1460*/  CS2R R88, SRZ ;  /* 0x0000000000587805 */ /* 0x000fe2000001ff00 */
[----:B------:R-:W5:Y:S01]  /*1470*/  LDC.64 R16, c[0x0][0x248] ;  /* 0x00009200ff107b82 */ /* 0x000f620000000a00 */
[----:B------:R-:W-:-:S02]  /*1480*/  CS2R R86, SRZ ;  /* 0x0000000000567805 */ /* 0x000fc4000001ff00 */
[----:B------:R-:W-:Y:S02]  /*1490*/  CS2R R84, SRZ ;  /* 0x0000000000547805 */ /* 0x000fe4000001ff00 */
[----:B------:R-:W-:Y:S02]  /*14a0*/  CS2R R78, SRZ ;  /* 0x00000000004e7805 */ /* 0x000fe4000001ff00 */
[----:B------:R-:W-:Y:S02]  /*14b0*/  CS2R R76, SRZ ;  /* 0x00000000004c7805 */ /* 0x000fe4000001ff00 */
[----:B------:R-:W-:Y:S02]  /*14c0*/  CS2R R82, SRZ ;  /* 0x0000000000527805 */ /* 0x000fe4000001ff00 */
[----:B------:R-:W-:Y:S02]  /*14d0*/  CS2R R80, SRZ ;  /* 0x0000000000507805 */ /* 0x000fe4000001ff00 */
[----:B------:R-:W-:Y:S01]  /*14e0*/  CS2R R74, SRZ ;  /* 0x00000000004a7805 */ /* 0x000fe2000001ff00 */
[----:B------:R-:W5:Y:S01]  /*14f0*/  LDC.64 R24, c[0x0][0x238] ;  /* 0x00008e00ff187b82 */ /* 0x000f620000000a00 */
[----:B------:R-:W-:-:S02]  /*1500*/  CS2R R72, SRZ ;  /* 0x0000000000487805 */ /* 0x000fc4000001ff00 */
[----:B------:R-:W-:Y:S02]  /*1510*/  CS2R R70, SRZ ;  /* 0x0000000000467805 */ /* 0x000fe4000001ff00 */
[----:B------:R-:W-:Y:S02]  /*1520*/  CS2R R68, SRZ ;  /* 0x0000000000447805 */ /* 0x000fe4000001ff00 */
[----:B----4-:R-:W-:Y:S01]  /*1530*/  SHF.R.S32.HI R6, RZ, 0x1f, R7 ;  /* 0x0000001fff067819 */ /* 0x010fe20000011407 */
[----:B------:R-:W4:Y:S03]  /*1540*/  LDC.64 R22, c[0x0][0x228] ;  /* 0x00008a00ff167b82 */ /* 0x000f260000000a00 */
[CC--:B------:R-:W-:Y:S02]  /*1550*/  LEA.HI R4, R6.reuse, R7.reuse, RZ, 0x5 ;  /* 0x0000000706047211 */ /* 0x0c0fe400078f28ff */
[----:B------:R-:W-:-:S02]  /*1560*/  LEA.HI R6, R6, R7, RZ, 0x2 ;  /* 0x0000000706067211 */ /* 0x000fc400078f10ff */
[----:B------:R-:W-:Y:S02]  /*1570*/  LOP3.LUT R3, R4, 0xffffffe0, RZ, 0xc0, !PT ;  /* 0xffffffe004037812 */ /* 0x000fe400078ec0ff */
[----:B------:R-:W-:Y:S02]  /*1580*/  SHF.R.S32.HI R4, RZ, 0x5, R4 ;  /* 0x00000005ff047819 */ /* 0x000fe40000011404 */
[----:B------:R-:W-:Y:S01]  /*1590*/  LOP3.LUT R5, R6, 0xfffffffc, RZ, 0xc0, !PT ;  /* 0xfffffffc06057812 */ /* 0x000fe200078ec0ff */
[----:B------:R-:W-:-:S04]  /*15a0*/  IMAD.IADD R3, R7, 0x1, -R3 ;  /* 0x0000000107037824 */ /* 0x000fc800078e0a03 */
[----:B------:R-:W-:Y:S02]  /*15b0*/  IMAD R3, R4, UR21, R3 ;  /* 0x0000001504037c24 */ /* 0x000fe4000f8e0203 */
[----:B------:R-:W-:Y:S02]  /*15c0*/  IMAD.IADD R5, R7, 0x1, -R5 ;  /* 0x0000000107057824 */ /* 0x000fe400078e0a05 */
[----:B-1----:R-:W-:Y:S01]  /*15d0*/  IMAD R7, R8, UR18, RZ ;  /* 0x0000001208077c24 */ /* 0x002fe2000f8e02ff */
[----:B------:R-:W-:Y:S01]  /*15e0*/  @P1 BAR.SYNC.DEFER_BLOCKING 0x0 ;  /* 0x0000000000001b1d */ /* 0x000fe20000010000 */
[----:B------:R-:W-:Y:S01]  /*15f0*/  IMAD.SHL.U32 R4, R5, 0x8, RZ ;  /* 0x0000000805047824 */ /* 0x000fe200078e00ff */
[----:B------:R-:W-:Y:S01]  /*1600*/  IADD3 R10, P2, P0, R3, UR7, R10 ;  /* 0x00000007030a7c10 */ /* 0x000fe2000f85e00a */
[----:B------:R-:W-:Y:S01]  /*1610*/  IMAD R7, R9, UR12, R7 ;  /* 0x0000000c09077c24 */ /* 0x000fe2000f8e0207 */
[----:B------:R-:W-:Y:S02]  /*1620*/  SHF.R.S32.HI R3, RZ, 0x1f, R3 ;  /* 0x0000001fff037819 */ /* 0x000fe40000011403 */
[----:B------:R-:W-:-:S02]  /*1630*/  SHF.R.S32.HI R5, RZ, 0x1f, R4 ;  /* 0x0000001fff057819 */ /* 0x000fc40000011404 */
[----:B------:R-:W-:Y:S01]  /*1640*/  IADD3.X R11, R3, UR6, R11, P2, P0 ;  /* 0x00000006030b7c10 */ /* 0x000fe200097e040b */
[----:B------:R-:W-:Y:S01]  /*1650*/  ULDC.64 UR6, c[0x0][0x428] ;  /* 0x00010a0000067ab9 */ /* 0x000fe20000000a00 */
[----:B------:R-:W-:Y:S01]  /*1660*/  IADD3 R10, P0, R10, R12, RZ ;  /* 0x0000000c0a0a7210 */ /* 0x000fe20007f1e0ff */
[----:B------:R-:W-:Y:S01]  /*1670*/  IMAD.WIDE.U32 R8, R8, UR12, R4 ;  /* 0x0000000c08087c25 */ /* 0x000fe2000f8e0004 */
[----:B------:R-:W-:Y:S01]  /*1680*/  SHF.R.S32.HI R3, RZ, 0x2, R6 ;  /* 0x00000002ff037819 */ /* 0x000fe20000011406 */
[----:B------:R-:W-:Y:S02]  /*1690*/  UIMAD UR38, UR17, UR6, URZ ;  /* 0x00000006112672a4 */ /* 0x000fe4000f8e023f */
[----:B------:R-:W-:Y:S01]  /*16a0*/  IMAD.X R11, R11, 0x1, R13, P0 ;  /* 0x000000010b0b7824 */ /* 0x000fe200000e060d */
[----:B------:R-:W-:Y:S01]  /*16b0*/  SHF.R.S32.HI R29, RZ, 0x1f, R3 ;  /* 0x0000001fff1d7819 */ /* 0x000fe20000011403 */
[----:B------:R-:W1:Y:S01]  /*16c0*/  LDC.64 R12, c[0x0][0x230] ;  /* 0x00008c00ff0c7b82 */ /* 0x000e620000000a00 */
[----:B------:R-:W-:Y:S01]  /*16d0*/  IADD3 R6, P0, R3, UR34, RZ ;  /* 0x0000002203067c10 */ /* 0x000fe2000ff1e0ff */
[----:B------:R-:W-:Y:S01]  /*16e0*/  IMAD.WIDE.U32 R10, R20, UR33, R10 ;  /* 0x00000021140a7c25 */ /* 0x000fe2000f8e000a */
[----:B------:R-:W-:Y:S01]  /*16f0*/  IADD3 R9, R9, R7, RZ ;  /* 0x0000000709097210 */ /* 0x000fe20007ffe0ff */
[----:B------:R-:W-:Y:S01]  /*1700*/  UIMAD UR38, UR13, UR7, UR38 ;  /* 0x000000070d2672a4 */ /* 0x000fe2000f8e0226 */
[C---:B------:R-:W-:Y:S01]  /*1710*/  IADD3.X R7, R29.reuse, UR35, RZ, P0, !PT ;  /* 0x000000231d077c10 */ /* 0x040fe200087fe4ff */
[----:B------:R-:W-:Y:S01]  /*1720*/  UIMAD UR35, UR9, UR8, URZ ;  /* 0x00000008092372a4 */ /* 0x000fe2000f8e023f */
[----:B-----5:R-:W-:Y:S01]  /*1730*/  IMAD R20, R29, R16, RZ ;  /* 0x000000101d147224 */ /* 0x020fe200078e02ff */
[----:B------:R-:W-:Y:S01]  /*1740*/  UIADD3 UR34, UR34, UR32, URZ ;  /* 0x0000002022227290 */ /* 0x000fe2000fffe03f */
[----:B------:R-:W-:Y:S01]  /*1750*/  IMAD.WIDE.U32 R8, R6, R18, R8 ;  /* 0x0000001206087225 */ /* 0x000fe200078e0008 */
[----:B------:R-:W-:Y:S01]  /*1760*/  UIMAD UR35, UR39, UR37, UR35 ;  /* 0x00000025272372a4 */ /* 0x000fe2000f8e0223 */
[----:B------:R-:W-:-:S02]  /*1770*/  ULDC.64 UR8, c[0x0][0x3e0] ;  /* 0x0000f80000087ab9 */ /* 0x000fc40000000a00 */
[C---:B------:R-:W-:Y:S01]  /*1780*/  IMAD R14, R7.reuse, R18, RZ ;  /* 0x00000012070e7224 */ /* 0x040fe200078e02ff */
[----:B------:R-:W-:Y:S01]  /*1790*/  UIADD3 UR35, UR41, UR35, URZ ;  /* 0x0000002329237290 */ /* 0x000fe2000fffe03f */
[----:B------:R-:W-:Y:S02]  /*17a0*/  IMAD R7, R7, R26, RZ ;  /* 0x0000001a07077224 */ /* 0x000fe400078e02ff */
[----:B------:R-:W-:Y:S01]  /*17b0*/  IMAD R14, R6, R19, R14 ;  /* 0x00000013060e7224 */ /* 0x000fe200078e020e */
[----:B------:R-:W-:Y:S01]  /*17c0*/  UIMAD UR35, UR35, UR33, URZ ;  /* 0x00000021232372a4 */ /* 0x000fe2000f8e023f */
[----:B------:R-:W-:-:S03]  /*17d0*/  IMAD.WIDE.U32 R30, R3, R16, RZ ;  /* 0x00000010031e7225 */ /* 0x000fc600078e00ff */
[----:B------:R-:W-:Y:S01]  /*17e0*/  UIMAD UR19, UR19, UR40, UR35 ;  /* 0x00000028131372a4 */ /* 0x000fe2000f8e0223 */
[----:B------:R-:W-:Y:S02]  /*17f0*/  IMAD.IADD R9, R9, 0x1, R14 ;  /* 0x0000000109097824 */ /* 0x000fe400078e020e */
[----:B------:R-:W-:Y:S01]  /*1800*/  IMAD.U32 R14, RZ, RZ, UR6 ;  /* 0x00000006ff0e7e24 */ /* 0x000fe2000f8e00ff */
[----:B------:R-:W-:Y:S01]  /*1810*/  ULDC.64 UR6, c[0x0][0x400] ;  /* 0x0001000000067ab9 */ /* 0x000fe20000000a00 */
[----:B-1----:R-:W-:Y:S01]  /*1820*/  IMAD R21, R12, UR18, RZ ;  /* 0x000000120c157c24 */ /* 0x002fe2000f8e02ff */
[----:B------:R-:W-:Y:S01]  /*1830*/  IADD3 R15, R11, UR19, RZ ;  /* 0x000000130b0f7c10 */ /* 0x000fe2000fffe0ff */
[----:B------:R-:W-:Y:S01]  /*1840*/  IMAD.WIDE.U32 R8, R14, UR13, R8 ;  /* 0x0000000d0e087c25 */ /* 0x000fe2000f8e0008 */
[----:B------:R-:W-:Y:S01]  /*1850*/  LEA R130, P0, R10, UR6, 0x2 ;  /* 0x000000060a827c11 */ /* 0x000fe2000f8010ff */
[----:B------:R-:W-:Y:S02]  /*1860*/  UIADD3 UR19, UP0, UR30, UR36, URZ ;  /* 0x000000241e137290 */ /* 0x000fe4000ff1e03f */
[----:B------:R-:W-:Y:S01]  /*1870*/  IMAD R14, R6, R27, R7 ;  /* 0x0000001b060e7224 */ /* 0x000fe200078e0207 */
[----:B------:R-:W-:Y:S01]  /*1880*/  LEA.HI.X R131, R10, UR7, R15, 0x2, P0 ;  /* 0x000000070a837c11 */ /* 0x000fe200080f140f */
[----:B------:R-:W-:Y:S01]  /*1890*/  IMAD.WIDE.U32 R6, R6, R26, R4 ;  /* 0x0000001a06067225 */ /* 0x000fe200078e0004 */
[----:B------:R-:W-:Y:S01]  /*18a0*/  LEA R232, P2, R8, UR8, 0x1 ;  /* 0x0000000808e87c11 */ /* 0x000fe2000f8408ff */
[----:B------:R-:W-:Y:S01]  /*18b0*/  ULDC.64 UR6, c[0x0][0x260] ;  /* 0x0000980000067ab9 */ /* 0x000fe20000000a00 */
[----:B------:R-:W-:Y:S01]  /*18c0*/  UIADD3.X UR4, UR25, UR4, URZ, UP0, !UPT ;  /* 0x0000000419047290 */ /* 0x000fe200087fe43f */
[----:B------:R-:W-:Y:S01]  /*18d0*/  IMAD.IADD R11, R7, 0x1, R14 ;  /* 0x00000001070b7824 */ /* 0x000fe200078e020e */
[----:B------:R-:W-:Y:S01]  /*18e0*/  UIADD3 UR25, UR28, -0x1, URZ ;  /* 0xffffffff1c197890 */ /* 0x000fe2000fffe03f */
[----:B------:R-:W1:Y:S01]  /*18f0*/  LDC.64 R14, c[0x0][0x250] ;  /* 0x00009400ff0e7b82 */ /* 0x000e620000000a00 */
[----:B------:R-:W-:-:S02]  /*1900*/  VIADD R7, R9, UR38 ;  /* 0x0000002609077c36 */ /* 0x000fc40008000000 */
[----:B------:R-:W-:Y:S02]  /*1910*/  IMAD R20, R3, R17, R20 ;  /* 0x0000001103147224 */ /* 0x000fe400078e0214 */
[----:B------:R-:W-:Y:S01]  /*1920*/  IMAD R21, R13, UR12, R21 ;  /* 0x0000000c0d157c24 */ /* 0x000fe2000f8e0215 */
[----:B------:R-:W-:Y:S01]  /*1930*/  LEA.HI.X R233, R8, UR9, R7, 0x1, P2 ;  /* 0x0000000908e97c11 */ /* 0x000fe200090f0c07 */
[----:B------:R-:W-:Y:S01]  /*1940*/  IMAD.WIDE.U32 R12, R12, UR12, R4 ;  /* 0x0000000c0c0c7c25 */ /* 0x000fe2000f8e0004 */
[----:B------:R-:W-:Y:S01]  /*1950*/  IADD3 R7, R31, R20, RZ ;  /* 0x000000141f077210 */ /* 0x000fe20007ffe0ff */
[----:B------:R-:W-:Y:S02]  /*1960*/  ULDC.64 UR8, c[0x0][0x258] ;  /* 0x0000960000087ab9 */ /* 0x000fe40000000a00 */
[----:B------:R-:W-:Y:S01]  /*1970*/  IMAD.MOV.U32 R10, RZ, RZ, R6 ;  /* 0x000000ffff0a7224 */ /* 0x000fe200078e0006 */
[----:B------:R-:W-:Y:S01]  /*1980*/  UIMAD UR33, UR17, UR8, URZ ;  /* 0x00000008112172a4 */ /* 0x000fe2000f8e023f */
[----:B------:R-:W-:-:S02]  /*1990*/  IMAD.IADD R9, R13, 0x1, R21 ;  /* 0x000000010d097824 */ /* 0x000fc400078e0215 */
[----:B------:R-:W-:Y:S01]  /*19a0*/  IMAD.MOV.U32 R8, RZ, RZ, R12 ;  /* 0x000000ffff087224 */ /* 0x000fe200078e000c */
[----:B------:R-:W-:Y:S01]  /*19b0*/  LEA R12, P0, R18, R232, 0x7 ;  /* 0x000000e8120c7211 */ /* 0x000fe200078038ff */
[----:B------:R-:W-:Y:S01]  /*19c0*/  IMAD.MOV.U32 R6, RZ, RZ, R30 ;  /* 0x000000ffff067224 */ /* 0x000fe200078e001e */
[----:B------:R-:W-:Y:S01]  /*19d0*/  UIMAD UR33, UR13, UR9, UR33 ;  /* 0x000000090d2172a4 */ /* 0x000fe2000f8e0221 */
[----:B------:R-:W-:Y:S02]  /*19e0*/  IMAD R13, R28, UR6, RZ ;  /* 0x000000061c0d7c24 */ /* 0x000fe4000f8e02ff */
[----:B------:R-:W-:-:S04]  /*19f0*/  IMAD.WIDE.U32 R8, R0, UR6, R8 ;  /* 0x0000000600087c25 */ /* 0x000fc8000f8e0008 */
[----:B------:R-:W-:-:S04]  /*1a00*/  IMAD.WIDE.U32 R6, R16, UR19, R6 ;  /* 0x0000001310067c25 */ /* 0x000fc8000f8e0006 */
[----:B------:R-:W-:Y:S01]  /*1a10*/  IMAD R20, R0, UR7, R13 ;  /* 0x0000000700147c24 */ /* 0x000fe2000f8e020d */
[----:B------:R-:W-:Y:S01]  /*1a20*/  LEA.HI.X R13, R18, R233, R19, 0x7, P0 ;  /* 0x000000e9120d7211 */ /* 0x000fe200000f3c13 */
[----:B------:R-:W-:Y:S01]  /*1a30*/  IMAD R18, R16, UR4, RZ ;  /* 0x0000000410127c24 */ /* 0x000fe2000f8e02ff */
[----:B------:R-:W-:Y:S01]  /*1a40*/  IADD3 R21, P0, R8, R6, RZ ;  /* 0x0000000608157210 */ /* 0x000fe20007f1e0ff */
[----:B------:R-:W-:Y:S01]  /*1a50*/  IMAD R6, R24, UR18, RZ ;  /* 0x0000001218067c24 */ /* 0x000fe2000f8e02ff */
[----:B------:R-:W-:Y:S01]  /*1a60*/  ULDC.64 UR6, c[0x0][0x268] ;  /* 0x00009a0000067ab9 */ /* 0x000fe20000000a00 */
[----:B------:R-:W-:Y:S02]  /*1a70*/  IMAD.IADD R20, R9, 0x1, R20 ;  /* 0x0000000109147824 */ /* 0x000fe400078e0214 */
[----:B------:R-:W-:Y:S02]  /*1a80*/  IMAD R18, R17, UR19, R18 ;  /* 0x0000001311127c24 */ /* 0x000fe4000f8e0212 */
[----:B----4-:R-:W-:-:S03]  /*1a90*/  IMAD.WIDE.U32 R8, R22, UR12, R10 ;  /* 0x0000000c16087c25 */ /* 0x010fc6000f8e000a */
[----:B------:R-:W-:Y:S01]  /*1aa0*/  IADD3.X R18, R20, R7, R18, P0, !PT ;  /* 0x0000000714127210 */ /* 0x000fe200007fe412 */
[----:B------:R-:W-:Y:S02]  /*1ab0*/  IMAD R10, R25, UR12, R6 ;  /* 0x0000000c190a7c24 */ /* 0x000fe4000f8e0206 */
[----:B------:R-:W-:-:S04]  /*1ac0*/  IMAD.WIDE.U32 R4, R24, UR12, R4 ;  /* 0x0000000c18047c25 */ /* 0x000fc8000f8e0004 */
[----:B-1----:R-:W-:Y:S01]  /*1ad0*/  IMAD R6, R29, R14, RZ ;  /* 0x0000000e1d067224 */ /* 0x002fe200078e02ff */
[----:B------:R-:W-:Y:S01]  /*1ae0*/  IADD3 R7, R5, R10, RZ ;  /* 0x0000000a05077210 */ /* 0x000fe20007ffe0ff */
[----:B------:R-:W-:-:S04]  /*1af0*/  IMAD.WIDE.U32 R10, R3, R14, RZ ;  /* 0x0000000e030a7225 */ /* 0x000fc800078e00ff */
[----:B------:R-:W-:Y:S02]  /*1b00*/  IMAD R5, R3, R15, R6 ;  /* 0x0000000f03057224 */ /* 0x000fe400078e0206 */
[----:B------:R-:W-:Y:S02]  /*1b10*/  IMAD.MOV.U32 R6, RZ, RZ, R4 ;  /* 0x000000ffff067224 */ /* 0x000fe400078e0004 */
[----:B------:R-:W-:Y:S02]  /*1b20*/  IMAD R3, R28, UR6, RZ ;  /* 0x000000061c037c24 */ /* 0x000fe4000f8e02ff */
[----:B------:R-:W-:Y:S02]  /*1b30*/  IMAD.IADD R5, R11, 0x1, R5 ;  /* 0x000000010b057824 */ /* 0x000fe400078e0205 */
[----:B------:R-:W-:Y:S02]  /*1b40*/  IMAD.MOV.U32 R4, RZ, RZ, R10 ;  /* 0x000000ffff047224 */ /* 0x000fe400078e000a */
[----:B------:R-:W-:Y:S01]  /*1b50*/  IMAD.WIDE.U32 R6, R0, UR6, R6 ;  /* 0x0000000600067c25 */ /* 0x000fe2000f8e0006 */
[----:B------:R-:W-:-:S03]  /*1b60*/  ULEA.HI UR6, UR25, UR25, URZ, 0x1 ;  /* 0x0000001919067291 */ /* 0x000fc6000f8f083f */
[----:B------:R-:W-:Y:S01]  /*1b70*/  IMAD R3, R0, UR7, R3 ;  /* 0x0000000700037c24 */ /* 0x000fe2000f8e0203 */
[----:B------:R-:W-:Y:S01]  /*1b80*/  ULOP3.LUT UR6, UR6, 0xfffffffe, URZ, 0xc0, !UPT ;  /* 0xfffffffe06067892 */ /* 0x000fe2000f8ec03f */
[----:B------:R-:W-:-:S03]  /*1b90*/  IMAD.WIDE.U32 R4, R14, UR19, R4 ;  /* 0x000000130e047c25 */ /* 0x000fc6000f8e0004 */
[----:B------:R-:W-:Y:S01]  /*1ba0*/  IADD3 R10, R7, R3, RZ ;  /* 0x00000003070a7210 */ /* 0x000fe20007ffe0ff */
[----:B------:R-:W-:Y:S01]  /*1bb0*/  UIADD3 UR35, UR25, -UR6, URZ ;  /* 0x8000000619237290 */ /* 0x000fe2000fffe03f */
[----:B------:R-:W-:Y:S01]  /*1bc0*/  IADD3 R3, P0, R6, R4, RZ ;  /* 0x0000000406037210 */ /* 0x000fe20007f1e0ff */
[----:B------:R-:W-:Y:S01]  /*1bd0*/  IMAD R4, R14, UR4, RZ ;  /* 0x000000040e047c24 */ /* 0x000fe2000f8e02ff */
[----:B------:R-:W-:Y:S01]  /*1be0*/  ULDC.64 UR6, c[0x0][0x218] ;  /* 0x0000860000067ab9 */ /* 0x000fe20000000a00 */
[----:B------:R-:W-:Y:S01]  /*1bf0*/  UISETP.NE.AND UP0, UPT, UR35, 0x1, UPT ;  /* 0x000000012300788c */ /* 0x000fe2000bf05270 */
[----:B------:R-:W-:Y:S01]  /*1c00*/  LEA R6, P1, R21, UR6, 0x1 ;  /* 0x0000000615067c11 */ /* 0x000fe2000f8208ff */
[----:B------:R-:W-:Y:S02]  /*1c10*/  IMAD R4, R15, UR19, R4 ;  /* 0x000000130f047c24 */ /* 0x000fe4000f8e0204 */
[----:B------:R-:W-:Y:S01]  /*1c20*/  IMAD R19, R22, UR18, RZ ;  /* 0x0000001216137c24 */ /* 0x000fe2000f8e02ff */
[----:B------:R-:W-:Y:S01]  /*1c30*/  LEA.HI.X R7, R21, UR7, R18, 0x1, P1 ;  /* 0x0000000715077c11 */ /* 0x000fe200088f0c12 */
[----:B------:R-:W-:Y:S01]  /*1c40*/  ULDC.64 UR6, c[0x0][0x220] ;  /* 0x0000880000067ab9 */ /* 0x000fe20000000a00 */
[----:B------:R-:W-:Y:S01]  /*1c50*/  IADD3.X R5, R10, R5, R4, P0, !PT ;  /* 0x000000050a057210 */ /* 0x000fe200007fe404 */
[----:B------:R-:W-:Y:S01]  /*1c60*/  IMAD R19, R23, UR12, R19 ;  /* 0x0000000c17137c24 */ /* 0x000fe2000f8e0213 */
[----:B------:R-:W-:Y:S01]  /*1c70*/  PLOP3.LUT P0, PT, PT, PT, UP0, 0x80, 0x0 ;  /* 0x000000000000781c */ /* 0x000fe20003f0f008 */
[----:B------:R-:W-:Y:S01]  /*1c80*/  IMAD.U32 R0, RZ, RZ, UR8 ;  /* 0x00000008ff007e24 */ /* 0x000fe2000f8e00ff */
[----:B------:R-:W-:Y:S01]  /*1c90*/  ULDC.64 UR8, c[0x0][0x210] ;  /* 0x0000840000087ab9 */ /* 0x000fe20000000a00 */
[----:B------:R-:W-:-:S02]  /*1ca0*/  IMAD.IADD R9, R9, 0x1, R19 ;  /* 0x0000000109097824 */ /* 0x000fc400078e0213 */
[----:B------:R-:W-:-:S04]  /*1cb0*/  IMAD.WIDE.U32 R8, R0, UR13, R8 ;  /* 0x0000000d00087c25 */ /* 0x000fc8000f8e0008 */
[----:B------:R-:W-:Y:S01]  /*1cc0*/  VIADD R9, R9, UR33 ;  /* 0x0000002109097c36 */ /* 0x000fe20008000000 */
[C---:B------:R-:W-:Y:S01]  /*1cd0*/  LEA R230, P2, R8.reuse, UR8, 0x1 ;  /* 0x0000000808e67c11 */ /* 0x040fe2000f8408ff */
[----:B------:R-:W-:Y:S02]  /*1ce0*/  ULDC.64 UR32, c[0x0][0x478] ;  /* 0x00011e0000207ab9 */ /* 0x000fe40000000a00 */
[----:B------:R-:W-:Y:S01]  /*1cf0*/  UIMAD.WIDE UR32, UR31, 0x4, UR32 ;  /* 0x000000041f2078a5 */ /* 0x000fe2000f8e0220 */
[----:B------:R-:W-:Y:S01]  /*1d00*/  LEA.HI.X R231, R8, UR9, R9, 0x1, P2 ;  /* 0x0000000908e77c11 */ /* 0x000fe200090f0c09 */
[----:B------:R-:W-:Y:S01]  /*1d10*/  ULDC.64 UR8, c[0x0][0x2b0] ;  /* 0x0000ac0000087ab9 */ /* 0x000fe20000000a00 */
[----:B------:R-:W-:Y:S01]  /*1d20*/  LEA R10, P2, R16, R6, 0x7 ;  /* 0x00000006100a7211 */ /* 0x000fe200078438ff */
[----:B------:R-:W-:-:S03]  /*1d30*/  UIMAD.WIDE UR8, UR34, 0x4, UR8 ;  /* 0x00000004220878a5 */ /* 0x000fc6000f8e0208 */
[----:B------:R-:W-:Y:S01]  /*1d40*/  LEA.HI.X R11, R16, R7, R17, 0x7, P2 ;  /* 0x00000007100b7211 */ /* 0x000fe200010f3c11 */
[C---:B--2---:R-:W-:Y:S01]  /*1d50*/  VIADD R4, R33.reuse, 0x1000 ;  /* 0x0000100021047836 */ /* 0x044fe20000000000 */
[----:B------:R-:W-:-:S04]  /*1d60*/  LEA R0, R33, UR5, 0x1 ;  /* 0x0000000521007c11 */ /* 0x000fc8000f8e08ff */
[----:B------:R-:W-:Y:S01]  /*1d70*/  SEL R18, R4, R33, !P0 ;  /* 0x0000002104127207 */ /* 0x000fe20004000000 */
[----:B------:R-:W-:Y:S01]  /*1d80*/  @!PT LDS RZ, [RZ] ;  /* 0x00000000fffff984 */ /* 0x000fe20000000800 */
[----:B------:R-:W-:Y:S01]  /*1d90*/  @!PT LDS RZ, [RZ] ;  /* 0x00000000fffff984 */ /* 0x000fe20000000800 */
[----:B------:R-:W-:Y:S01]  /*1da0*/  @!PT LDS RZ, [RZ] ;  /* 0x00000000fffff984 */ /* 0x000fe20000000800 */
[----:B------:R-:W-:Y:S01]  /*1db0*/  LDGSTS.E.BYPASS.LTC128B.128 [R0+0x4000], desc[UR26][R232.64] ;  /* 0x04000000e8007fae */ /* 0x000fe2000b901d5a */
[C---:B------:R-:W-:Y:S01]  /*1dc0*/  LEA R4, P1, R3.reuse, UR6, 0x1 ;  /* 0x0000000603047c11 */ /* 0x040fe2000f8208ff */
[----:B------:R-:W-:Y:S01]  /*1dd0*/  UIADD3 UR6, -UR24, UR29, UR30 ;  /* 0x0000001d18067290 */ /* 0x000fe2000fffe11e */
[----:B------:R-:W-:Y:S01]  /*1de0*/  LEA R18, R18, UR5, 0x1 ;  /* 0x0000000512127c11 */ /* 0x000fe2000f8e08ff */
[----:B------:R1:W-:Y:S01]  /*1df0*/  LDGSTS.E.BYPASS.LTC128B.128 [R0+0x5000], desc[UR26][R12.64] ;  /* 0x050000000c007fae */ /* 0x0003e2000b901d5a */
[----:B------:R-:W-:Y:S01]  /*1e00*/  LEA.HI.X R5, R3, UR7, R5, 0x1, P1 ;  /* 0x0000000703057c11 */ /* 0x000fe200088f0c05 */
[----:B------:R-:W-:Y:S01]  /*1e10*/  ULDC UR7, c[0x0][0x398] ;  /* 0x0000e60000077ab9 */ /* 0x000fe20000000800 */
[C---:B------:R-:W-:Y:S01]  /*1e20*/  LEA R8, P1, R14.reuse, R4, 0x7 ;  /* 0x000000040e087211 */ /* 0x040fe200078238ff */
[----:B------:R-:W-:Y:S01]  /*1e30*/  UIADD3 UR7, UR6, -UR7, URZ ;  /* 0x8000000706077290 */ /* 0x000fe2000fffe03f */
[----:B------:R-:W-:Y:S02]  /*1e40*/  LDGSTS.E.BYPASS.LTC128B.128 [R18], desc[UR26][R230.64] ;  /* 0x00000000e6127fae */ /* 0x000fe4000b901d5a */
[----:B------:R-:W-:Y:S01]  /*1e50*/  LEA.HI.X R9, R14, R5, R15, 0x7, P1 ;  /* 0x000000050e097211 */ /* 0x000fe200008f3c0f */
[----:B------:R-:W-:-:S04]  /*1e60*/  USHF.R.S32.HI UR6, URZ, 0x1f, UR7 ;  /* 0x0000001f3f067899 */ /* 0x000fc80008011407 */
[----:B------:R-:W-:-:S03]  /*1e70*/  ULEA.HI UR6, UR6, UR7, URZ, 0x7 ;  /* 0x0000000706067291 */ /* 0x000fc6000f8f383f */
[----:B------:R-:W-:Y:S01]  /*1e80*/  UMOV UR7, UR9 ;  /* 0x0000000900077c82 */ /* 0x000fe20008000000 */
[----:B------:R-:W-:-:S04]  /*1e90*/  USHF.R.S32.HI UR6, URZ, 0x7, UR6 ;  /* 0x000000073f067899 */ /* 0x000fc80008011406 */
[----:B------:R-:W-:-:S04]  /*1ea0*/  UISETP.LT.AND UP0, UPT, URZ, UR6, UPT ;  /* 0x000000063f00728c */ /* 0x000fc8000bf01270 */
[----:B------:R-:W-:Y:S01]  /*1eb0*/  USEL UR6, URZ, UR6, !UP0 ;  /* 0x000000063f067287 */ /* 0x000fe2000c000000 */
[----:B-1----:R-:W-:-:S03]  /*1ec0*/  LEA R12, P3, R26, R230, 0x7 ;  /* 0x000000e61a0c7211 */ /* 0x002fc600078638ff */
[----:B------:R-:W-:Y:S01]  /*1ed0*/  UISETP.GT.AND UP0, UPT, UR28, UR6, UPT ;  /* 0x000000061c00728c */ /* 0x000fe2000bf04270 */
[----:B------:R-:W-:-:S05]  /*1ee0*/  LEA.HI.X R13, R26, R231, R27, 0x7, P3 ;  /* 0x000000e71a0d7211 */ /* 0x000fca00018f3c1b */
[----:B------:R-:W-:Y:S01]  /*1ef0*/  PLOP3.LUT P1, PT, PT, PT, UP0, 0x80, 0x0 ;  /* 0x000000000000781c */ /* 0x000fe20003f2f008 */
[----:B------:R-:W-:Y:S04]  /*1f00*/  LDGSTS.E.BYPASS.LTC128B.128 [R18+0x1000], desc[UR26][R12.64] ;  /* 0x010000000c127fae */ /* 0x000fe8000b901d5a */
[----:B------:R-:W-:Y:S04]  /*1f10*/  LDGSTS.E.BYPASS.LTC128B.128 [R0+0x6000], desc[UR26][R6.64] ;  /* 0x0600000006007fae */ /* 0x000fe8000b901d5a */
[----:B------:R-:W-:Y:S04]  /*1f20*/  LDGSTS.E.BYPASS.LTC128B.128 [R0+0x7000], desc[UR26][R10.64] ;  /* 0x070000000a007fae */ /* 0x000fe8000b901d5a */
[----:B------:R3:W-:Y:S04]  /*1f30*/  LDGSTS.E.BYPASS.LTC128B.128 [R0+0x8000], desc[UR26][R4.64] ;  /* 0x0800000004007fae */ /* 0x0007e8000b901d5a */
[----:B------:R1:W-:Y:S04]  /*1f40*/  LDGSTS.E.BYPASS.LTC128B.128 [R0+0x9000], desc[UR26][R8.64] ;  /* 0x0900000008007fae */ /* 0x0003e8000b901d5a */
[----:B------:R-:W0:Y:S01]  /*1f50*/  LDGDEPBAR ;  /* 0x00000000000079af */ /* 0x000e220000000000 */
[----:B---3--:R-:W-:Y:S01]  /*1f60*/  IMAD.SHL.U32 R4, R32, 0x4, RZ ;  /* 0x0000000420047824 */ /* 0x008fe200078e00ff */
[----:B-1----:R-:W-:-:S04]  /*1f70*/  SHF.R.S32.HI R0, RZ, 0x1f, R32 ;  /* 0x0000001fff007819 */ /* 0x002fc80000011420 */
[----:B------:R-:W-:Y:S02]  /*1f80*/  IADD3 R4, P2, R4, UR8, RZ ;  /* 0x0000000804047c10 */ /* 0x000fe4000ff5e0ff */
[----:B------:R-:W-:-:S04]  /*1f90*/  SHF.L.U64.HI R3, R32, 0x2, R0 ;  /* 0x0000000220037819 */ /* 0x000fc80000010200 */
[----:B------:R-:W-:Y:S01]  /*1fa0*/  IADD3.X R5, R3, UR7, RZ, P2, !PT ;  /* 0x0000000703057c10 */ /* 0x000fe200097fe4ff */
[----:B------:R-:W-:Y:S06]  /*1fb0*/  @!P1 BRA `(.L_x_522) ;  /* 0x0000005800dc9947 */ /* 0x000fec0003800000 */
[----:B------:R-:W2:Y:S04]  /*1fc0*/  LDG.E R9, desc[UR26][R4.64] ;  /* 0x0000001a04097981 */ /* 0x000ea8000c1e1900 */
[----:B------:R-:W3:Y:S04]  /*1fd0*/  LDG.E R8, desc[UR26][R4.64+0x20] ;  /* 0x0000201a04087981 */ /* 0x000ee8000c1e1900 */
[----:B------:R-:W4:Y:S04]  /*1fe0*/  LDG.E R7, desc[UR26][R4.64+0x100] ;  /* 0x0001001a04077981 */ /* 0x000f28000c1e1900 */
[----:B------:R1:W5:Y:S01]  /*1ff0*/  LDG.E R6, desc[UR26][R4.64+0x120] ;  /* 0x0001201a04067981 */ /* 0x000362000c1e1900 */
[----:B------:R-:W-:Y:S01]  /*2000*/  SHF.L.U64.HI R0, R32, 0x2, R0 ;  /* 0x0000000220007819 */ /* 0x000fe20000010200 */
[----:B------:R-:W-:Y:S01]  /*2010*/  VIADD R3, R124, 0x1000 ;  /* 0x000010007c037836 */ /* 0x000fe20000000000 */
[----:B------:R-:W-:Y:S01]  /*2020*/  UIADD3 UR44, UR30, UR29, URZ ;  /* 0x0000001d1e2c7290 */ /* 0x000fe2000fffe03f */
[----:B------:R-:W-:Y:S01]  /*2030*/  STL [R1], R18 ;  /* 0x0000001201007387 */ /* 0x000fe20000100800 */
[----:B------:R-:W-:Y:S01]  /*2040*/  MOV R95, RZ ;  /* 0x000000ff005f7202 */ /* 0x000fe20000000f00 */
[----:B------:R-:W-:Y:S01]  /*2050*/  UMOV UR28, UR32 ;  /* 0x00000020001c7c82 */ /* 0x000fe20008000000 */
[----:B------:R-:W-:Y:S01]  /*2060*/  SEL R118, R3, R124, !P0 ;  /* 0x0000007c03767207 */ /* 0x000fe20004000000 */
[----:B------:R1:W-:Y:S01]  /*2070*/  STL [R1+0x1c], R0 ;  /* 0x00001c0001007387 */ /* 0x0003e20000100800 */
[----:B------:R-:W-:Y:S01]  /*2080*/  UMOV UR9, UR33 ;  /* 0x0000002100097c82 */ /* 0x000fe20008000000 */
[----:B------:R-:W-:-:S02]  /*2090*/  USHF.L.U32 UR42, UR21, 0x3, URZ ;  /* 0x00000003152a7899 */ /* 0x000fc4000800063f */
[----:B------:R-:W-:Y:S02]  /*20a0*/  USHF.L.U32 UR41, UR21, 0x4, URZ ;  /* 0x0000000415297899 */ /* 0x000fe4000800063f */
[----:B------:R-:W-:Y:S02]  /*20b0*/  UIMAD UR40, UR21, 0x18, URZ ;  /* 0x00000018152878a4 */ /* 0x000fe4000f8e023f */
[----:B------:R-:W-:Y:S02]  /*20c0*/  USHF.L.U32 UR39, UR21, 0x5, URZ ;  /* 0x0000000515277899 */ /* 0x000fe4000800063f */
[----:B------:R-:W-:Y:S02]  /*20d0*/  UIMAD UR38, UR21, 0x28, URZ ;  /* 0x00000028152678a4 */ /* 0x000fe4000f8e023f */
[----:B------:R-:W-:Y:S02]  /*20e0*/  UIMAD UR37, UR21, 0x30, URZ ;  /* 0x00000030152578a4 */ /* 0x000fe4000f8e023f */
[----:B------:R-:W-:-:S02]  /*20f0*/  UIMAD UR36, UR21, 0x38, URZ ;  /* 0x00000038152478a4 */ /* 0x000fc4000f8e023f */
[----:B------:R-:W-:Y:S01]  /*2100*/  USHF.L.U32 UR35, UR21, 0x6, URZ ;  /* 0x0000000615237899 */ /* 0x000fe2000800063f */
[----:B-1----:R-:W-:Y:S01]  /*2110*/  IMAD.SHL.U32 R5, R32, 0x4, RZ ;  /* 0x0000000420057824 */ /* 0x002fe200078e00ff */
[----:B------:R-:W-:Y:S01]  /*2120*/  UIMAD UR34, UR21, 0x48, URZ ;  /* 0x00000048152278a4 */ /* 0x000fe2000f8e023f */
[----:B------:R-:W-:Y:S01]  /*2130*/  VIADD R4, R123, 0x1000 ;  /* 0x000010007b047836 */ /* 0x000fe20000000000 */
[----:B------:R-:W-:Y:S02]  /*2140*/  UIMAD UR33, UR21, 0x50, URZ ;  /* 0x00000050152178a4 */ /* 0x000fe4000f8e023f */
[----:B------:R-:W-:Y:S02]  /*2150*/  UIMAD UR32, UR21, 0x58, URZ ;  /* 0x00000058152078a4 */ /* 0x000fe4000f8e023f */
[----:B------:R-:W-:Y:S01]  /*2160*/  SEL R4, R4, R123, !P0 ;  /* 0x0000007b04047207 */ /* 0x000fe20004000000 */
[----:B------:R-:W-:Y:S01]  /*2170*/  UIMAD UR31, UR21, 0x60, URZ ;  /* 0x00000060151f78a4 */ /* 0x000fe2000f8e023f */
[----:B------:R-:W-:Y:S01]  /*2180*/  IADD3 R0, R32, -0x80, RZ ;  /* 0xffffff8020007810 */ /* 0x000fe20007ffe0ff */
[----:B------:R-:W-:-:S02]  /*2190*/  UIMAD UR30, UR21, 0x68, URZ ;  /* 0x00000068151e78a4 */ /* 0x000fc4000f8e023f */
[----:B------:R-:W-:Y:S02]  /*21a0*/  UIMAD UR29, UR21, 0x70, URZ ;  /* 0x00000070151d78a4 */ /* 0x000fe4000f8e023f */
[----:B------:R-:W-:Y:S01]  /*21b0*/  UIMAD UR47, UR21, 0x78, URZ ;  /* 0x00000078152f78a4 */ /* 0x000fe2000f8e023f */
[----:B------:R-:W-:Y:S01]  /*21c0*/  ULDC UR43, c[0x0][0x270] ;  /* 0x00009c00002b7ab9 */ /* 0x000fe20000000800 */
[----:B------:R-:W-:Y:S01]  /*21d0*/  UIADD3 UR44, -UR24, 0x80, UR44 ;  /* 0x00000080182c7890 */ /* 0x000fe2000fffe12c */
[----:B--2---:R-:W-:Y:S04]  /*21e0*/  STL [R1+0x10], R9 ;  /* 0x0000100901007387 */ /* 0x004fe80000100800 */
[----:B---3--:R-:W-:Y:S04]  /*21f0*/  STL [R1+0xc], R8 ;  /* 0x00000c0801007387 */ /* 0x008fe80000100800 */
[----:B----4-:R-:W-:Y:S04]  /*2200*/  STL [R1+0x8], R7 ;  /* 0x0000080701007387 */ /* 0x010fe80000100800 */
[----:B-----5:R-:W-:Y:S04]  /*2210*/  STL [R1+0x4], R6 ;  /* 0x0000040601007387 */ /* 0x020fe80000100800 */
[----:B------:R1:W-:Y:S02]  /*2220*/  STL [R1+0x20], R5 ;  /* 0x0000200501007387 */ /* 0x0003e40000100800 */
[----:B-1----:R-:W-:-:S04]  /*2230*/  SHF.R.S32.HI R5, RZ, 0x1f, R0 ;  /* 0x0000001fff057819 */ /* 0x002fc80000011400 */
        /* <DEDUP_REMOVED lines=8> */
.L_x_525:
[----:B------:R-:W0:Y:S01]  /*22c0*/  LDGDEPBAR ;  /* 0x00000000000079af */ /* 0x000e220000000000 */
[----:B------:R-:W-:Y:S01]  /*22d0*/  IADD3 R112, R122, R118, RZ ;  /* 0x000000767a707210 */ /* 0x000fe20007ffe0ff */
[----:B------:R-:W-:Y:S01]  /*22e0*/  USHF.L.U32 UR21, UR25, 0x7, URZ ;  /* 0x0000000719157899 */ /* 0x000fe2000800063f */
[----:B-1----:R-:W-:Y:S05]  /*22f0*/  IMAD.U32 R0, RZ, RZ, UR14 ;  /* 0x0000000eff007e24 */ /* 0x002fea000f8e00ff */
        /* <DEDUP_REMOVED lines=87> */
[----:B-1----:R-:W-:Y:S04]  /*2870*/  MOV R10, UR21 ;  /* 0x00000015000a7c02 */ /* 0x002fe80008000f00 */
[----:B------:R-:W-:Y:S05]  /*2880*/  @!P0 IADD3 R10, R10, UR24, R134 ;  /* 0x000000180a0a8c10 */ /* 0x000fea000fffe086 */
        /* <DEDUP_REMOVED lines=23> */
[--C-:B------:R-:W-:Y:S01]  /*2a00*/  FFMA.FTZ R5, R5, UR45, -R13.reuse ;  /* 0x0000002d05057c23 */ /* 0x100fe2000801080d */
        /* <DEDUP_REMOVED lines=17> */
[----:B------:R-:W-:Y:S01]  /*2b20*/  @!P0 ISETP.GE.AND P4, PT, R4, R11, PT ;  /* 0x0000000b0400820c */ /* 0x000fe20003f86270 */
        /* <DEDUP_REMOVED lines=8> */
[----:B------:R-:W-:Y:S01]  /*2bb0*/  MOV R19, R201 ;  /* 0x000000c900137202 */ /* 0x000fe20000000f00 */
[----:B------:R-:W-:Y:S03]  /*2bc0*/  FMUL.FTZ R27, R27, UR46 ;  /* 0x0000002e1b1b7c20 */ /* 0x000fe60008410000 */
[----:B------:R-:W-:Y:S01]  /*2bd0*/  MUFU.EX2 R80, R9 ;  /* 0x0000000900507308 */ /* 0x000fe20000000800 */
[----:B------:R-:W-:Y:S01]  /*2be0*/  IMAD.MOV.U32 R5, RZ, RZ, R69 ;  /* 0x000000ffff057224 */ /* 0x000fe200078e0045 */
[----:B------:R-:W-:Y:S01]  /*2bf0*/  @!P0 FSEL R5, R69, -INF , !P1 ;  /* 0xff80000045058808 */ /* 0x000fe20004800000 */
[----:B------:R-:W-:Y:S01]  /*2c00*/  FMUL.FTZ R30, R30, UR46 ;  /* 0x0000002e1e1e7c20 */ /* 0x000fe20008410000 */
[----:B------:R-:W-:Y:S01]  /*2c10*/  @!P0 ISETP.GE.AND P1, PT, R0, R11, PT ;  /* 0x0000000b0000820c */ /* 0x000fe20003f26270 */
[----:B------:R-:W-:Y:S01]  /*2c20*/  FMUL.FTZ R28, R28, UR46 ;  /* 0x0000002e1c1c7c20 */ /* 0x000fe20008410000 */
[----:B------:R-:W-:Y:S01]  /*2c30*/  FMUL.FTZ R29, R29, UR46 ;  /* 0x0000002e1d1d7c20 */ /* 0x000fe20008410000 */
        /* <DEDUP_REMOVED lines=52> */
[----:B--2---:R-:W-:Y:S01]  /*2f80*/  FFMA.FTZ R4, R5, UR45, -R8 ;  /* 0x0000002d05047c23 */ /* 0x004fe20008010808 */
[----:B------:R-:W-:Y:S01]  /*2f90*/  IMAD.MOV.U32 R5, RZ, RZ, R184 ;  /* 0x000000ffff057224 */ /* 0x000fe200078e00b8 */
[----:B------:R-:W-:Y:S07]  /*2fa0*/  @!P0 FSEL R5, R184, -INF , !P1 ;  /* 0xff800000b8058808 */ /* 0x000fee0004800000 */
[----:B------:R2:W-:Y:S01]  /*2fb0*/  MUFU.EX2 R235, R4 ;  /* 0x0000000400eb7308 */ /* 0x0005e20000000800 */
[C---:B------:R-:W-:Y:S01]  /*2fc0*/  @!P0 ISETP.GE.AND P1, PT, R16.reuse, R11, PT ;  /* 0x0000000b1000820c */ /* 0x040fe20003f26270 */
        /* <DEDUP_REMOVED lines=12> */
[----:B------:R-:W-:Y:S01]  /*3090*/  IMAD.MOV.U32 R19, RZ, RZ, R74 ;  /* 0x000000ffff137224 */ /* 0x000fe200078e004a */
[----:B------:R-:W-:Y:S06]  /*30a0*/  @!P0 FSEL R17, R159, -INF , !P2 ;  /* 0xff8000009f118808 */ /* 0x000fec0005000000 */
        /* <DEDUP_REMOVED lines=14> */
[CC--:B------:R-:W-:Y:S01]  /*3190*/  @!P0 ISETP.GE.AND P1, PT, R17.reuse, R15.reuse, PT ;  /* 0x0000000f1100820c */ /* 0x0c0fe20003f26270 */
[C---:B------:R-:W-:Y:S04]  /*31a0*/  HMMA.16816.F32 R40, R112.reuse, R4, R40 ;  /* 0x000000047028723c */ /* 0x040fe80000001828 */
[----:B------:R-:W-:Y:S01]  /*31b0*/  @!P0 ISETP.GE.AND P2, PT, R17, R14, PT ;  /* 0x0000000e1100820c */ /* 0x000fe20003f46270 */
[--C-:B------:R-:W-:Y:S01]  /*31c0*/  FFMA.FTZ R16, R16, UR45, -R12.reuse ;  /* 0x0000002d10107c23 */ /* 0x100fe2000801080c */
        /* <DEDUP_REMOVED lines=26> */
[----:B------:R-:W1:Y:S01]  /*3370*/  MUFU.TANH R243, R37 ;  /* 0x0000002500f37308 */ /* 0x000e620000002400 */
[--C-:B------:R-:W-:Y:S01]  /*3380*/  FFMA.FTZ R5, R18, UR45, -R13.reuse ;  /* 0x0000002d12057c23 */ /* 0x100fe2000801080d */
[----:B------:R-:W-:Y:S01]  /*3390*/  @!P0 FSEL R4, R251, -INF , !P1 ;  /* 0xff800000fb048808 */ /* 0x000fe20004800000 */
[----:B------:R-:W-:Y:S01]  /*33a0*/  FMUL.FTZ R51, R51, UR46 ;  /* 0x0000002e33337c20 */ /* 0x000fe20008410000 */
[----:B------:R-:W-:Y:S01]  /*33b0*/  FMUL.FTZ R46, R46, UR46 ;  /* 0x0000002e2e2e7c20 */ /* 0x000fe20008410000 */
[----:B------:R-:W-:Y:S01]  /*33c0*/  FMUL.FTZ R47, R47, UR46 ;  /* 0x0000002e2f2f7c20 */ /* 0x000fe20008410000 */
[----:B------:R-:W-:Y:S01]  /*33d0*/  @!P0 ISETP.GE.AND P1, PT, R16, R14, PT ;  /* 0x0000000e1000820c */ /* 0x000fe20003f26270 */
[----:B------:R-:W-:Y:S03]  /*33e0*/  FFMA.FTZ R4, R4, UR45, -R13 ;  /* 0x0000002d04047c23 */ /* 0x000fe6000801080d */
[----:B------:R2:W-:Y:S01]  /*33f0*/  MUFU.EX2 R77, R5 ;  /* 0x00000005004d7308 */ /* 0x0005e20000000800 */
[----:B------:R-:W-:Y:S02]  /*3400*/  MOV R18, R153 ;  /* 0x0000009900127202 */ /* 0x000fe40000000f00 */
[----:B------:R-:W-:Y:S02]  /*3410*/  @!P0 FSEL R18, R153, -INF , !P1 ;  /* 0xff80000099128808 */ /* 0x000fe40004800000 */
[C---:B------:R-:W-:Y:S05]  /*3420*/  @!P0 ISETP.GE.AND P1, PT, R17.reuse, R11, PT ;  /* 0x0000000b1100820c */ /* 0x040fea0003f26270 */
[----:B------:R3:W-:Y:S10]  /*3430*/  MUFU.EX2 R76, R4 ;  /* 0x00000004004c7308 */ /* 0x0007f40000000800 */
[----:B------:R-:W-:Y:S01]  /*3440*/  MUFU.TANH R145, R39 ;  /* 0x0000002700917308 */ /* 0x000fe20000002400 */
[----:B--2---:R-:W-:Y:S02]  /*3450*/  MOV R5, R154 ;  /* 0x0000009a00057202 */ /* 0x004fe40000000f00 */
        /* <DEDUP_REMOVED lines=12> */
[----:B--2---:R-:W-:Y:S01]  /*3520*/  FFMA.FTZ R4, R18, UR45, -R12 ;  /* 0x0000002d12047c23 */ /* 0x004fe2000801080c */
[----:B------:R-:W-:Y:S08]  /*3530*/  MOV R18, R175 ;  /* 0x000000af00127202 */ /* 0x000ff00000000f00 */
[----:B------:R2:W-:Y:S01]  /*3540*/  MUFU.EX2 R181, R4 ;  /* 0x0000000400b57308 */ /* 0x0005e20000000800 */
[----:B---3--:R-:W-:Y:S09]  /*3550*/  MOV R5, R172 ;  /* 0x000000ac00057202 */ /* 0x008ff20000000f00 */
[----:B------:R-:W-:Y:S10]  /*3560*/  MUFU.TANH R160, R41 ;  /* 0x0000002900a07308 */ /* 0x000ff40000002400 */
[----:B------:R-:W-:Y:S01]  /*3570*/  MUFU.TANH R179, R43 ;  /* 0x0000002b00b37308 */ /* 0x000fe20000002400 */
[----:B--2---:R-:W-:Y:S01]  /*3580*/  IMAD.MOV.U32 R4, RZ, RZ, R176 ;  /* 0x000000ffff047224 */ /* 0x004fe200078e00b0 */
        /* <DEDUP_REMOVED lines=14> */
[----:B--2---:R-:W-:Y:S01]  /*3670*/  IMAD.MOV.U32 R4, RZ, RZ, R195 ;  /* 0x000000ffff047224 */ /* 0x004fe200078e00c3 */
[----:B------:R-:W-:Y:S02]  /*3680*/  @!P0 FSEL R4, R195, -INF , !P1 ;  /* 0xff800000c3048808 */ /* 0x000fe40004800000 */
[-C--:B------:R-:W-:Y:S03]  /*3690*/  @!P0 ISETP.GE.AND P1, PT, R17, R11.reuse, PT ;  /* 0x0000000b1100820c */ /* 0x080fe60003f26270 */
[----:B------:R-:W-:Y:S03]  /*36a0*/  FFMA.FTZ R4, R4, UR45, -R8 ;  /* 0x0000002d04047c23 */ /* 0x000fe60008010808 */
[----:B------:R-:W2:Y:S01]  /*36b0*/  MUFU.TANH R151, R45 ;  /* 0x0000002d00977308 */ /* 0x000ea20000002400 */
[----:B------:R-:W-:Y:S01]  /*36c0*/  @!P0 FSEL R5, R172, -INF , !P1 ;  /* 0xff800000ac058808 */ /* 0x000fe20004800000 */
[----:B---3--:R-:W-:Y:S04]  /*36d0*/  @!P0 VIADD R16, R0, 0x19 ;  /* 0x0000001900108836 */ /* 0x008fe80000000000 */
[--C-:B------:R-:W-:Y:S01]  /*36e0*/  FFMA.FTZ R5, R5, UR45, -R9.reuse ;  /* 0x0000002d05057c23 */ /* 0x100fe20008010809 */
[C---:B------:R-:W-:Y:S03]  /*36f0*/  @!P0 ISETP.GE.AND P1, PT, R16.reuse, R11, PT ;  /* 0x0000000b1000820c */ /* 0x040fe60003f26270 */
        /* <DEDUP_REMOVED lines=20> */
[----:B-1----:R-:W-:Y:S02]  /*3840*/  MOV R18, R246 ;  /* 0x000000f600127202 */ /* 0x002fe40000000f00 */
[----:B------:R-:W-:Y:S02]  /*3850*/  @!P0 FSEL R18, R246, -INF , !P1 ;  /* 0xff800000f6128808 */ /* 0x000fe40004800000 */
[----:B------:R-:W-:Y:S05]  /*3860*/  @!P0 ISETP.GE.AND P1, PT, R16, R15, PT ;  /* 0x0000000f1000820c */ /* 0x000fea0003f26270 */
[----:B------:R-:W1:Y:S01]  /*3870*/  MUFU.TANH R138, R50 ;  /* 0x00000032008a7308 */ /* 0x000e620000002400 */
[--C-:B------:R-:W-:Y:S01]  /*3880*/  FFMA.FTZ R18, R18, UR45, -R13.reuse ;  /* 0x0000002d12127c23 */ /* 0x100fe2000801080d */
[----:B------:R-:W-:Y:S01]  /*3890*/  @!P0 FSEL R19, R245, -INF , !P1 ;  /* 0xff800000f5138808 */ /* 0x000fe20004800000 */
[-C--:B----4-:R-:W-:Y:S03]  /*38a0*/  HMMA.16816.F32 R52, R104, R4.reuse, R52 ;  /* 0x000000046834723c */ /* 0x090fe60000001834 */
[----:B--2---:R-:W-:Y:S04]  /*38b0*/  @!P0 IADD3 R17, R0, 0x20, RZ ;  /* 0x0000002000118810 */ /* 0x004fe80007ffe0ff */
[----:B------:R2:W-:Y:S01]  /*38c0*/  MUFU.EX2 R73, R18 ;  /* 0x0000001200497308 */ /* 0x0005e20000000800 */
[-C--:B------:R-:W-:Y:S01]  /*38d0*/  @!P0 ISETP.GE.AND P1, PT, R16, R14.reuse, PT ;  /* 0x0000000e1000820c */ /* 0x080fe20003f26270 */
[C---:B------:R-:W-:Y:S04]  /*38e0*/  HMMA.16816.F32 R56, R112.reuse, R4, R56 ;  /* 0x000000047038723c */ /* 0x040fe80000001838 */
[-C--:B------:R-:W-:Y:S04]  /*38f0*/  @!P0 ISETP.GE.AND P2, PT, R17, R14.reuse, PT ;  /* 0x0000000e1100820c */ /* 0x080fe80003f46270 */
[----:B------:R-:W4:Y:S03]  /*3900*/  MUFU.TANH R137, R51 ;  /* 0x0000003300897308 */ /* 0x000f260000002400 */
[----:B------:R-:W-:Y:S01]  /*3910*/  MOV R16, R149 ;  /* 0x0000009500107202 */ /* 0x000fe20000000f00 */
[-C--:B------:R-:W-:Y:S03]  /*3920*/  HMMA.16816.F32 R60, R112, R6.reuse, R60 ;  /* 0x00000006703c723c */ /* 0x080fe6000000183c */
[----:B------:R-:W-:Y:S02]  /*3930*/  @!P0 FSEL R16, R149, -INF , !P1 ;  /* 0xff80000095108808 */ /* 0x000fe40004800000 */
[----:B------:R-:W-:Y:S01]  /*3940*/  @!P0 ISETP.GE.AND P1, PT, R17, R15, PT ;  /* 0x0000000f1100820c */ /* 0x000fe20003f26270 */
[----:B------:R-:W-:Y:S01]  /*3950*/  MUFU.EX2 R199, R20 ;  /* 0x0000001400c77308 */ /* 0x000fe20000000800 */
[----:B--2---:R-:W-:Y:S01]  /*3960*/  FFMA.FTZ R18, R19, UR45, -R13 ;  /* 0x0000002d13127c23 */ /* 0x004fe2000801080d */
        /* <DEDUP_REMOVED lines=9> */
[----:B------:R3:W-:Y:S01]  /*3a00*/  MUFU.EX2 R72, R18 ;  /* 0x0000001200487308 */ /* 0x0007e20000000800 */
[----:B------:R-:W-:Y:S01]  /*3a10*/  MOV R4, R243 ;  /* 0x000000f300047202 */ /* 0x000fe20000000f00 */
[----:B------:R-:W-:Y:S02]  /*3a20*/  IMAD.MOV.U32 R6, RZ, RZ, R151 ;  /* 0x000000ffff067224 */ /* 0x000fe400078e0097 */
[----:B------:R-:W-:Y:S01]  /*3a30*/  FMUL.FTZ R60, R60, UR46 ;  /* 0x0000002e3c3c7c20 */ /* 0x000fe20008410000 */
[----:B------:R-:W-:Y:S01]  /*3a40*/  FMUL.FTZ R61, R61, UR46 ;  /* 0x0000002e3d3d7c20 */ /* 0x000fe20008410000 */
[----:B------:R-:W-:Y:S01]  /*3a50*/  FMUL.FTZ R62, R62, UR46 ;  /* 0x0000002e3e3e7c20 */ /* 0x000fe20008410000 */
        /* <DEDUP_REMOVED lines=8> */
[----:B------:R-:W-:Y:S04]  /*3ae0*/  FMUL.FTZ R67, R67, UR46 ;  /* 0x0000002e43437c20 */ /* 0x000fe80008410000 */
[----:B------:R-:W2:Y:S01]  /*3af0*/  MUFU.TANH R237, R53 ;  /* 0x0000003500ed7308 */ /* 0x000ea20000002400 */
[----:B---3--:R-:W-:Y:S01]  /*3b00*/  IMAD.MOV.U32 R18, RZ, RZ, R244 ;  /* 0x000000ffff127224 */ /* 0x008fe200078e00f4 */
[----:B------:R-:W-:Y:S02]  /*3b10*/  @!P0 FSEL R18, R244, -INF , !P1 ;  /* 0xff800000f4128808 */ /* 0x000fe40004800000 */
[----:B------:R-:W-:Y:S03]  /*3b20*/  @!P0 ISETP.GE.AND P1, PT, R16, R15, PT ;  /* 0x0000000f1000820c */ /* 0x000fe60003f26270 */
[--C-:B------:R-:W-:Y:S03]  /*3b30*/  FFMA.FTZ R5, R18, UR45, -R13.reuse ;  /* 0x0000002d12057c23 */ /* 0x100fe6000801080d */
[----:B------:R-:W3:Y:S01]  /*3b40*/  MUFU.TANH R135, R54 ;  /* 0x0000003600877308 */ /* 0x000ee20000002400 */
[----:B------:R-:W-:Y:S02]  /*3b50*/  @!P0 FSEL R4, R243, -INF , !P1 ;  /* 0xff800000f3048808 */ /* 0x000fe40004800000 */
[----:B------:R-:W-:Y:S02]  /*3b60*/  @!P0 ISETP.GE.AND P1, PT, R16, R14, PT ;  /* 0x0000000e1000820c */ /* 0x000fe40003f26270 */
[----:B------:R-:W-:Y:S01]  /*3b70*/  MOV R18, R145 ;  /* 0x0000009100127202 */ /* 0x000fe20000000f00 */
[----:B------:R-:W-:Y:S01]  /*3b80*/  FFMA.FTZ R4, R4, UR45, -R13 ;  /* 0x0000002d04047c23 */ /* 0x000fe2000801080d */
[----:B------:R-:W-:Y:S03]  /*3b90*/  @!P0 FSEL R18, R145, -INF , !P1 ;  /* 0xff80000091128808 */ /* 0x000fe60004800000 */
[----:B------:R1:W-:Y:S01]  /*3ba0*/  MUFU.EX2 R71, R5 ;  /* 0x0000000500477308 */ /* 0x0003e20000000800 */
[CC--:B------:R-:W-:Y:S09]  /*3bb0*/  @!P0 ISETP.GE.AND P1, PT, R17.reuse, R11.reuse, PT ;  /* 0x0000000b1100820c */ /* 0x0c0ff20003f26270 */
[----:B------:R4:W-:Y:S10]  /*3bc0*/  MUFU.EX2 R70, R4 ;  /* 0x0000000400467308 */ /* 0x0009f40000000800 */
[----:B------:R-:W-:Y:S01]  /*3bd0*/  MUFU.TANH R148, R57 ;  /* 0x0000003900947308 */ /* 0x000fe20000002400 */
[----:B-1----:R-:W-:Y:S01]  /*3be0*/  IMAD.MOV.U32 R5, RZ, RZ, R146 ;  /* 0x000000ffff057224 */ /* 0x002fe200078e0092 */
[----:B------:R-:W-:Y:S02]  /*3bf0*/  @!P0 FSEL R5, R146, -INF , !P2 ;  /* 0xff80000092058808 */ /* 0x000fe40005000000 */
[----:B------:R-:W-:Y:S06]  /*3c00*/  @!P0 ISETP.GE.AND P2, PT, R17, R10, PT ;  /* 0x0000000a1100820c */ /* 0x000fec0003f46270 */
[----:B------:R-:W1:Y:S01]  /*3c10*/  MUFU.TANH R134, R55 ;  /* 0x0000003700867308 */ /* 0x000e620000002400 */
[----:B----4-:R-:W-:Y:S01]  /*3c20*/  FFMA.FTZ R4, R5, UR45, -R12 ;  /* 0x0000002d05047c23 */ /* 0x010fe2000801080c */
[----:B------:R-:W-:Y:S02]  /*3c30*/  MOV R5, R180 ;  /* 0x000000b400057202 */ /* 0x000fe40000000f00 */
[----:B------:R-:W-:Y:S06]  /*3c40*/  @!P0 FSEL R5, R180, -INF , !P2 ;  /* 0xff800000b4058808 */ /* 0x000fec0005000000 */
[----:B------:R4:W-:Y:S01]  /*3c50*/  MUFU.EX2 R161, R4 ;  /* 0x0000000400a17308 */ /* 0x0009e20000000800 */
[----:B------:R-:W-:Y:S09]  /*3c60*/  FFMA.FTZ R5, R5, UR45, -R8 ;  /* 0x0000002d05057c23 */ /* 0x000ff20008010808 */
[----:B------:R2:W-:Y:S10]  /*3c70*/  MUFU.EX2 R218, R5 ;  /* 0x0000000500da7308 */ /* 0x0005f40000000800 */
[----:B------:R-:W-:Y:S01]  /*3c80*/  MUFU.TANH R147, R56 ;  /* 0x0000003800937308 */ /* 0x000fe20000002400 */
[----:B----4-:R-:W-:Y:S01]  /*3c90*/  FFMA.FTZ R4, R18, UR45, -R12 ;  /* 0x0000002d12047c23 */ /* 0x010fe2000801080c */
[----:B------:R-:W-:Y:S08]  /*3ca0*/  IMAD.MOV.U32 R18, RZ, RZ, R160 ;  /* 0x000000ffff127224 */ /* 0x000ff000078e00a0 */
[----:B------:R4:W-:Y:S01]  /*3cb0*/  MUFU.EX2 R157, R4 ;  /* 0x00000004009d7308 */ /* 0x0009e20000000800 */
[----:B--2---:R-:W-:Y:S05]  /*3cc0*/  @!P0 VIADD R5, R0, 0x28 ;  /* 0x0000002800058836 */ /* 0x004fea0000000000 */
[----:B------:R-:W-:Y:S04]  /*3cd0*/  @!P0 ISETP.GE.AND P2, PT, R5, R10, PT ;  /* 0x0000000a0500820c */ /* 0x000fe80003f46270 */
[----:B------:R-:W-:Y:S10]  /*3ce0*/  MUFU.TANH R141, R60 ;  /* 0x0000003c008d7308 */ /* 0x000ff40000002400 */
[----:B------:R-:W2:Y:S01]  /*3cf0*/  MUFU.TANH R165, R58 ;  /* 0x0000003a00a57308 */ /* 0x000ea20000002400 */
[----:B----4-:R-:W-:Y:S02]  /*3d00*/  MOV R4, R162 ;  /* 0x000000a200047202 */ /* 0x010fe40000000f00 */
[----:B------:R-:W-:Y:S02]  /*3d10*/  @!P0 FSEL R4, R162, -INF , !P1 ;  /* 0xff800000a2048808 */ /* 0x000fe40004800000 */
[----:B------:R-:W-:Y:S03]  /*3d20*/  @!P0 ISETP.GE.AND P1, PT, R16, R11, PT ;  /* 0x0000000b1000820c */ /* 0x000fe60003f26270 */
[--C-:B------:R-:W-:Y:S01]  /*3d30*/  FFMA.FTZ R4, R4, UR45, -R9.reuse ;  /* 0x0000002d04047c23 */ /* 0x100fe20008010809 */
[----:B------:R-:W-:Y:S01]  /*3d40*/  @!P0 FSEL R18, R160, -INF , !P1 ;  /* 0xff800000a0128808 */ /* 0x000fe20004800000 */
[----:B------:R-:W4:Y:S01]  /*3d50*/  MUFU.TANH R164, R59 ;  /* 0x0000003b00a47308 */ /* 0x000f220000002400 */
[----:B------:R-:W-:Y:S03]  /*3d60*/  @!P0 ISETP.GE.AND P1, PT, R16, R10, PT ;  /* 0x0000000a1000820c */ /* 0x000fe60003f26270 */
[--C-:B------:R-:W-:Y:S06]  /*3d70*/  FFMA.FTZ R16, R18, UR45, -R9.reuse ;  /* 0x0000002d12107c23 */ /* 0x100fec0008010809 */
[----:B------:R3:W-:Y:S10]  /*3d80*/  MUFU.EX2 R190, R4 ;  /* 0x0000000400be7308 */ /* 0x0007f40000000800 */
[----:B------:R1:W-:Y:S10]  /*3d90*/  MUFU.EX2 R187, R16 ;  /* 0x0000001000bb7308 */ /* 0x0003f40000000800 */
[----:B------:R-:W4:Y:S01]  /*3da0*/  MUFU.TANH R139, R61 ;  /* 0x0000003d008b7308 */ /* 0x000f220000002400 */
[----:B---3--:R-:W-:Y:S02]  /*3db0*/  MOV R4, R179 ;  /* 0x000000b300047202 */ /* 0x008fe40000000f00 */
[----:B------:R-:W-:Y:S02]  /*3dc0*/  @!P0 FSEL R4, R179, -INF , !P1 ;  /* 0xff800000b3048808 */ /* 0x000fe40004800000 */
[----:B------:R-:W-:Y:S03]  /*3dd0*/  @!P0 ISETP.GE.AND P1, PT, R5, R11, PT ;  /* 0x0000000b0500820c */ /* 0x000fe60003f26270 */
[--C-:B------:R-:W-:Y:S01]  /*3de0*/  FFMA.FTZ R4, R4, UR45, -R8.reuse ;  /* 0x0000002d04047c23 */ /* 0x100fe20008010808 */
[----:B-1----:R-:W-:Y:S01]  /*3df0*/  MOV R16, R152 ;  /* 0x0000009800107202 */ /* 0x002fe20000000f00 */
[----:B------:R-:W-:Y:S01]  /*3e00*/  MUFU.TANH R226, R64 ;  /* 0x0000004000e27308 */ /* 0x000fe20000002400 */
[----:B------:R-:W-:Y:S05]  /*3e10*/  @!P0 FSEL R16, R152, -INF , !P1 ;  /* 0xff80000098108808 */ /* 0x000fea0004800000 */
[--C-:B------:R-:W-:Y:S01]  /*3e20*/  FFMA.FTZ R7, R16, UR45, -R9.reuse ;  /* 0x0000002d10077c23 */ /* 0x100fe20008010809 */
[----:B------:R-:W-:Y:S03]  /*3e30*/  MOV R16, R173 ;  /* 0x000000ad00107202 */ /* 0x000fe60000000f00 */
[----:B------:R1:W-:Y:S10]  /*3e40*/  MUFU.EX2 R217, R4 ;  /* 0x0000000400d97308 */ /* 0x0003f40000000800 */
[----:B------:R3:W-:Y:S10]  /*3e50*/  MUFU.EX2 R178, R7 ;  /* 0x0000000700b27308 */ /* 0x0007f40000000800 */
[----:B------:R-:W-:Y:S01]  /*3e60*/  MUFU.TANH R225, R65 ;  /* 0x0000004100e17308 */ /* 0x000fe20000002400 */
[----:B-1----:R-:W-:Y:S04]  /*3e70*/  @!P0 IADD3 R4, R0, 0x29, RZ ;  /* 0x0000002900048810 */ /* 0x002fe80007ffe0ff */
[----:B------:R-:W-:Y:S05]  /*3e80*/  @!P0 ISETP.GE.AND P1, PT, R4, R11, PT ;  /* 0x0000000b0400820c */ /* 0x000fea0003f26270 */
[----:B------:R-:W-:Y:S01]  /*3e90*/  MUFU.TANH R132, R66 ;  /* 0x0000004200847308 */ /* 0x000fe20000002400 */
[----:B------:R-:W-:Y:S02]  /*3ea0*/  @!P0 FSEL R6, R151, -INF , !P1 ;  /* 0xff80000097068808 */ /* 0x000fe40004800000 */
[----:B---3--:R-:W-:Y:S02]  /*3eb0*/  MOV R7, R174 ;  /* 0x000000ae00077202 */ /* 0x008fe40000000f00 */
[----:B------:R-:W-:Y:S01]  /*3ec0*/  @!P0 FSEL R7, R174, -INF , !P2 ;  /* 0xff800000ae078808 */ /* 0x000fe20005000000 */
[----:B------:R-:W-:Y:S01]  /*3ed0*/  FFMA.FTZ R6, R6, UR45, -R9 ;  /* 0x0000002d06067c23 */ /* 0x000fe20008010809 */
[----:B------:R-:W-:Y:S03]  /*3ee0*/  @!P0 ISETP.GE.AND P1, PT, R4, R10, PT ;  /* 0x0000000a0400820c */ /* 0x000fe60003f26270 */
[----:B------:R-:W-:Y:S01]  /*3ef0*/  MUFU.TANH R156, R62 ;  /* 0x0000003e009c7308 */ /* 0x000fe20000002400 */
[----:B------:R-:W-:Y:S02]  /*3f00*/  @!P0 FSEL R16, R173, -INF , !P1 ;  /* 0xff800000ad108808 */ /* 0x000fe40004800000 */
[----:B------:R-:W-:Y:S07]  /*3f10*/  @!P0 ISETP.GE.AND P1, PT, R5, R15, PT ;  /* 0x0000000f0500820c */ /* 0x000fee0003f26270 */
[----:B------:R1:W-:Y:S10]  /*3f20*/  MUFU.EX2 R177, R6 ;  /* 0x0000000600b17308 */ /* 0x0003f40000000800 */
[----:B------:R-:W3:Y:S10]  /*3f30*/  MUFU.TANH R129, R67 ;  /* 0x0000004300817308 */ /* 0x000ef40000002400 */
[----:B------:R-:W3:Y:S01]  /*3f40*/  MUFU.TANH R155, R63 ;  /* 0x0000003f009b7308 */ /* 0x000ee20000002400 */
[--C-:B-1----:R-:W-:Y:S01]  /*3f50*/  FFMA.FTZ R6, R7, UR45, -R8.reuse ;  /* 0x0000002d07067c23 */ /* 0x102fe20008010808 */
[----:B------:R-:W-:Y:S08]  /*3f60*/  MOV R7, R239 ;  /* 0x000000ef00077202 */ /* 0x000ff00000000f00 */
[----:B------:R1:W-:Y:S02]  /*3f70*/  MUFU.EX2 R206, R6 ;  /* 0x0000000600ce7308 */ /* 0x0003e40000000800 */
[----:B-1----:R-:W-:Y:S08]  /*3f80*/  FFMA.FTZ R6, R16, UR45, -R8 ;  /* 0x0000002d10067c23 */ /* 0x002ff00008010808 */
[----:B------:R1:W3:Y:S02]  /*3f90*/  MUFU.EX2 R205, R6 ;  /* 0x0000000600cd7308 */ /* 0x0002e40000000800 */
[----:B-1----:R-:W-:Y:S01]  /*3fa0*/  IMAD.MOV.U32 R6, RZ, RZ, R240 ;  /* 0x000000ffff067224 */ /* 0x002fe200078e00f0 */
[----:B------:R-:W-:Y:S02]  /*3fb0*/  @!P0 FSEL R6, R240, -INF , !P1 ;  /* 0xff800000f0068808 */ /* 0x000fe40004800000 */
[----:B------:R-:W-:Y:S03]  /*3fc0*/  @!P0 ISETP.GE.AND P1, PT, R4, R15, PT ;  /* 0x0000000f0400820c */ /* 0x000fe60003f26270 */
[----:B------:R-:W-:Y:S01]  /*3fd0*/  FFMA.FTZ R6, R6, UR45, -R13 ;  /* 0x0000002d06067c23 */ /* 0x000fe2000801080d */
[----:B------:R-:W-:Y:S02]  /*3fe0*/  @!P0 FSEL R7, R239, -INF , !P1 ;  /* 0xff800000ef078808 */ /* 0x000fe40004800000 */
[----:B------:R-:W-:Y:S01]  /*3ff0*/  @!P0 ISETP.GE.AND P1, PT, R5, R14, PT ;  /* 0x0000000e0500820c */ /* 0x000fe20003f26270 */
[----:B------:R1:W-:Y:S01]  /*4000*/  MUFU.EX2 R250, R6 ;  /* 0x0000000600fa7308 */ /* 0x0003e20000000800 */
[----:B------:R-:W-:Y:S02]  /*4010*/  MOV R5, R138 ;  /* 0x0000008a00057202 */ /* 0x000fe40000000f00 */
[----:B------:R-:W-:Y:S02]  /*4020*/  @!P0 FSEL R5, R138, -INF , !P1 ;  /* 0xff8000008a058808 */ /* 0x000fe40004800000 */
[-C--:B------:R-:W-:Y:S01]  /*4030*/  @!P0 ISETP.GE.AND P1, PT, R4, R14.reuse, PT ;  /* 0x0000000e0400820c */ /* 0x080fe20003f26270 */
[----:B------:R-:W-:Y:S03]  /*4040*/  IMAD.MOV.U32 R4, RZ, RZ, R137 ;  /* 0x000000ffff047224 */ /* 0x000fe600078e0089 */
[----:B------:R-:W-:Y:S01]  /*4050*/  @!P0 FSEL R4, R137, -INF , !P1 ;  /* 0xff80000089048808 */ /* 0x000fe20004800000 */
[--C-:B-1----:R-:W-:Y:S04]  /*4060*/  FFMA.FTZ R6, R7, UR45, -R13.reuse ;  /* 0x0000002d07067c23 */ /* 0x102fe8000801080d */
[--C-:B------:R-:W-:Y:S01]  /*4070*/  FFMA.FTZ R7, R4, UR45, -R12.reuse ;  /* 0x0000002d04077c23 */ /* 0x100fe2000801080c */
[----:B------:R-:W-:Y:S01]  /*4080*/  @!P0 VIADD R4, R0, 0x31 ;  /* 0x0000003100048836 */ /* 0x000fe20000000000 */
[----:B------:R1:W-:Y:S04]  /*4090*/  MUFU.EX2 R249, R6 ;  /* 0x0000000600f97308 */ /* 0x0003e80000000800 */
[C---:B------:R-:W-:Y:S02]  /*40a0*/  @!P0 ISETP.GE.AND P6, PT, R4.reuse, R11, PT ;  /* 0x0000000b0400820c */ /* 0x040fe40003fc6270 */
[C---:B------:R-:W-:Y:S02]  /*40b0*/  @!P0 ISETP.GE.AND P2, PT, R4.reuse, R14, PT ;  /* 0x0000000e0400820c */ /* 0x040fe40003f46270 */
[----:B------:R-:W-:Y:S02]  /*40c0*/  @!P0 ISETP.GE.AND P4, PT, R4, R10, PT ;  /* 0x0000000a0400820c */ /* 0x000fe40003f86270 */
[----:B------:R2:W-:Y:S01]  /*40d0*/  MUFU.EX2 R143, R7 ;  /* 0x00000007008f7308 */ /* 0x0005e20000000800 */
[--C-:B-1----:R-:W-:Y:S01]  /*40e0*/  FFMA.FTZ R6, R5, UR45, -R12.reuse ;  /* 0x0000002d05067c23 */ /* 0x102fe2000801080c */
[----:B------:R-:W-:Y:S08]  /*40f0*/  @!P0 IADD3 R5, R0, 0x30, RZ ;  /* 0x0000003000058810 */ /* 0x000ff00007ffe0ff */
[----:B------:R1:W3:Y:S01]  /*4100*/  MUFU.EX2 R144, R6 ;  /* 0x0000000600907308 */ /* 0x0002e20000000800 */
[C---:B------:R-:W-:Y:S02]  /*4110*/  @!P0 ISETP.GE.AND P1, PT, R5.reuse, R15, PT ;  /* 0x0000000f0500820c */ /* 0x040fe40003f26270 */
[C---:B------:R-:W-:Y:S02]  /*4120*/  @!P0 ISETP.GE.AND P3, PT, R5.reuse, R14, PT ;  /* 0x0000000e0500820c */ /* 0x040fe40003f66270 */
[----:B--2---:R-:W-:Y:S02]  /*4130*/  MOV R7, R237 ;  /* 0x000000ed00077202 */ /* 0x004fe40000000f00 */
[----:B------:R-:W-:Y:S02]  /*4140*/  @!P0 ISETP.GE.AND P5, PT, R5, R10, PT ;  /* 0x0000000a0500820c */ /* 0x000fe40003fa6270 */
[----:B-1----:R-:W-:Y:S02]  /*4150*/  MOV R6, R238 ;  /* 0x000000ee00067202 */ /* 0x002fe40000000f00 */
[----:B------:R-:W-:Y:S02]  /*4160*/  @!P0 FSEL R6, R238, -INF , !P1 ;  /* 0xff800000ee068808 */ /* 0x000fe40004800000 */
[----:B------:R-:W-:Y:S02]  /*4170*/  @!P0 ISETP.GE.AND P1, PT, R4, R15, PT ;  /* 0x0000000f0400820c */ /* 0x000fe40003f26270 */
[----:B------:R-:W-:Y:S01]  /*4180*/  @!P0 IADD3 R4, R0, 0x38, RZ ;  /* 0x0000003800048810 */ /* 0x000fe20007ffe0ff */
[--C-:B------:R-:W-:Y:S01]  /*4190*/  FFMA.FTZ R6, R6, UR45, -R13.reuse ;  /* 0x0000002d06067c23 */ /* 0x100fe2000801080d */
[----:B------:R-:W-:Y:S02]  /*41a0*/  @!P0 FSEL R7, R237, -INF , !P1 ;  /* 0xff800000ed078808 */ /* 0x000fe40004800000 */
[----:B------:R-:W-:Y:S01]  /*41b0*/  @!P0 ISETP.GE.AND P1, PT, R5, R11, PT ;  /* 0x0000000b0500820c */ /* 0x000fe20003f26270 */
[----:B------:R1:W-:Y:S01]  /*41c0*/  MUFU.EX2 R248, R6 ;  /* 0x0000000600f87308 */ /* 0x0003e20000000800 */
[----:B------:R-:W-:Y:S02]  /*41d0*/  MOV R5, R135 ;  /* 0x0000008700057202 */ /* 0x000fe40000000f00 */
[----:B------:R-:W-:Y:S02]  /*41e0*/  @!P0 FSEL R5, R135, -INF , !P3 ;  /* 0xff80000087058808 */ /* 0x000fe40005800000 */
[----:B------:R-:W-:Y:S02]  /*41f0*/  @!P0 IADD3 R0, R0, 0x39, RZ ;  /* 0x0000003900008810 */ /* 0x000fe40007ffe0ff */
[-C--:B------:R-:W-:Y:S01]  /*4200*/  @!P0 ISETP.GE.AND P3, PT, R4, R11.reuse, PT ;  /* 0x0000000b0400820c */ /* 0x080fe20003f66270 */
[----:B------:R-:W-:Y:S04]  /*4210*/  FFMA.FTZ R5, R5, UR45, -R12 ;  /* 0x0000002d05057c23 */ /* 0x000fe8000801080c */
[----:B------:R2:W-:Y:S01]  /*4220*/  MUFU.EX2 R142, R5 ;  /* 0x00000005008e7308 */ /* 0x0005e20000000800 */
[----:B-1----:R-:W-:Y:S01]  /*4230*/  FFMA.FTZ R6, R7, UR45, -R13 ;  /* 0x0000002d07067c23 */ /* 0x002fe2000801080d */
[----:B------:R-:W-:Y:S01]  /*4240*/  IMAD.MOV.U32 R7, RZ, RZ, R134 ;  /* 0x000000ffff077224 */ /* 0x000fe200078e0086 */
[----:B------:R-:W-:Y:S07]  /*4250*/  @!P0 FSEL R7, R134, -INF , !P2 ;  /* 0xff80000086078808 */ /* 0x000fee0005000000 */
[----:B------:R1:W3:Y:S01]  /*4260*/  MUFU.EX2 R247, R6 ;  /* 0x0000000600f77308 */ /* 0x0002e20000000800 */
[----:B------:R-:W-:Y:S01]  /*4270*/  @!P0 ISETP.GE.AND P2, PT, R0, R11, PT ;  /* 0x0000000b0000820c */ /* 0x000fe20003f46270 */
[----:B------:R-:W-:Y:S01]  /*4280*/  FFMA.FTZ R11, R7, UR45, -R12 ;  /* 0x0000002d070b7c23 */ /* 0x000fe2000801080c */
[----:B------:R-:W-:Y:S01]  /*4290*/  IMAD.MOV.U32 R7, RZ, RZ, R165 ;  /* 0x000000ffff077224 */ /* 0x000fe200078e00a5 */
[----:B------:R-:W-:Y:S02]  /*42a0*/  @!P0 FSEL R7, R165, -INF , !P5 ;  /* 0xff800000a5078808 */ /* 0x000fe40006800000 */
[----:B------:R-:W-:Y:S04]  /*42b0*/  @!P0 ISETP.GE.AND P5, PT, R4, R14, PT ;  /* 0x0000000e0400820c */ /* 0x000fe80003fa6270 */
[----:B------:R4:W3:Y:S01]  /*42c0*/  MUFU.EX2 R140, R11 ;  /* 0x0000000b008c7308 */ /* 0x0008e20000000800 */
[----:B--2---:R-:W-:Y:S02]  /*42d0*/  MOV R5, R148 ;  /* 0x0000009400057202 */ /* 0x004fe40000000f00 */
[----:B------:R-:W-:Y:S02]  /*42e0*/  @!P0 FSEL R5, R148, -INF , !P6 ;  /* 0xff80000094058808 */ /* 0x000fe40007000000 */
[----:B------:R-:W-:Y:S03]  /*42f0*/  @!P0 ISETP.GE.AND P6, PT, R0, R15, PT ;  /* 0x0000000f0000820c */ /* 0x000fe60003fc6270 */
[--C-:B------:R-:W-:Y:S01]  /*4300*/  FFMA.FTZ R5, R5, UR45, -R9.reuse ;  /* 0x0000002d05057c23 */ /* 0x100fe20008010809 */
[----:B-1----:R-:W-:Y:S02]  /*4310*/  MOV R6, R147 ;  /* 0x0000009300067202 */ /* 0x002fe40000000f00 */
[----:B------:R-:W-:Y:S01]  /*4320*/  @!P0 FSEL R6, R147, -INF , !P1 ;  /* 0xff80000093068808 */ /* 0x000fe20004800000 */
[----:B------:R1:W-:Y:S01]  /*4330*/  MUFU.EX2 R169, R5 ;  /* 0x0000000500a97308 */ /* 0x0003e20000000800 */
[----:B------:R-:W-:Y:S02]  /*4340*/  @!P0 ISETP.GE.AND P1, PT, R4, R15, PT ;  /* 0x0000000f0400820c */ /* 0x000fe40003f26270 */
[----:B------:R-:W-:Y:S01]  /*4350*/  MOV R15, R141 ;  /* 0x0000008d000f7202 */ /* 0x000fe20000000f00 */
[--C-:B------:R-:W-:Y:S01]  /*4360*/  FFMA.FTZ R6, R6, UR45, -R9.reuse ;  /* 0x0000002d06067c23 */ /* 0x100fe20008010809 */
[----:B------:R-:W-:Y:S02]  /*4370*/  @!P0 FSEL R15, R141, -INF , !P3 ;  /* 0xff8000008d0f8808 */ /* 0x000fe40005800000 */
[----:B------:R-:W-:Y:S03]  /*4380*/  @!P0 ISETP.GE.AND P3, PT, R4, R10, PT ;  /* 0x0000000a0400820c */ /* 0x000fe60003f66270 */
[----:B------:R2:W-:Y:S01]  /*4390*/  MUFU.EX2 R170, R6 ;  /* 0x0000000600aa7308 */ /* 0x0005e20000000800 */
[----:B------:R-:W-:Y:S02]  /*43a0*/  F2FP.F16.F32.PACK_AB R4, R80, R81 ;  /* 0x000000515004723e */ /* 0x000fe400000000ff */
[----:B----4-:R-:W-:Y:S02]  /*43b0*/  MOV R11, R164 ;  /* 0x000000a4000b7202 */ /* 0x010fe40000000f00 */
[----:B------:R-:W-:Y:S01]  /*43c0*/  @!P0 FSEL R11, R164, -INF , !P4 ;  /* 0xff800000a40b8808 */ /* 0x000fe20006000000 */
[----:B------:R4:W-:Y:S01]  /*43d0*/  STS [R214+0x12000], R4 ;  /* 0x01200004d6007388 */ /* 0x0009e20000000800 */
[----:B------:R-:W-:Y:S02]  /*43e0*/  @!P0 ISETP.GE.AND P4, PT, R0, R14, PT ;  /* 0x0000000e0000820c */ /* 0x000fe40003f86270 */
[----:B-1----:R-:W-:Y:S02]  /*43f0*/  F2FP.F16.F32.PACK_AB R5, R2, R3 ;  /* 0x000000030205723e */ /* 0x002fe400000000ff */
[----:B------:R-:W-:Y:S02]  /*4400*/  MOV R14, R139 ;  /* 0x0000008b000e7202 */ /* 0x000fe40000000f00 */
[----:B------:R-:W-:Y:S01]  /*4410*/  @!P0 FSEL R14, R139, -INF , !P2 ;  /* 0xff8000008b0e8808 */ /* 0x000fe20005000000 */
[----:B------:R1:W-:Y:S01]  /*4420*/  STS [R214+0x12400], R5 ;  /* 0x01240005d6007388 */ /* 0x0003e20000000800 */
[----:B------:R-:W-:Y:S02]  /*4430*/  @!P0 ISETP.GE.AND P2, PT, R0, R10, PT ;  /* 0x0000000a0000820c */ /* 0x000fe40003f46270 */
[----:B------:R-:W-:Y:S01]  /*4440*/  F2FP.F16.F32.PACK_AB R0, R78, R79 ;  /* 0x0000004f4e00723e */ /* 0x000fe200000000ff */
[--C-:B--2---:R-:W-:Y:S01]  /*4450*/  FFMA.FTZ R6, R7, UR45, -R8.reuse ;  /* 0x0000002d07067c23 */ /* 0x104fe20008010808 */
[--C-:B------:R-:W-:Y:S01]  /*4460*/  FFMA.FTZ R7, R15, UR45, -R9.reuse ;  /* 0x0000002d0f077c23 */ /* 0x100fe20008010809 */
[----:B------:R-:W-:Y:S02]  /*4470*/  FFMA.FTZ R9, R14, UR45, -R9 ;  /* 0x0000002d0e097c23 */ /* 0x000fe40008010809 */
[----:B------:R2:W-:Y:S01]  /*4480*/  STS [R213+0x12000], R0 ;  /* 0x01200000d5007388 */ /* 0x0005e20000000800 */
[----:B------:R3:W-:Y:S01]  /*4490*/  MUFU.EX2 R198, R6 ;  /* 0x0000000600c67308 */ /* 0x0007e20000000800 */
[----:B----4-:R-:W-:Y:S09]  /*44a0*/  F2FP.F16.F32.PACK_AB R4, R191, R192 ;  /* 0x000000c0bf04723e */ /* 0x010ff200000000ff */
[----:B------:R4:W-:Y:S01]  /*44b0*/  MUFU.EX2 R166, R7 ;  /* 0x0000000700a67308 */ /* 0x0009e20000000800 */
[----:B------:R4:W-:Y:S01]  /*44c0*/  STS [R213+0x12400], R4 ;  /* 0x01240004d5007388 */ /* 0x0009e20000000800 */
[----:B-1----:R-:W-:Y:S01]  /*44d0*/  F2FP.F16.F32.PACK_AB R5, R223, R224 ;  /* 0x000000e0df05723e */ /* 0x002fe200000000ff */
[----:B---3--:R-:W-:Y:S07]  /*44e0*/  FFMA.FTZ R6, R11, UR45, -R8 ;  /* 0x0000002d0b067c23 */ /* 0x008fee0008010808 */
[----:B------:R-:W-:Y:S01]  /*44f0*/  MUFU.EX2 R163, R9 ;  /* 0x0000000900a37308 */ /* 0x000fe20000000800 */
[----:B------:R1:W-:Y:S01]  /*4500*/  STS [R214+0x14000], R5 ;  /* 0x01400005d6007388 */ /* 0x0003e20000000800 */
[----:B--2---:R-:W-:Y:S08]  /*4510*/  F2FP.F16.F32.PACK_AB R0, R235, R236 ;  /* 0x000000eceb00723e */ /* 0x004ff000000000ff */
[----:B------:R2:W-:Y:S01]  /*4520*/  MUFU.EX2 R196, R6 ;  /* 0x0000000600c47308 */ /* 0x0005e20000000800 */
[----:B----4-:R-:W-:Y:S01]  /*4530*/  MOV R7, R129 ;  /* 0x0000008100077202 */ /* 0x010fe20000000f00 */
[----:B------:R3:W-:Y:S01]  /*4540*/  STS [R214+0x14400], R0 ;  /* 0x01440000d6007388 */ /* 0x0007e20000000800 */
[----:B------:R-:W-:Y:S02]  /*4550*/  @!P0 FSEL R7, R129, -INF , !P4 ;  /* 0xff80000081078808 */ /* 0x000fe40006000000 */
[----:B------:R-:W-:Y:S02]  /*4560*/  F2FP.F16.F32.PACK_AB R4, R76, R77 ;  /* 0x0000004d4c04723e */ /* 0x000fe400000000ff */
[----:B--2---:R-:W-:Y:S02]  /*4570*/  F2FP.F16.F32.PACK_AB R6, R219, R220 ;  /* 0x000000dcdb06723e */ /* 0x004fe400000000ff */
[----:B-1----:R-:W-:Y:S03]  /*4580*/  F2FP.F16.F32.PACK_AB R5, R229, R234 ;  /* 0x000000eae505723e */ /* 0x002fe600000000ff */
[----:B------:R1:W-:Y:S04]  /*4590*/  STS [R213+0x14000], R6 ;  /* 0x01400006d5007388 */ /* 0x0003e80000000800 */
[----:B------:R2:W-:Y:S01]  /*45a0*/  STS [R213+0x14400], R5 ;  /* 0x01440005d5007388 */ /* 0x0005e20000000800 */
[----:B---3--:R-:W-:Y:S03]  /*45b0*/  F2FP.F16.F32.PACK_AB R0, R181, R182 ;  /* 0x000000b6b500723e */ /* 0x008fe600000000ff */
[----:B------:R3:W-:Y:S04]  /*45c0*/  STS [R215+0x12000], R4 ;  /* 0x01200004d7007388 */ /* 0x0007e80000000800 */
[----:B------:R4:W-:Y:S01]  /*45d0*/  STS [R215+0x12400], R0 ;  /* 0x01240000d7007388 */ /* 0x0009e20000000800 */
[----:B-1----:R-:W-:Y:S01]  /*45e0*/  IMAD.MOV.U32 R6, RZ, RZ, R226 ;  /* 0x000000ffff067224 */ /* 0x002fe200078e00e2 */
[----:B------:R-:W-:Y:S02]  /*45f0*/  @!P0 FSEL R6, R226, -INF , !P1 ;  /* 0xff800000e2068808 */ /* 0x000fe40004800000 */
[----:B------:R-:W-:Y:S02]  /*4600*/  IADD3 R36, P1, R22, UR28, RZ ;  /* 0x0000001c16247c10 */ /* 0x000fe4000ff3e0ff */
[----:B--2---:R-:W-:Y:S01]  /*4610*/  MOV R5, R225 ;  /* 0x000000e100057202 */ /* 0x004fe20000000f00 */
[--C-:B------:R-:W-:Y:S01]  /*4620*/  FFMA.FTZ R6, R6, UR45, -R13.reuse ;  /* 0x0000002d06067c23 */ /* 0x100fe2000801080d */
[----:B------:R-:W-:Y:S02]  /*4630*/  @!P0 FSEL R5, R225, -INF , !P6 ;  /* 0xff800000e1058808 */ /* 0x000fe40007000000 */
[----:B---3--:R-:W-:Y:S01]  /*4640*/  F2FP.F16.F32.PACK_AB R4, R72, R73 ;  /* 0x000000494804723e */ /* 0x008fe200000000ff */
[----:B------:R1:W-:Y:S01]  /*4650*/  MUFU.EX2 R242, R6 ;  /* 0x0000000600f27308 */ /* 0x0003e20000000800 */
[----:B------:R-:W-:Y:S01]  /*4660*/  IADD3.X R37, R21, UR9, RZ, P1, !PT ;  /* 0x0000000915257c10 */ /* 0x000fe20008ffe4ff */
[----:B------:R-:W-:Y:S01]  /*4670*/  FFMA.FTZ R13, R5, UR45, -R13 ;  /* 0x0000002d050d7c23 */ /* 0x000fe2000801080d */
[----:B----4-:R-:W-:Y:S01]  /*4680*/  F2FP.F16.F32.PACK_AB R0, R167, R168 ;  /* 0x000000a8a700723e */ /* 0x010fe200000000ff */
[----:B------:R2:W-:Y:S01]  /*4690*/  STS [R212+0x12000], R4 ;  /* 0x01200004d4007388 */ /* 0x0005e20000000800 */
[----:B------:R-:W-:Y:S03]  /*46a0*/  F2FP.F16.F32.PACK_AB R5, R207, R216 ;  /* 0x000000d8cf05723e */ /* 0x000fe600000000ff */
[----:B------:R-:W3:Y:S02]  /*46b0*/  LDG.E R115, desc[UR26][R36.64] ;  /* 0x0000001a24737981 */ /* 0x000ee4000c1e1900 */
[----:B------:R-:W4:Y:S02]  /*46c0*/  MUFU.EX2 R241, R13 ;  /* 0x0000000d00f17308 */ /* 0x000f240000000800 */
[----:B------:R-:W3:Y:S04]  /*46d0*/  LDG.E R114, desc[UR26][R36.64+0x20] ;  /* 0x0000201a24727981 */ /* 0x000ee8000c1e1900 */
[----:B------:R4:W-:Y:S01]  /*46e0*/  STS [R212+0x12400], R0 ;  /* 0x01240000d4007388 */ /* 0x0009e20000000800 */
[----:B-1----:R-:W-:Y:S02]  /*46f0*/  MOV R6, R132 ;  /* 0x0000008400067202 */ /* 0x002fe40000000f00 */
[----:B------:R-:W-:Y:S01]  /*4700*/  @!P0 FSEL R6, R132, -INF , !P5 ;  /* 0xff80000084068808 */ /* 0x000fe20006800000 */
[----:B------:R-:W5:Y:S04]  /*4710*/  LDG.E R113, desc[UR26][R36.64+0x100] ;  /* 0x0001001a24717981 */ /* 0x000f68000c1e1900 */
[----:B------:R1:W-:Y:S01]  /*4720*/  STS [R215+0x14000], R5 ;  /* 0x01400005d7007388 */ /* 0x0003e20000000800 */
[--C-:B------:R-:W-:Y:S01]  /*4730*/  FFMA.FTZ R6, R6, UR45, -R12.reuse ;  /* 0x0000002d06067c23 */ /* 0x100fe2000801080c */
[----:B------:R-:W-:Y:S01]  /*4740*/  FFMA.FTZ R12, R7, UR45, -R12 ;  /* 0x0000002d070c7c23 */ /* 0x000fe2000801080c */
[----:B------:R-:W-:Y:S01]  /*4750*/  MOV R7, R155 ;  /* 0x0000009b00077202 */ /* 0x000fe20000000f00 */
[----:B------:R1:W5:Y:S01]  /*4760*/  LDG.E R112, desc[UR26][R36.64+0x120] ;  /* 0x0001201a24707981 */ /* 0x000362000c1e1900 */
[----:B--2---:R-:W-:Y:S01]  /*4770*/  F2FP.F16.F32.PACK_AB R4, R227, R228 ;  /* 0x000000e4e304723e */ /* 0x004fe200000000ff */
[----:B------:R2:W-:Y:S01]  /*4780*/  MUFU.EX2 R136, R6 ;  /* 0x0000000600887308 */ /* 0x0005e20000000800 */
[----:B------:R-:W-:Y:S02]  /*4790*/  @!P0 FSEL R7, R155, -INF , !P2 ;  /* 0xff8000009b078808 */ /* 0x000fe40005000000 */
[----:B------:R-:W-:Y:S01]  /*47a0*/  PLOP3.LUT P2, PT, PT, PT, UP3, 0x80, 0x0 ;  /* 0x000000000000781c */ /* 0x000fe20003f4f038 */
[----:B------:R1:W-:Y:S06]  /*47b0*/  STS [R215+0x14400], R4 ;  /* 0x01440004d7007388 */ /* 0x0003ec0000000800 */
[----:B------:R-:W1:Y:S01]  /*47c0*/  MUFU.EX2 R133, R12 ;  /* 0x0000000c00857308 */ /* 0x000e620000000800 */
[----:B----4-:R-:W-:Y:S05]  /*47d0*/  F2FP.F16.F32.PACK_AB R0, R199, R200 ;  /* 0x000000c8c700723e */ /* 0x010fea00000000ff */
[----:B------:R4:W-:Y:S01]  /*47e0*/  STS [R212+0x14000], R0 ;  /* 0x01400000d4007388 */ /* 0x0009e20000000800 */
[----:B--2---:R-:W-:Y:S01]  /*47f0*/  IMAD.MOV.U32 R6, RZ, RZ, R156 ;  /* 0x000000ffff067224 */ /* 0x004fe200078e009c */
[----:B------:R-:W-:Y:S02]  /*4800*/  @!P0 FSEL R6, R156, -INF , !P3 ;  /* 0xff8000009c068808 */ /* 0x000fe40005800000 */
[----:B-1----:R-:W-:Y:S03]  /*4810*/  F2FP.F16.F32.PACK_AB R5, R70, R71 ;  /* 0x000000474605723e */ /* 0x002fe600000000ff */
[--C-:B------:R-:W-:Y:S01]  /*4820*/  FFMA.FTZ R6, R6, UR45, -R8.reuse ;  /* 0x0000002d06067c23 */ /* 0x100fe20008010808 */
[----:B------:R-:W-:Y:S01]  /*4830*/  FFMA.FTZ R8, R7, UR45, -R8 ;  /* 0x0000002d07087c23 */ /* 0x000fe20008010808 */
[----:B------:R-:W-:Y:S02]  /*4840*/  F2FP.F16.F32.PACK_AB R7, R205, R206 ;  /* 0x000000cecd07723e */ /* 0x000fe400000000ff */
[----:B------:R1:W-:Y:S01]  /*4850*/  MUFU.EX2 R186, R6 ;  /* 0x0000000600ba7308 */ /* 0x0003e20000000800 */
[----:B------:R-:W-:Y:S09]  /*4860*/  F2FP.F16.F32.PACK_AB R4, R157, R161 ;  /* 0x000000a19d04723e */ /* 0x000ff200000000ff */
[----:B------:R-:W2:Y:S01]  /*4870*/  MUFU.EX2 R185, R8 ;  /* 0x0000000800b97308 */ /* 0x000ea20000000800 */
[----:B----4-:R-:W-:Y:S02]  /*4880*/  F2FP.F16.F32.PACK_AB R0, R221, R222 ;  /* 0x000000dedd00723e */ /* 0x010fe400000000ff */
[----:B-1----:R-:W-:Y:S03]  /*4890*/  F2FP.F16.F32.PACK_AB R6, R143, R144 ;  /* 0x000000908f06723e */ /* 0x002fe600000000ff */
[----:B------:R1:W-:Y:S04]  /*48a0*/  STS [R212+0x14400], R0 ;  /* 0x01440000d4007388 */ /* 0x0003e80000000800 */
[----:B------:R4:W-:Y:S04]  /*48b0*/  STS [R209+0x12000], R5 ;  /* 0x01200005d1007388 */ /* 0x0009e80000000800 */
[----:B------:R2:W-:Y:S04]  /*48c0*/  STS [R209+0x12400], R4 ;  /* 0x01240004d1007388 */ /* 0x0005e80000000800 */
[----:B------:R2:W-:Y:S01]  /*48d0*/  STS [R208+0x12400], R6 ;  /* 0x01240006d0007388 */ /* 0x0005e20000000800 */
[----:B-1----:R-:W-:Y:S02]  /*48e0*/  F2FP.F16.F32.PACK_AB R0, R249, R250 ;  /* 0x000000faf900723e */ /* 0x002fe400000000ff */
[----:B----4-:R-:W-:Y:S03]  /*48f0*/  F2FP.F16.F32.PACK_AB R5, R187, R190 ;  /* 0x000000bebb05723e */ /* 0x010fe600000000ff */
[----:B------:R1:W-:Y:S01]  /*4900*/  STS [R208+0x12000], R0 ;  /* 0x01200000d0007388 */ /* 0x0003e20000000800 */
[----:B--2---:R-:W-:Y:S03]  /*4910*/  F2FP.F16.F32.PACK_AB R4, R217, R218 ;  /* 0x000000dad904723e */ /* 0x004fe600000000ff */
[----:B------:R2:W-:Y:S01]  /*4920*/  STS [R209+0x14000], R5 ;  /* 0x01400005d1007388 */ /* 0x0005e20000000800 */
[----:B------:R-:W-:Y:S03]  /*4930*/  F2FP.F16.F32.PACK_AB R6, R247, R248 ;  /* 0x000000f8f706723e */ /* 0x000fe600000000ff */
[----:B------:R4:W-:Y:S04]  /*4940*/  STS [R209+0x14400], R4 ;  /* 0x01440004d1007388 */ /* 0x0009e80000000800 */
[----:B------:R4:W-:Y:S01]  /*4950*/  STS [R208+0x14400], R7 ;  /* 0x01440007d0007388 */ /* 0x0009e20000000800 */
[----:B-1----:R-:W-:Y:S02]  /*4960*/  F2FP.F16.F32.PACK_AB R0, R177, R178 ;  /* 0x000000b2b100723e */ /* 0x002fe400000000ff */
[----:B--2---:R-:W-:Y:S03]  /*4970*/  F2FP.F16.F32.PACK_AB R5, R140, R142 ;  /* 0x0000008e8c05723e */ /* 0x004fe600000000ff */
[----:B------:R1:W-:Y:S01]  /*4980*/  STS [R208+0x14000], R0 ;  /* 0x01400000d0007388 */ /* 0x0003e20000000800 */
[----:B----4-:R-:W-:Y:S03]  /*4990*/  F2FP.F16.F32.PACK_AB R4, R241, R242 ;  /* 0x000000f2f104723e */ /* 0x010fe600000000ff */
        /* <DEDUP_REMOVED lines=8> */
[----:B------:R-:W-:Y:S01]  /*4a20*/  STS [R211+0x14000], R7 ;  /* 0x01400007d3007388 */ /* 0x000fe20000000800 */
[----:B------:R-:W-:Y:S03]  /*4a30*/  F2FP.F16.F32.PACK_AB R4, R185, R186 ;  /* 0x000000bab904723e */ /* 0x000fe600000000ff */
[----:B------:R-:W-:Y:S04]  /*4a40*/  STS [R211+0x14400], R6 ;  /* 0x01440006d3007388 */ /* 0x000fe80000000800 */
[----:B------:R-:W-:Y:S04]  /*4a50*/  STS [R210+0x14000], R5 ;  /* 0x01400005d2007388 */ /* 0x000fe80000000800 */
[----:B------:R-:W-:Y:S04]  /*4a60*/  STS [R210+0x14400], R4 ;  /* 0x01440004d2007388 */ /* 0x000fe80000000800 */
[----:B------:R-:W-:Y:S01]  /*4a70*/  LDSM.16.M88.4 R16, [R116+0x8000] ;  /* 0x008000007410783b */ /* 0x000fe20000000200 */
[----:B-1----:R-:W-:Y:S07]  /*4a80*/  LEA R0, R124, UR5, 0x1 ;  /* 0x000000057c007c11 */ /* 0x002fee000f8e08ff */
[----:B------:R-:W-:Y:S08]  /*4a90*/  LDSM.16.M88.4 R32, [R116+0x8400] ;  /* 0x008400007420783b */ /* 0x000ff00000000200 */
[----:B------:R-:W1:Y:S08]  /*4aa0*/  LDSM.16.M88.4 R64, [R0+0x4000] ;  /* 0x004000000040783b */ /* 0x000e700000000200 */
[----:B------:R2:W4:Y:S08]  /*4ab0*/  LDSM.16.M88.4 R60, [R0+0x5000] ;  /* 0x00500000003c783b */ /* 0x0005300000000200 */
[----:B------:R-:W4:Y:S08]  /*4ac0*/  LDSM.16.M88.4 R48, [R116+0x8800] ;  /* 0x008800007430783b */ /* 0x000f300000000200 */
[----:B------:R-:W3:Y:S01]  /*4ad0*/  LDSM.16.M88.4 R100, [R116+0x8c00] ;  /* 0x008c00007464783b */ /* 0x000ee20000000200 */
[----:B--2---:R-:W-:Y:S07]  /*4ae0*/  IADD3 R0, R0, R122, RZ ;  /* 0x0000007a00007210 */ /* 0x004fee0007ffe0ff */
[----:B------:R-:W-:Y:S01]  /*4af0*/  LDSM.16.M88.4 R104, [R117+0x8000] ;  /* 0x008000007568783b */ /* 0x000fe20000000200 */
[-C--:B-1----:R-:W-:Y:S07]  /*4b00*/  HMMA.16816.F32 R4, R64, R16.reuse, RZ ;  /* 0x000000104004723c */ /* 0x082fee00000018ff */
[----:B------:R-:W-:Y:S01]  /*4b10*/  LDSM.16.M88.4 R108, [R0+0x5000] ;  /* 0x00500000006c783b */ /* 0x000fe20000000200 */
[C---:B----4-:R-:W-:Y:S06]  /*4b20*/  HMMA.16816.F32 R8, R60.reuse, R16, RZ ;  /* 0x000000103c08723c */ /* 0x050fec00000018ff */
        /* <DEDUP_REMOVED lines=10> */
[-C--:B---3--:R-:W-:Y:S06]  /*4bd0*/  HMMA.16816.F32 R52, R64, R100.reuse, RZ ;  /* 0x000000644034723c */ /* 0x088fec00000018ff */
[C---:B------:R-:W-:Y:S06]  /*4be0*/  HMMA.16816.F32 R56, R60.reuse, R100, RZ ;  /* 0x000000643c38723c */ /* 0x040fec00000018ff */
[-C--:B------:R-:W-:Y:S06]  /*4bf0*/  HMMA.16816.F32 R60, R60, R102.reuse, RZ ;  /* 0x000000663c3c723c */ /* 0x080fec00000018ff */
[----:B------:R-:W-:Y:S01]  /*4c00*/  HMMA.16816.F32 R64, R64, R102, RZ ;  /* 0x000000664040723c */ /* 0x000fe200000018ff */
[----:B------:R1:W2:Y:S04]  /*4c10*/  LDSM.16.M88.4 R100, [R0+0x4000] ;  /* 0x004000000064783b */ /* 0x0002a80000000200 */
[----:B-1----:R-:W-:Y:S04]  /*4c20*/  MOV R0, R83 ;  /* 0x0000005300007202 */ /* 0x002fe80000000f00 */
[----:B------:R1:W5:Y:S02]  /*4c30*/  LDL.LU R83, [R1+0x80] ;  /* 0x0000800001537983 */ /* 0x0003640000300800 */
[----:B------:R-:W-:Y:S04]  /*4c40*/  FFMA.FTZ R0, -R0, R0, 1 ;  /* 0x3f80000000007423 */ /* 0x000fe80000010100 */
[----:B------:R-:W-:Y:S01]  /*4c50*/  FMUL.FTZ R0, R0, UR46 ;  /* 0x0000002e00007c20 */ /* 0x000fe20008410000 */
[-C--:B--2---:R-:W-:Y:S06]  /*4c60*/  HMMA.16816.F32 R4, R100, R104.reuse, R4 ;  /* 0x000000686404723c */ /* 0x084fec0000001804 */
[C---:B------:R-:W-:Y:S06]  /*4c70*/  HMMA.16816.F32 R8, R108.reuse, R104, R8 ;  /* 0x000000686c08723c */ /* 0x040fec0000001808 */
[-C--:B------:R-:W-:Y:S06]  /*4c80*/  HMMA.16816.F32 R12, R108, R106.reuse, R12 ;  /* 0x0000006a6c0c723c */ /* 0x080fec000000180c */
[C---:B------:R-:W-:Y:S01]  /*4c90*/  HMMA.16816.F32 R16, R100.reuse, R106, R16 ;  /* 0x0000006a6410723c */ /* 0x040fe20000001810 */
[----:B------:R-:W2:Y:S05]  /*4ca0*/  LDSM.16.M88.4 R104, [R117+0x8400] ;  /* 0x008400007568783b */ /* 0x000eaa0000000200 */
[C---:B------:R-:W-:Y:S01]  /*4cb0*/  FADD.FTZ R6, -R114.reuse, R6 ;  /* 0x0000000672067221 */ /* 0x040fe20000010100 */
[----:B------:R-:W-:Y:S04]  /*4cc0*/  FADD.FTZ R7, -R114, R7 ;  /* 0x0000000772077221 */ /* 0x000fe80000010100 */
[----:B------:R-:W-:Y:S11]  /*4cd0*/  FMUL.FTZ R7, R2, R7 ;  /* 0x0000000702077220 */ /* 0x000ff60000410000 */
[----:B------:R-:W-:Y:S02]  /*4ce0*/  @!UPT UIADD3 URZ, URZ, URZ, URZ ;  /* 0x0000003f3f3ff290 */ /* 0x000fe4000fffe03f */
[C---:B------:R-:W-:Y:S01]  /*4cf0*/  FADD.FTZ R16, -R115.reuse, R16 ;  /* 0x0000001073107221 */ /* 0x040fe20000010100 */
[C---:B------:R-:W-:Y:S01]  /*4d00*/  FADD.FTZ R17, -R115.reuse, R17 ;  /* 0x0000001173117221 */ /* 0x040fe20000010100 */
[-C--:B--2---:R-:W-:Y:S06]  /*4d10*/  HMMA.16816.F32 R20, R100, R104.reuse, R20 ;  /* 0x000000686414723c */ /* 0x084fec0000001814 */
[C---:B------:R-:W-:Y:S06]  /*4d20*/  HMMA.16816.F32 R24, R108.reuse, R104, R24 ;  /* 0x000000686c18723c */ /* 0x040fec0000001818 */
[-C--:B------:R-:W-:Y:S06]  /*4d30*/  HMMA.16816.F32 R28, R108, R106.reuse, R28 ;  /* 0x0000006a6c1c723c */ /* 0x080fec000000181c */
[C---:B------:R-:W-:Y:S01]  /*4d40*/  HMMA.16816.F32 R32, R100.reuse, R106, R32 ;  /* 0x0000006a6420723c */ /* 0x040fe20000001820 */
[----:B------:R-:W2:Y:S11]  /*4d50*/  LDSM.16.M88.4 R104, [R117+0x8800] ;  /* 0x008800007568783b */ /* 0x000eb60000000200 */
[----:B------:R-:W-:Y:S11]  /*4d60*/  @!UPT UIADD3 URZ, URZ, URZ, URZ ;  /* 0x0000003f3f3ff290 */ /* 0x000ff6000fffe03f */
[----:B------:R-:W-:Y:S01]  /*4d70*/  @!UPT UIADD3 URZ, URZ, URZ, URZ ;  /* 0x0000003f3f3ff290 */ /* 0x000fe2000fffe03f */
[C---:B------:R-:W-:Y:S01]  /*4d80*/  FADD.FTZ R32, -R115.reuse, R32 ;  /* 0x0000002073207221 */ /* 0x040fe20000010100 */
[C---:B------:R-:W-:Y:S01]  /*4d90*/  FADD.FTZ R33, -R115.reuse, R33 ;  /* 0x0000002173217221 */ /* 0x040fe20000010100 */
[-C--:B--2---:R-:W-:Y:S06]  /*4da0*/  HMMA.16816.F32 R36, R100, R104.reuse, R36 ;  /* 0x000000686424723c */ /* 0x084fec0000001824 */
[C---:B------:R-:W-:Y:S06]  /*4db0*/  HMMA.16816.F32 R40, R108.reuse, R104, R40 ;  /* 0x000000686c28723c */ /* 0x040fec0000001828 */
[-C--:B------:R-:W-:Y:S06]  /*4dc0*/  HMMA.16816.F32 R44, R108, R106.reuse, R44 ;  /* 0x0000006a6c2c723c */ /* 0x080fec000000182c */
[C---:B------:R-:W-:Y:S01]  /*4dd0*/  HMMA.16816.F32 R48, R100.reuse, R106, R48 ;  /* 0x0000006a6430723c */ /* 0x040fe20000001830 */
[----:B------:R-:W2:Y:S05]  /*4de0*/  LDSM.16.M88.4 R104, [R117+0x8c00] ;  /* 0x008c00007568783b */ /* 0x000eaa0000000200 */
[-C--:B--2---:R-:W-:Y:S06]  /*4df0*/  HMMA.16816.F32 R52, R100, R104.reuse, R52 ;  /* 0x000000686434723c */ /* 0x084fec0000001834 */
[C---:B------:R-:W-:Y:S06]  /*4e00*/  HMMA.16816.F32 R56, R108.reuse, R104, R56 ;  /* 0x000000686c38723c */ /* 0x040fec0000001838 */
[-C--:B------:R-:W-:Y:S05]  /*4e10*/  HMMA.16816.F32 R60, R108, R106.reuse, R60 ;  /* 0x0000006a6c3c723c */ /* 0x080fea000000183c */
[C---:B------:R-:W-:Y:S01]  /*4e20*/  FADD.FTZ R105, -R115.reuse, R4 ;  /* 0x0000000473697221 */ /* 0x040fe20000010100 */
[----:B------:R-:W-:Y:S01]  /*4e30*/  FFMA.FTZ R4, -R82, R82, 1 ;  /* 0x3f80000052047423 */ /* 0x000fe20000010152 */
[----:B------:R-:W-:Y:S01]  /*4e40*/  HMMA.16816.F32 R64, R100, R106, R64 ;  /* 0x0000006a6440723c */ /* 0x000fe20000001840 */
[----:B------:R1:W5:Y:S03]  /*4e50*/  LDL.LU R82, [R1+0x7c] ;  /* 0x00007c0001527983 */ /* 0x0003660000300800 */
[----:B------:R-:W-:Y:S01]  /*4e60*/  FADD.FTZ R104, -R115, R5 ;  /* 0x0000000573687221 */ /* 0x000fe20000010100 */
[----:B------:R-:W-:Y:S01]  /*4e70*/  FMUL.FTZ R5, R81, R105 ;  /* 0x0000006951057220 */ /* 0x000fe20000410000 */
[C---:B------:R-:W-:Y:S01]  /*4e80*/  FADD.FTZ R52, -R115.reuse, R52 ;  /* 0x0000003473347221 */ /* 0x040fe20000010100 */
[----:B------:R1:W5:Y:S01]  /*4e90*/  LDL.LU R81, [R1+0x78] ;  /* 0x0000780001517983 */ /* 0x0003620000300800 */
[----:B------:R-:W-:Y:S03]  /*4ea0*/  FMUL.FTZ R104, R80, R104 ;  /* 0x0000006850687220 */ /* 0x000fe60000410000 */
        /* <DEDUP_REMOVED lines=8> */
[----:B------:R-:W-:Y:S01]  /*4f30*/  FFMA.FTZ R17, -R75, R75, 1 ;  /* 0x3f8000004b117423 */ /* 0x000fe2000001014b */
[----:B------:R1:W5:Y:S01]  /*4f40*/  LDL.LU R78, [R1+0x6c] ;  /* 0x00006c00014e7983 */ /* 0x0003620000300800 */
[----:B------:R-:W-:Y:S01]  /*4f50*/  FMUL.FTZ R102, R76, R102 ;  /* 0x000000664c667220 */ /* 0x000fe20000410000 */
[----:B------:R-:W-:Y:S01]  /*4f60*/  FMUL.FTZ R52, R248, R52 ;  /* 0x00000034f8347220 */ /* 0x000fe20000410000 */
[----:B------:R-:W-:Y:S01]  /*4f70*/  FMUL.FTZ R100, R5, R0 ;  /* 0x0000000005647220 */ /* 0x000fe20000410000 */
[----:B------:R1:W5:Y:S01]  /*4f80*/  LDL.LU R77, [R1+0x68] ;  /* 0x00006800014d7983 */ /* 0x0003620000300800 */
[----:B------:R-:W-:Y:S01]  /*4f90*/  FMUL.FTZ R17, R17, UR46 ;  /* 0x0000002e11117c20 */ /* 0x000fe20008410000 */
[----:B------:R-:W-:Y:S01]  /*4fa0*/  FMUL.FTZ R16, R16, UR46 ;  /* 0x0000002e10107c20 */ /* 0x000fe20008410000 */
[----:B------:R-:W-:Y:S01]  /*4fb0*/  FFMA.FTZ R5, -R252, R252, 1 ;  /* 0x3f800000fc057423 */ /* 0x000fe200000101fc */
[----:B------:R1:W5:Y:S01]  /*4fc0*/  LDL.LU R76, [R1+0x64] ;  /* 0x00006400014c7983 */ /* 0x0003620000300800 */
[----:B------:R-:W-:Y:S01]  /*4fd0*/  FMUL.FTZ R17, R20, R17 ;  /* 0x0000001114117220 */ /* 0x000fe20000410000 */
[----:B------:R-:W-:Y:S01]  /*4fe0*/  FMUL.FTZ R16, R21, R16 ;  /* 0x0000001015107220 */ /* 0x000fe20000410000 */
[----:B------:R-:W-:Y:S01]  /*4ff0*/  FMUL.FTZ R5, R5, UR46 ;  /* 0x0000002e05057c20 */ /* 0x000fe20008410000 */
[----:B------:R1:W5:Y:S01]  /*5000*/  LDL.LU R75, [R1+0x60] ;  /* 0x00006000014b7983 */ /* 0x0003620000300800 */
[----:B------:R-:W-:Y:S01]  /*5010*/  FADD.FTZ R53, -R115, R53 ;  /* 0x0000003573357221 */ /* 0x000fe20000010100 */
[----:B------:R-:W-:Y:S01]  /*5020*/  FMUL.FTZ R4, R4, UR46 ;  /* 0x0000002e04047c20 */ /* 0x000fe20008410000 */
[----:B------:R-:W-:Y:S01]  /*5030*/  FMUL.FTZ R5, R101, R5 ;  /* 0x0000000565057220 */ /* 0x000fe20000410000 */
[----:B------:R1:W5:Y:S01]  /*5040*/  LDL.LU R74, [R1+0x5c] ;  /* 0x00005c00014a7983 */ /* 0x0003620000300800 */
[----:B------:R-:W-:Y:S01]  /*5050*/  FMUL.FTZ R53, R247, R53 ;  /* 0x00000035f7357220 */ /* 0x000fe20000410000 */
[----:B------:R-:W-:Y:S01]  /*5060*/  FMUL.FTZ R0, R104, R4 ;  /* 0x0000000468007220 */ /* 0x000fe20000410000 */
[----:B------:R-:W-:Y:S01]  /*5070*/  FFMA.FTZ R4, -R251, R251, 1 ;  /* 0x3f800000fb047423 */ /* 0x000fe200000101fb */
[----:B------:R-:W-:Y:S01]  /*5080*/  FFMA.FTZ R21, -R240, R240, 1 ;  /* 0x3f800000f0157423 */ /* 0x000fe200000101f0 */
[----:B------:R-:W-:Y:S02]  /*5090*/  FFMA.FTZ R20, -R239, R239, 1 ;  /* 0x3f800000ef147423 */ /* 0x000fe400000101ef */
[----:B------:R-:W-:Y:S01]  /*50a0*/  FMUL.FTZ R4, R4, UR46 ;  /* 0x0000002e04047c20 */ /* 0x000fe20008410000 */
[----:B------:R-:W-:Y:S01]  /*50b0*/  F2FP.F16.F32.PACK_AB R0, R0, R100 ;  /* 0x000000640000723e */ /* 0x000fe200000000ff */
[----:B------:R-:W-:Y:S01]  /*50c0*/  FMUL.FTZ R21, R21, UR46 ;  /* 0x0000002e15157c20 */ /* 0x000fe20008410000 */
[----:B------:R-:W-:Y:S01]  /*50d0*/  F2FP.F16.F32.PACK_AB R100, R16, R17 ;  /* 0x000000111064723e */ /* 0x000fe200000000ff */
[----:B------:R-:W-:Y:S01]  /*50e0*/  FMUL.FTZ R4, R102, R4 ;  /* 0x0000000466047220 */ /* 0x000fe20000410000 */
[C---:B------:R-:W-:Y:S01]  /*50f0*/  FADD.FTZ R16, -R115.reuse, R36 ;  /* 0x0000002473107221 */ /* 0x040fe20000010100 */
[----:B------:R-:W-:Y:S01]  /*5100*/  FADD.FTZ R17, -R115, R37 ;  /* 0x0000002573117221 */ /* 0x000fe20000010100 */
[----:B------:R-:W-:Y:S01]  /*5110*/  FMUL.FTZ R20, R20, UR46 ;  /* 0x0000002e14147c20 */ /* 0x000fe20008410000 */
[----:B------:R-:W-:Y:S01]  /*5120*/  FFMA.FTZ R36, -R245, R245, 1 ;  /* 0x3f800000f5247423 */ /* 0x000fe200000101f5 */
[----:B------:R-:W-:Y:S01]  /*5130*/  FMUL.FTZ R16, R71, R16 ;  /* 0x0000001047107220 */ /* 0x000fe20000410000 */
[----:B------:R-:W-:Y:S01]  /*5140*/  FMUL.FTZ R17, R70, R17 ;  /* 0x0000001146117220 */ /* 0x000fe20000410000 */
[----:B------:R-:W-:Y:S01]  /*5150*/  F2FP.F16.F32.PACK_AB R101, R4, R5 ;  /* 0x000000050465723e */ /* 0x000fe200000000ff */
[----:B------:R-:W-:Y:S01]  /*5160*/  FMUL.FTZ R4, R73, R32 ;  /* 0x0000002049047220 */ /* 0x000fe20000410000 */
[----:B------:R-:W-:Y:S01]  /*5170*/  FMUL.FTZ R5, R72, R33 ;  /* 0x0000002148057220 */ /* 0x000fe20000410000 */
[----:B------:R1:W5:Y:S01]  /*5180*/  LDL.LU R73, [R1+0x58] ;  /* 0x0000580001497983 */ /* 0x0003620000300800 */
[----:B------:R-:W-:Y:S01]  /*5190*/  FMUL.FTZ R36, R36, UR46 ;  /* 0x0000002e24247c20 */ /* 0x000fe20008410000 */
[----:B------:R-:W-:Y:S01]  /*51a0*/  FFMA.FTZ R32, -R243, R243, 1 ;  /* 0x3f800000f3207423 */ /* 0x000fe200000101f3 */
[----:B------:R-:W-:Y:S01]  /*51b0*/  FFMA.FTZ R33, -R244, R244, 1 ;  /* 0x3f800000f4217423 */ /* 0x000fe200000101f4 */
[----:B------:R1:W5:Y:S01]  /*51c0*/  LDL.LU R72, [R1+0x54] ;  /* 0x0000540001487983 */ /* 0x0003620000300800 */
[----:B------:R-:W-:Y:S01]  /*51d0*/  FMUL.FTZ R36, R5, R36 ;  /* 0x0000002405247220 */ /* 0x000fe20000410000 */
[----:B------:R-:W-:Y:S01]  /*51e0*/  FMUL.FTZ R32, R32, UR46 ;  /* 0x0000002e20207c20 */ /* 0x000fe20008410000 */
[----:B------:R-:W-:Y:S01]  /*51f0*/  FMUL.FTZ R33, R33, UR46 ;  /* 0x0000002e21217c20 */ /* 0x000fe20008410000 */
[----:B------:R1:W5:Y:S01]  /*5200*/  LDL.LU R71, [R1+0x50] ;  /* 0x0000500001477983 */ /* 0x0003620000300800 */
[----:B------:R-:W-:Y:S01]  /*5210*/  FADD.FTZ R5, -R115, R49 ;  /* 0x0000003173057221 */ /* 0x000fe20000010100 */
[----:B------:R-:W-:Y:S01]  /*5220*/  FMUL.FTZ R32, R17, R32 ;  /* 0x0000002011207220 */ /* 0x000fe20000410000 */
[----:B------:R-:W-:Y:S01]  /*5230*/  FMUL.FTZ R33, R16, R33 ;  /* 0x0000002110217220 */ /* 0x000fe20000410000 */
[----:B------:R1:W5:Y:S01]  /*5240*/  LDL.LU R70, [R1+0x4c] ;  /* 0x00004c0001467983 */ /* 0x0003620000300800 */
[----:B------:R-:W-:Y:S01]  /*5250*/  FFMA.FTZ R17, -R238, R238, 1 ;  /* 0x3f800000ee117423 */ /* 0x000fe200000101ee */
[----:B------:R-:W-:Y:S01]  /*5260*/  FFMA.FTZ R16, -R237, R237, 1 ;  /* 0x3f800000ed107423 */ /* 0x000fe200000101ed */
[----:B------:R-:W-:Y:S01]  /*5270*/  FADD.FTZ R49, -R115, R65 ;  /* 0x0000004173317221 */ /* 0x000fe20000010100 */
[----:B------:R-:W-:Y:S01]  /*5280*/  FMUL.FTZ R5, R249, R5 ;  /* 0x00000005f9057220 */ /* 0x000fe20000410000 */
[----:B------:R-:W-:Y:S01]  /*5290*/  FMUL.FTZ R17, R17, UR46 ;  /* 0x0000002e11117c20 */ /* 0x000fe20008410000 */
[----:B------:R-:W-:Y:S01]  /*52a0*/  FMUL.FTZ R16, R16, UR46 ;  /* 0x0000002e10107c20 */ /* 0x000fe20008410000 */
[----:B------:R-:W-:Y:S01]  /*52b0*/  FMUL.FTZ R49, R241, R49 ;  /* 0x00000031f1317220 */ /* 0x000fe20000410000 */
[----:B------:R-:W-:Y:S01]  /*52c0*/  FMUL.FTZ R20, R5, R20 ;  /* 0x0000001405147220 */ /* 0x000fe20000410000 */
[----:B------:R-:W-:Y:S01]  /*52d0*/  FMUL.FTZ R17, R52, R17 ;  /* 0x0000001134117220 */ /* 0x000fe20000410000 */
[----:B------:R-:W-:Y:S01]  /*52e0*/  FMUL.FTZ R16, R53, R16 ;  /* 0x0000001035107220 */ /* 0x000fe20000410000 */
[----:B------:R-:W-:Y:S01]  /*52f0*/  FFMA.FTZ R5, -R226, R226, 1 ;  /* 0x3f800000e2057423 */ /* 0x000fe200000101e2 */
[----:B------:R-:W-:Y:S03]  /*5300*/  FFMA.FTZ R37, -R246, R246, 1 ;  /* 0x3f800000f6257423 */ /* 0x000fe600000101f6 */
[----:B------:R-:W-:Y:S01]  /*5310*/  FMUL.FTZ R5, R5, UR46 ;  /* 0x0000002e05057c20 */ /* 0x000fe20008410000 */
[----:B------:R-:W-:Y:S04]  /*5320*/  FMUL.FTZ R37, R37, UR46 ;  /* 0x0000002e25257c20 */ /* 0x000fe80008410000 */
[----:B------:R-:W-:Y:S01]  /*5330*/  FMUL.FTZ R37, R4, R37 ;  /* 0x0000002504257220 */ /* 0x000fe20000410000 */
[C---:B------:R-:W-:Y:S01]  /*5340*/  FADD.FTZ R4, -R115.reuse, R48 ;  /* 0x0000003073047221 */ /* 0x040fe20000010100 */
[----:B------:R-:W-:Y:S03]  /*5350*/  FADD.FTZ R48, -R115, R64 ;  /* 0x0000004073307221 */ /* 0x000fe60000010100 */
[----:B------:R-:W-:Y:S01]  /*5360*/  FMUL.FTZ R4, R250, R4 ;  /* 0x00000004fa047220 */ /* 0x000fe20000410000 */
[----:B------:R-:W-:Y:S01]  /*5370*/  FMUL.FTZ R48, R242, R48 ;  /* 0x00000030f2307220 */ /* 0x000fe20000410000 */
[----:B------:R-:W-:Y:S02]  /*5380*/  F2FP.F16.F32.PACK_AB R37, R36, R37 ;  /* 0x000000252425723e */ /* 0x000fe400000000ff */
[----:B------:R-:W-:Y:S01]  /*5390*/  FMUL.FTZ R21, R4, R21 ;  /* 0x0000001504157220 */ /* 0x000fe20000410000 */
[----:B------:R-:W-:Y:S01]  /*53a0*/  FFMA.FTZ R4, -R225, R225, 1 ;  /* 0x3f800000e1047423 */ /* 0x000fe200000101e1 */
[----:B------:R-:W-:Y:S01]  /*53b0*/  FMUL.FTZ R5, R48, R5 ;  /* 0x0000000530057220 */ /* 0x000fe20000410000 */
[----:B------:R-:W-:Y:S02]  /*53c0*/  F2FP.F16.F32.PACK_AB R36, R32, R33 ;  /* 0x000000212024723e */ /* 0x000fe400000000ff */
[----:B------:R-:W-:Y:S01]  /*53d0*/  FMUL.FTZ R4, R4, UR46 ;  /* 0x0000002e04047c20 */ /* 0x000fe20008410000 */
[----:B------:R-:W-:Y:S01]  /*53e0*/  F2FP.F16.F32.PACK_AB R32, R16, R17 ;  /* 0x000000111020723e */ /* 0x000fe200000000ff */
[----:B------:R-:W-:Y:S01]  /*53f0*/  FFMA.FTZ R16, -R69, R69, 1 ;  /* 0x3f80000045107423 */ /* 0x000fe20000010145 */
[----:B------:R-:W-:Y:S01]  /*5400*/  FMUL.FTZ R17, R3, R6 ;  /* 0x0000000603117220 */ /* 0x000fe20000410000 */
[----:B------:R1:W5:Y:S01]  /*5410*/  LDL.LU R69, [R1+0x48] ;  /* 0x0000480001457983 */ /* 0x0003620000300800 */
[----:B------:R-:W-:Y:S01]  /*5420*/  FMUL.FTZ R4, R49, R4 ;  /* 0x0000000431047220 */ /* 0x000fe20000410000 */
[----:B------:R-:W-:Y:S01]  /*5430*/  F2FP.F16.F32.PACK_AB R33, R20, R21 ;  /* 0x000000151421723e */ /* 0x000fe200000000ff */
[----:B------:R-:W-:Y:S03]  /*5440*/  FMUL.FTZ R16, R16, UR46 ;  /* 0x0000002e10107c20 */ /* 0x000fe60008410000 */
[----:B------:R-:W-:Y:S01]  /*5450*/  F2FP.F16.F32.PACK_AB R21, R4, R5 ;  /* 0x000000050415723e */ /* 0x000fe200000000ff */
[----:B------:R-:W-:Y:S02]  /*5460*/  FFMA.FTZ R4, -R68, R68, 1 ;  /* 0x3f80000044047423 */ /* 0x000fe40000010144 */
[----:B------:R1:W5:Y:S02]  /*5470*/  LDL.LU R68, [R1+0x44] ;  /* 0x0000440001447983 */ /* 0x0003640000300800 */
[----:B------:R-:W-:Y:S02]  /*5480*/  FMUL.FTZ R6, R4, UR46 ;  /* 0x0000002e04067c20 */ /* 0x000fe40008410000 */
[----:B------:R1:W5:Y:S04]  /*5490*/  LDL.LU R3, [R1+0x40] ;  /* 0x0000400001037983 */ /* 0x0003680000300800 */
[----:B------:R1:W5:Y:S01]  /*54a0*/  LDL.LU R2, [R1+0x3c] ;  /* 0x00003c0001027983 */ /* 0x0003620000300800 */
[----:B------:R-:W-:Y:S05]  /*54b0*/  @!P2 BRA `(.L_x_523) ;  /* 0x000000000058a947 */ /* 0x000fea0003800000 */
[----:B------:R-:W2:Y:S01]  /*54c0*/  LDL.LU R102, [R1] ;  /* 0x0000000001667983 */ /* 0x000ea20000300800 */
[----:B------:R-:W3:Y:S01]  /*54d0*/  LDC R20, c[0x0][0x240] ;  /* 0x00009000ff147b82 */ /* 0x000ee20000000800 */
[----:B------:R-:W-:Y:S04]  /*54e0*/  ULOP3.LUT UR21, UR25, 0x1, URZ, 0xc0, !UPT ;  /* 0x0000000119157892 */ /* 0x000fe8000f8ec03f */
[----:B------:R-:W-:Y:S03]  /*54f0*/  UISETP.NE.U32.AND UP0, UPT, UR21, 0x1, UPT ;  /* 0x000000011500788c */ /* 0x000fe6000bf05070 */
[----:B------:R-:W4:Y:S01]  /*5500*/  LDC R48, c[0x0][0x244] ;  /* 0x00009100ff307b82 */ /* 0x000f220000000800 */
[----:B------:R-:W-:Y:S06]  /*5510*/  USEL UR21, UR20, 0x2000, !UP0 ;  /* 0x0000200014157887 */ /* 0x000fec000c000000 */
[----:B------:R-:W-:Y:S01]  /*5520*/  IADD3 R118, R118, UR21, RZ ;  /* 0x0000001576767c10 */ /* 0x000fe2000fffe0ff */
[----:B--2---:R-:W-:Y:S02]  /*5530*/  VIADD R102, R102, UR21 ;  /* 0x0000001566667c36 */ /* 0x004fe40008000000 */
[----:B---3--:R-:W-:Y:S03]  /*5540*/  IMAD.U32 R4, R20, -0x80, RZ ;  /* 0xffffff8014047824 */ /* 0x008fe600078e00ff */
[----:B------:R2:W-:Y:S02]  /*5550*/  STL [R1], R102 ;  /* 0x0000006601007387 */ /* 0x0005e40000100800 */
        /* <DEDUP_REMOVED lines=9> */
[----:B----4-:R-:W-:Y:S05]  /*55f0*/  LEA.HI.X R5, R20, R231, R48, 0x7, P0 ;  /* 0x000000e714057211 */ /* 0x010fea00000f3c30 */
[----:B------:R2:W-:Y:S04]  /*5600*/  LDGSTS.E.BYPASS.LTC128B.128 [R102+0x1000], desc[UR26][R4.64] ;  /* 0x0100000004667fae */ /* 0x0005e8000b901d5a */
[----:B------:R-:W0:Y:S02]  /*5610*/  LDGDEPBAR ;  /* 0x00000000000079af */ /* 0x000e240000000000 */
.L_x_523:
[----:B------:R3:W-:Y:S01]  /*5620*/  STS [R214+0xa000], R0 ;  /* 0x00a00000d6007388 */ /* 0x0007e20000000800 */
[----:B------:R-:W-:Y:S01]  /*5630*/  FMUL.FTZ R7, R7, R6 ;  /* 0x0000000607077220 */ /* 0x000fe20000410000 */
[----:B------:R-:W-:Y:S01]  /*5640*/  FFMA.FTZ R6, -R159, R159, 1 ;  /* 0x3f8000009f067423 */ /* 0x000fe2000001019f */
[----:B------:R-:W-:Y:S01]  /*5650*/  FADD.FTZ R19, -R114, R19 ;  /* 0x0000001372137221 */ /* 0x000fe20000010100 */
[----:B--2---:R-:W-:Y:S01]  /*5660*/  FFMA.FTZ R5, -R158, R158, 1 ;  /* 0x3f8000009e057423 */ /* 0x004fe2000001019e */
[----:B------:R-:W-:Y:S01]  /*5670*/  FMUL.FTZ R16, R17, R16 ;  /* 0x0000001011107220 */ /* 0x000fe20000410000 */
[----:B------:R-:W-:Y:S01]  /*5680*/  FFMA.FTZ R4, -R154, R154, 1 ;  /* 0x3f8000009a047423 */ /* 0x000fe2000001019a */
[----:B------:R-:W-:Y:S01]  /*5690*/  FADD.FTZ R23, -R114, R23 ;  /* 0x0000001772177221 */ /* 0x000fe20000010100 */
[----:B------:R-:W-:Y:S01]  /*56a0*/  FMUL.FTZ R17, R6, UR46 ;  /* 0x0000002e06117c20 */ /* 0x000fe20008410000 */
[----:B------:R-:W-:Y:S01]  /*56b0*/  FMUL.FTZ R19, R191, R19 ;  /* 0x00000013bf137220 */ /* 0x000fe20000410000 */
        /* <DEDUP_REMOVED lines=12> */
[----:B------:R-:W-:Y:S01]  /*5780*/  FMUL.FTZ R22, R22, R5 ;  /* 0x0000000516167220 */ /* 0x000fe20000410000 */
[----:B------:R-:W-:Y:S01]  /*5790*/  FFMA.FTZ R5, -R149, R149, 1 ;  /* 0x3f80000095057423 */ /* 0x000fe20000010195 */
[----:B------:R-:W-:Y:S01]  /*57a0*/  FADD.FTZ R39, -R114, R39 ;  /* 0x0000002772277221 */ /* 0x000fe20000010100 */
[----:B---3--:R-:W-:Y:S01]  /*57b0*/  FFMA.FTZ R0, -R153, R153, 1 ;  /* 0x3f80000099007423 */ /* 0x008fe20000010199 */
[----:B------:R-:W-:Y:S01]  /*57c0*/  FMUL.FTZ R35, R167, R35 ;  /* 0x00000023a7237220 */ /* 0x000fe20000410000 */
[----:B------:R-:W-:Y:S01]  /*57d0*/  FMUL.FTZ R50, R144, R50 ;  /* 0x0000003290327220 */ /* 0x000fe20000410000 */
[----:B------:R-:W-:Y:S01]  /*57e0*/  FMUL.FTZ R39, R157, R39 ;  /* 0x000000279d277220 */ /* 0x000fe20000410000 */
[----:B------:R-:W-:Y:S01]  /*57f0*/  FMUL.FTZ R4, R0, UR46 ;  /* 0x0000002e00047c20 */ /* 0x000fe20008410000 */
[----:B------:R-:W-:Y:S01]  /*5800*/  FMUL.FTZ R0, R19, R6 ;  /* 0x0000000613007220 */ /* 0x000fe20000410000 */
[----:B------:R-:W-:Y:S01]  /*5810*/  FFMA.FTZ R6, -R150, R150, 1 ;  /* 0x3f80000096067423 */ /* 0x000fe20000010196 */
[----:B------:R-:W-:Y:S01]  /*5820*/  FADD.FTZ R55, -R114, R55 ;  /* 0x0000003772377221 */ /* 0x000fe20000010100 */
[----:B------:R-:W-:Y:S01]  /*5830*/  FMUL.FTZ R23, R23, R4 ;  /* 0x0000000417177220 */ /* 0x000fe20000410000 */
[----:B------:R-:W-:Y:S01]  /*5840*/  F2FP.F16.F32.PACK_AB R4, R7, R16 ;  /* 0x000000100704723e */ /* 0x000fe200000000ff */
[----:B------:R-:W-:Y:S01]  /*5850*/  FMUL.FTZ R16, R6, UR46 ;  /* 0x0000002e06107c20 */ /* 0x000fe20008410000 */
[----:B------:R-:W-:Y:S01]  /*5860*/  FFMA.FTZ R6, -R146, R146, 1 ;  /* 0x3f80000092067423 */ /* 0x000fe20000010192 */
[----:B------:R-:W2:Y:S01]  /*5870*/  LDC R48, c[0x0][0x2dc] ;  /* 0x0000b700ff307b82 */ /* 0x000ea20000000800 */
[----:B------:R-:W-:Y:S01]  /*5880*/  F2FP.F16.F32.PACK_AB R0, R0, R18 ;  /* 0x000000120000723e */ /* 0x000fe200000000ff */
[----:B------:R3:W-:Y:S01]  /*5890*/  STS [R214+0xa400], R4 ;  /* 0x00a40004d6007388 */ /* 0x0007e20000000800 */
[----:B------:R-:W-:Y:S01]  /*58a0*/  FMUL.FTZ R6, R6, UR46 ;  /* 0x0000002e06067c20 */ /* 0x000fe20008410000 */
[----:B------:R-:W-:Y:S01]  /*58b0*/  FMUL.FTZ R7, R5, UR46 ;  /* 0x0000002e05077c20 */ /* 0x000fe20008410000 */
[----:B------:R-:W-:Y:S01]  /*58c0*/  FFMA.FTZ R5, -R145, R145, 1 ;  /* 0x3f80000091057423 */ /* 0x000fe20000010191 */
[----:B------:R4:W-:Y:S01]  /*58d0*/  STS [R213+0xa400], R0 ;  /* 0x00a40000d5007388 */ /* 0x0009e20000000800 */
[----:B------:R-:W-:Y:S01]  /*58e0*/  FMUL.FTZ R38, R38, R6 ;  /* 0x0000000626267220 */ /* 0x000fe20000410000 */
[----:B------:R-:W-:Y:S01]  /*58f0*/  FFMA.FTZ R6, -R138, R138, 1 ;  /* 0x3f8000008a067423 */ /* 0x000fe2000001018a */
[----:B------:R-:W-:Y:S01]  /*5900*/  FMUL.FTZ R5, R5, UR46 ;  /* 0x0000002e05057c20 */ /* 0x000fe20008410000 */
[----:B------:R-:W-:Y:S01]  /*5910*/  STS [R213+0xa000], R100 ;  /* 0x00a00064d5007388 */ /* 0x000fe20000000800 */
[----:B------:R-:W-:Y:S01]  /*5920*/  FMUL.FTZ R20, R35, R7 ;  /* 0x0000000723147220 */ /* 0x000fe20000410000 */
[----:B------:R-:W-:Y:S01]  /*5930*/  FMUL.FTZ R6, R6, UR46 ;  /* 0x0000002e06067c20 */ /* 0x000fe20008410000 */
[----:B------:R-:W-:Y:S01]  /*5940*/  FADD.FTZ R66, -R114, R66 ;  /* 0x0000004272427221 */ /* 0x000fe20000010100 */
[----:B------:R-:W-:Y:S01]  /*5950*/  FFMA.FTZ R7, -R134, R134, 1 ;  /* 0x3f80000086077423 */ /* 0x000fe20000010186 */
[----:B------:R-:W-:Y:S01]  /*5960*/  FMUL.FTZ R19, R39, R5 ;  /* 0x0000000527137220 */ /* 0x000fe20000410000 */
[----:B------:R-:W-:Y:S01]  /*5970*/  FMUL.FTZ R50, R50, R6 ;  /* 0x0000000632327220 */ /* 0x000fe20000410000 */
[----:B------:R-:W-:Y:S01]  /*5980*/  FFMA.FTZ R6, -R132, R132, 1 ;  /* 0x3f80000084067423 */ /* 0x000fe20000010184 */
[----:B------:R-:W-:Y:S01]  /*5990*/  FADD.FTZ R51, -R114, R51 ;  /* 0x0000003372337221 */ /* 0x000fe20000010100 */
[----:B------:R-:W-:Y:S01]  /*59a0*/  FFMA.FTZ R5, -R137, R137, 1 ;  /* 0x3f80000089057423 */ /* 0x000fe20000010189 */
[----:B------:R-:W-:Y:S01]  /*59b0*/  FMUL.FTZ R55, R140, R55 ;  /* 0x000000378c377220 */ /* 0x000fe20000410000 */
[----:B------:R-:W-:Y:S01]  /*59c0*/  FMUL.FTZ R66, R136, R66 ;  /* 0x0000004288427220 */ /* 0x000fe20000410000 */
[----:B------:R-:W-:Y:S01]  /*59d0*/  FMUL.FTZ R7, R7, UR46 ;  /* 0x0000002e07077c20 */ /* 0x000fe20008410000 */
[----:B------:R-:W-:Y:S01]  /*59e0*/  FMUL.FTZ R6, R6, UR46 ;  /* 0x0000002e06067c20 */ /* 0x000fe20008410000 */
[----:B------:R-:W-:Y:S01]  /*59f0*/  FMUL.FTZ R51, R143, R51 ;  /* 0x000000338f337220 */ /* 0x000fe20000410000 */
[----:B------:R-:W-:Y:S01]  /*5a00*/  FMUL.FTZ R5, R5, UR46 ;  /* 0x0000002e05057c20 */ /* 0x000fe20008410000 */
[----:B------:R-:W-:Y:S01]  /*5a10*/  FMUL.FTZ R55, R55, R7 ;  /* 0x0000000737377220 */ /* 0x000fe20000410000 */
[----:B------:R-:W-:Y:S01]  /*5a20*/  FMUL.FTZ R66, R66, R6 ;  /* 0x0000000642427220 */ /* 0x000fe20000410000 */
[C---:B-----5:R-:W-:Y:S01]  /*5a30*/  FADD.FTZ R8, -R113.reuse, R8 ;  /* 0x0000000871087221 */ /* 0x060fe20000010100 */
[----:B------:R-:W-:Y:S01]  /*5a40*/  FADD.FTZ R9, -R113, R9 ;  /* 0x0000000971097221 */ /* 0x000fe20000010100 */
[----:B------:R-:W-:Y:S01]  /*5a50*/  FFMA.FTZ R7, -R189, R189, 1 ;  /* 0x3f800000bd077423 */ /* 0x000fe200000101bd */
[----:B------:R-:W-:Y:S01]  /*5a60*/  FFMA.FTZ R6, -R188, R188, 1 ;  /* 0x3f800000bc067423 */ /* 0x000fe200000101bc */
[----:B------:R-:W-:Y:S01]  /*5a70*/  FMUL.FTZ R51, R51, R5 ;  /* 0x0000000533337220 */ /* 0x000fe20000410000 */
[----:B------:R-:W-:Y:S01]  /*5a80*/  FADD.FTZ R67, -R114, R67 ;  /* 0x0000004372437221 */ /* 0x000fe20000010100 */
[----:B------:R-:W-:Y:S01]  /*5a90*/  FFMA.FTZ R5, -R129, R129, 1 ;  /* 0x3f80000081057423 */ /* 0x000fe20000010181 */
[----:B------:R-:W-:Y:S01]  /*5aa0*/  FADD.FTZ R13, -R113, R13 ;  /* 0x0000000d710d7221 */ /* 0x000fe20000010100 */
[----:B---3--:R-:W-:Y:S01]  /*5ab0*/  FFMA.FTZ R4, -R183, R183, 1 ;  /* 0x3f800000b7047423 */ /* 0x008fe200000101b7 */
[----:B------:R-:W-:Y:S01]  /*5ac0*/  FMUL.FTZ R8, R224, R8 ;  /* 0x00000008e0087220 */ /* 0x000fe20000410000 */
[----:B------:R-:W-:Y:S01]  /*5ad0*/  FMUL.FTZ R9, R223, R9 ;  /* 0x00000009df097220 */ /* 0x000fe20000410000 */
[----:B------:R-:W-:Y:S01]  /*5ae0*/  FMUL.FTZ R7, R7, UR46 ;  /* 0x0000002e07077c20 */ /* 0x000fe20008410000 */
[----:B------:R-:W-:Y:S01]  /*5af0*/  FMUL.FTZ R6, R6, UR46 ;  /* 0x0000002e06067c20 */ /* 0x000fe20008410000 */
[----:B------:R-:W-:Y:S01]  /*5b00*/  FMUL.FTZ R67, R133, R67 ;  /* 0x0000004385437220 */ /* 0x000fe20000410000 */
[----:B------:R-:W-:Y:S01]  /*5b10*/  FMUL.FTZ R5, R5, UR46 ;  /* 0x0000002e05057c20 */ /* 0x000fe20008410000 */
[----:B------:R-:W-:Y:S01]  /*5b20*/  FMUL.FTZ R13, R219, R13 ;  /* 0x0000000ddb0d7220 */ /* 0x000fe20000410000 */
[----:B------:R-:W-:Y:S01]  /*5b30*/  FMUL.FTZ R4, R4, UR46 ;  /* 0x0000002e04047c20 */ /* 0x000fe20008410000 */
[----:B------:R-:W-:Y:S01]  /*5b40*/  FMUL.FTZ R8, R8, R7 ;  /* 0x0000000708087220 */ /* 0x000fe20000410000 */
[----:B------:R-:W-:Y:S01]  /*5b50*/  FMUL.FTZ R9, R9, R6 ;  /* 0x0000000609097220 */ /* 0x000fe20000410000 */
[----:B------:R-:W-:Y:S01]  /*5b60*/  FMUL.FTZ R67, R67, R5 ;  /* 0x0000000543437220 */ /* 0x000fe20000410000 */
[----:B------:R-:W-:Y:S01]  /*5b70*/  FMUL.FTZ R13, R13, R4 ;  /* 0x000000040d0d7220 */ /* 0x000fe20000410000 */
[----:B------:R-:W-:Y:S01]  /*5b80*/  FADD.FTZ R34, -R114, R34 ;  /* 0x0000002272227221 */ /* 0x000fe20000010100 */
[C---:B------:R-:W-:Y:S01]  /*5b90*/  FADD.FTZ R12, -R113.reuse, R12 ;  /* 0x0000000c710c7221 */ /* 0x040fe20000010100 */
[----:B------:R-:W-:Y:S01]  /*5ba0*/  FFMA.FTZ R5, -R184, R184, 1 ;  /* 0x3f800000b8057423 */ /* 0x000fe200000101b8 */
[----:B------:R-:W-:Y:S01]  /*5bb0*/  FADD.FTZ R29, -R113, R29 ;  /* 0x0000001d711d7221 */ /* 0x000fe20000010100 */
[----:B------:R-:W-:Y:S01]  /*5bc0*/  FFMA.FTZ R4, -R171, R171, 1 ;  /* 0x3f800000ab047423 */ /* 0x000fe200000101ab */
[----:B----4-:R-:W-:Y:S01]  /*5bd0*/  F2FP.F16.F32.PACK_AB R0, R9, R8 ;  /* 0x000000080900723e */ /* 0x010fe200000000ff */
[----:B------:R-:W-:Y:S01]  /*5be0*/  FMUL.FTZ R34, R168, R34 ;  /* 0x00000022a8227220 */ /* 0x000fe20000410000 */
[----:B------:R-:W-:Y:S01]  /*5bf0*/  FMUL.FTZ R12, R220, R12 ;  /* 0x0000000cdc0c7220 */ /* 0x000fe20000410000 */
[----:B------:R-:W-:Y:S01]  /*5c00*/  FMUL.FTZ R5, R5, UR46 ;  /* 0x0000002e05057c20 */ /* 0x000fe20008410000 */
[----:B------:R-:W-:Y:S01]  /*5c10*/  FMUL.FTZ R29, R199, R29 ;  /* 0x0000001dc71d7220 */ /* 0x000fe20000410000 */
[----:B------:R3:W-:Y:S01]  /*5c20*/  STS [R214+0xc000], R0 ;  /* 0x00c00000d6007388 */ /* 0x0007e20000000800 */
[----:B------:R-:W-:Y:S01]  /*5c30*/  FMUL.FTZ R4, R4, UR46 ;  /* 0x0000002e04047c20 */ /* 0x000fe20008410000 */
[----:B------:R-:W-:Y:S01]  /*5c40*/  FADD.FTZ R24, -R113, R24 ;  /* 0x0000001871187221 */ /* 0x000fe20000010100 */
[----:B------:R-:W-:Y:S01]  /*5c50*/  FFMA.FTZ R7, -R176, R176, 1 ;  /* 0x3f800000b0077423 */ /* 0x000fe200000101b0 */
[----:B------:R-:W-:Y:S01]  /*5c60*/  FMUL.FTZ R34, R34, R16 ;  /* 0x0000001022227220 */ /* 0x000fe20000410000 */
        /* <DEDUP_REMOVED lines=26> */
[----:B------:R-:W-:Y:S01]  /*5e10*/  FMUL.FTZ R16, R45, R4 ;  /* 0x000000042d107220 */ /* 0x000fe20000410000 */
[----:B------:R-:W-:Y:S01]  /*5e20*/  FMUL.FTZ R40, R190, R40 ;  /* 0x00000028be287220 */ /* 0x000fe20000410000 */
[----:B------:R-:W-:Y:S01]  /*5e30*/  FMUL.FTZ R7, R7, UR46 ;  /* 0x0000002e07077c20 */ /* 0x000fe20008410000 */
[C---:B------:R-:W-:Y:S01]  /*5e40*/  FADD.FTZ R41, -R113.reuse, R41 ;  /* 0x0000002971297221 */ /* 0x040fe20000010100 */
[----:B------:R-:W-:Y:S01]  /*5e50*/  FADD.FTZ R44, -R113, R44 ;  /* 0x0000002c712c7221 */ /* 0x000fe20000010100 */
[----:B------:R-:W-:Y:S01]  /*5e60*/  FFMA.FTZ R6, -R160, R160, 1 ;  /* 0x3f800000a0067423 */ /* 0x000fe200000101a0 */
[----:B------:R-:W-:Y:S01]  /*5e70*/  FFMA.FTZ R5, -R152, R152, 1 ;  /* 0x3f80000098057423 */ /* 0x000fe20000010198 */
[----:B------:R-:W-:Y:S01]  /*5e80*/  FFMA.FTZ R4, -R147, R147, 1 ;  /* 0x3f80000093047423 */ /* 0x000fe20000010193 */
[----:B------:R-:W-:Y:S01]  /*5e90*/  FMUL.FTZ R40, R40, R7 ;  /* 0x0000000728287220 */ /* 0x000fe20000410000 */
[----:B------:R-:W-:Y:S01]  /*5ea0*/  FMUL.FTZ R41, R187, R41 ;  /* 0x00000029bb297220 */ /* 0x000fe20000410000 */
[----:B------:R-:W-:Y:S01]  /*5eb0*/  FMUL.FTZ R44, R178, R44 ;  /* 0x0000002cb22c7220 */ /* 0x000fe20000410000 */
[----:B------:R-:W-:Y:S01]  /*5ec0*/  FMUL.FTZ R6, R6, UR46 ;  /* 0x0000002e06067c20 */ /* 0x000fe20008410000 */
[----:B------:R-:W-:Y:S01]  /*5ed0*/  FMUL.FTZ R5, R5, UR46 ;  /* 0x0000002e05057c20 */ /* 0x000fe20008410000 */
[----:B------:R-:W-:Y:S01]  /*5ee0*/  FMUL.FTZ R7, R4, UR46 ;  /* 0x0000002e04077c20 */ /* 0x000fe20008410000 */
[----:B------:R-:W-:Y:S01]  /*5ef0*/  FADD.FTZ R61, -R113, R61 ;  /* 0x0000003d713d7221 */ /* 0x000fe20000010100 */
[----:B------:R-:W-:Y:S01]  /*5f00*/  FFMA.FTZ R4, -R139, R139, 1 ;  /* 0x3f8000008b047423 */ /* 0x000fe2000001018b */
        /* <DEDUP_REMOVED lines=15> */
[----:B---3--:R-:W-:Y:S01]  /*6000*/  FFMA.FTZ R0, -R203, R203, 1 ;  /* 0x3f800000cb007423 */ /* 0x008fe200000101cb */
[----:B------:R-:W-:Y:S01]  /*6010*/  FFMA.FTZ R4, -R204, R204, 1 ;  /* 0x3f800000cc047423 */ /* 0x000fe200000101cc */
[----:B------:R-:W-:Y:S01]  /*6020*/  FADD.FTZ R11, -R112, R11 ;  /* 0x0000000b700b7221 */ /* 0x000fe20000010100 */
[----:B------:R-:W-:Y:S01]  /*6030*/  FMUL.FTZ R13, R57, R6 ;  /* 0x00000006390d7220 */ /* 0x000fe20000410000 */
[----:B------:R-:W-:Y:S01]  /*6040*/  FMUL.FTZ R60, R60, R5 ;  /* 0x000000053c3c7220 */ /* 0x000fe20000410000 */
[----:B------:R-:W-:Y:S01]  /*6050*/  FMUL.FTZ R10, R236, R10 ;  /* 0x0000000aec0a7220 */ /* 0x000fe20000410000 */
[----:B------:R-:W-:Y:S01]  /*6060*/  FMUL.FTZ R5, R0, UR46 ;  /* 0x0000002e00057c20 */ /* 0x000fe20008410000 */
[----:B------:R-:W-:Y:S01]  /*6070*/  FMUL.FTZ R6, R4, UR46 ;  /* 0x0000002e04067c20 */ /* 0x000fe20008410000 */
[----:B------:R-:W-:Y:S01]  /*6080*/  FMUL.FTZ R11, R235, R11 ;  /* 0x0000000beb0b7220 */ /* 0x000fe20000410000 */
[C---:B------:R-:W-:Y:S01]  /*6090*/  FADD.FTZ R15, -R112.reuse, R15 ;  /* 0x0000000f700f7221 */ /* 0x040fe20000010100 */
[----:B------:R-:W-:Y:S01]  /*60a0*/  FADD.FTZ R14, -R112, R14 ;  /* 0x0000000e700e7221 */ /* 0x000fe20000010100 */
[----:B------:R-:W-:Y:S01]  /*60b0*/  FFMA.FTZ R4, -R202, R202, 1 ;  /* 0x3f800000ca047423 */ /* 0x000fe200000101ca */
[----:B------:R-:W-:Y:S01]  /*60c0*/  FFMA.FTZ R0, -R201, R201, 1 ;  /* 0x3f800000c9007423 */ /* 0x000fe200000101c9 */
[----:B------:R-:W-:Y:S01]  /*60d0*/  FMUL.FTZ R6, R10, R6 ;  /* 0x000000060a067220 */ /* 0x000fe20000410000 */
[----:B------:R-:W-:Y:S01]  /*60e0*/  FMUL.FTZ R15, R229, R15 ;  /* 0x0000000fe50f7220 */ /* 0x000fe20000410000 */
[----:B------:R-:W-:Y:S01]  /*60f0*/  FMUL.FTZ R10, R11, R5 ;  /* 0x000000050b0a7220 */ /* 0x000fe20000410000 */
[----:B------:R-:W-:Y:S01]  /*6100*/  FMUL.FTZ R14, R234, R14 ;  /* 0x0000000eea0e7220 */ /* 0x000fe20000410000 */
[----:B------:R-:W-:Y:S01]  /*6110*/  FMUL.FTZ R4, R4, UR46 ;  /* 0x0000002e04047c20 */ /* 0x000fe20008410000 */
[----:B------:R-:W-:Y:S01]  /*6120*/  FMUL.FTZ R0, R0, UR46 ;  /* 0x0000002e00007c20 */ /* 0x000fe20008410000 */
[----:B------:R-:W-:Y:S01]  /*6130*/  FADD.FTZ R42, -R112, R42 ;  /* 0x0000002a702a7221 */ /* 0x000fe20000010100 */
[----:B------:R-:W-:Y:S01]  /*6140*/  F2FP.F16.F32.PACK_AB R10, R10, R6 ;  /* 0x000000060a0a723e */ /* 0x000fe200000000ff */
[----:B------:R-:W-:Y:S01]  /*6150*/  FMUL.FTZ R14, R14, R4 ;  /* 0x000000040e0e7220 */ /* 0x000fe20000410000 */
[----:B------:R-:W-:Y:S01]  /*6160*/  FMUL.FTZ R9, R15, R0 ;  /* 0x000000000f097220 */ /* 0x000fe20000410000 */
[----:B------:R-:W-:Y:S01]  /*6170*/  FFMA.FTZ R4, -R197, R197, 1 ;  /* 0x3f800000c5047423 */ /* 0x000fe200000101c5 */
[----:B------:R-:W-:Y:S01]  /*6180*/  FFMA.FTZ R0, -R195, R195, 1 ;  /* 0x3f800000c3007423 */ /* 0x000fe200000101c3 */
[----:B------:R-:W-:Y:S01]  /*6190*/  STS [R214+0xc400], R10 ;  /* 0x00c4000ad6007388 */ /* 0x000fe20000000800 */
[----:B------:R-:W-:Y:S01]  /*61a0*/  FFMA.FTZ R6, -R180, R180, 1 ;  /* 0x3f800000b4067423 */ /* 0x000fe200000101b4 */
[C---:B------:R-:W-:Y:S01]  /*61b0*/  FADD.FTZ R27, -R112.reuse, R27 ;  /* 0x0000001b701b7221 */ /* 0x040fe20000010100 */
[----:B------:R-:W-:Y:S01]  /*61c0*/  FADD.FTZ R26, -R112, R26 ;  /* 0x0000001a701a7221 */ /* 0x000fe20000010100 */
[----:B------:R-:W-:Y:S01]  /*61d0*/  STS [R213+0xc000], R18 ;  /* 0x00c00012d5007388 */ /* 0x000fe20000000800 */
[----:B------:R-:W-:Y:S01]  /*61e0*/  F2FP.F16.F32.PACK_AB R9, R9, R14 ;  /* 0x0000000e0909723e */ /* 0x000fe200000000ff */
[----:B------:R-:W-:Y:S01]  /*61f0*/  FMUL.FTZ R5, R4, UR46 ;  /* 0x0000002e04057c20 */ /* 0x000fe20008410000 */
[----:B------:R-:W-:Y:S01]  /*6200*/  FMUL.FTZ R8, R0, UR46 ;  /* 0x0000002e00087c20 */ /* 0x000fe20008410000 */
[----:B------:R-:W-:Y:S01]  /*6210*/  FMUL.FTZ R42, R218, R42 ;  /* 0x0000002ada2a7220 */ /* 0x000fe20000410000 */
[----:B------:R-:W-:Y:S01]  /*6220*/  FMUL.FTZ R6, R6, UR46 ;  /* 0x0000002e06067c20 */ /* 0x000fe20008410000 */
[----:B------:R-:W-:Y:S01]  /*6230*/  STS [R213+0xc400], R9 ;  /* 0x00c40009d5007388 */ /* 0x000fe20000000800 */
[----:B------:R-:W-:Y:S01]  /*6240*/  FMUL.FTZ R27, R227, R27 ;  /* 0x0000001be31b7220 */ /* 0x000fe20000410000 */
[----:B------:R-:W-:Y:S01]  /*6250*/  FMUL.FTZ R26, R228, R26 ;  /* 0x0000001ae41a7220 */ /* 0x000fe20000410000 */
[C---:B------:R-:W-:Y:S01]  /*6260*/  FADD.FTZ R30, -R112.reuse, R30 ;  /* 0x0000001e701e7221 */ /* 0x040fe20000010100 */
[----:B------:R-:W-:Y:S01]  /*6270*/  STS [R215+0xa000], R101 ;  /* 0x00a00065d7007388 */ /* 0x000fe20000000800 */
[----:B------:R-:W-:Y:S01]  /*6280*/  FADD.FTZ R31, -R112, R31 ;  /* 0x0000001f701f7221 */ /* 0x000fe20000010100 */
[----:B------:R-:W-:Y:S01]  /*6290*/  FFMA.FTZ R4, -R194, R194, 1 ;  /* 0x3f800000c2047423 */ /* 0x000fe200000101c2 */
[----:B------:R-:W-:Y:S01]  /*62a0*/  FFMA.FTZ R0, -R193, R193, 1 ;  /* 0x3f800000c1007423 */ /* 0x000fe200000101c1 */
[----:B------:R-:W-:Y:S01]  /*62b0*/  F2FP.F16.F32.PACK_AB R22, R23, R22 ;  /* 0x000000161716723e */ /* 0x000fe200000000ff */
[----:B------:R-:W-:Y:S01]  /*62c0*/  FMUL.FTZ R42, R42, R6 ;  /* 0x000000062a2a7220 */ /* 0x000fe20000410000 */
[----:B------:R-:W-:Y:S01]  /*62d0*/  FMUL.FTZ R26, R26, R5 ;  /* 0x000000051a1a7220 */ /* 0x000fe20000410000 */
        /* <DEDUP_REMOVED lines=8> */
[----:B------:R-:W-:Y:S01]  /*6360*/  FADD.FTZ R58, -R112, R58 ;  /* 0x0000003a703a7221 */ /* 0x000fe20000010100 */
[----:B------:R-:W-:Y:S01]  /*6370*/  F2FP.F16.F32.PACK_AB R20, R20, R34 ;  /* 0x000000221414723e */ /* 0x000fe200000000ff */
[----:B------:R-:W-:Y:S01]  /*6380*/  FADD.FTZ R43, -R112, R43 ;  /* 0x0000002b702b7221 */ /* 0x000fe20000010100 */
[----:B------:R-:W-:Y:S01]  /*6390*/  FFMA.FTZ R5, -R179, R179, 1 ;  /* 0x3f800000b3057423 */ /* 0x000fe200000101b3 */
[----:B------:R-:W-:Y:S01]  /*63a0*/  FMUL.FTZ R30, R30, R4 ;  /* 0x000000041e1e7220 */ /* 0x000fe20000410000 */
[----:B------:R-:W-:Y:S01]  /*63b0*/  FMUL.FTZ R31, R31, R0 ;  /* 0x000000001f1f7220 */ /* 0x000fe20000410000 */
[----:B------:R-:W-:Y:S01]  /*63c0*/  STS [R212+0xa400], R20 ;  /* 0x00a40014d4007388 */ /* 0x000fe20000000800 */
[----:B------:R-:W-:Y:S01]  /*63d0*/  FMUL.FTZ R6, R6, UR46 ;  /* 0x0000002e06067c20 */ /* 0x000fe20008410000 */
[----:B------:R-:W-:Y:S01]  /*63e0*/  FMUL.FTZ R58, R198, R58 ;  /* 0x0000003ac63a7220 */ /* 0x000fe20000410000 */
[----:B------:R-:W-:Y:S01]  /*63f0*/  F2FP.F16.F32.PACK_AB R24, R25, R24 ;  /* 0x000000181918723e */ /* 0x000fe200000000ff */
[----:B------:R-:W-:Y:S01]  /*6400*/  FADD.FTZ R47, -R112, R47 ;  /* 0x0000002f702f7221 */ /* 0x000fe20000010100 */
[----:B------:R-:W-:Y:S01]  /*6410*/  F2FP.F16.F32.PACK_AB R8, R8, R26 ;  /* 0x0000001a0808723e */ /* 0x000fe200000000ff */
[----:B------:R-:W-:Y:S01]  /*6420*/  FFMA.FTZ R0, -R173, R173, 1 ;  /* 0x3f800000ad007423 */ /* 0x000fe200000101ad */
[----:B------:R-:W-:Y:S01]  /*6430*/  FMUL.FTZ R43, R217, R43 ;  /* 0x0000002bd92b7220 */ /* 0x000fe20000410000 */
[----:B------:R-:W-:Y:S01]  /*6440*/  FMUL.FTZ R5, R5, UR46 ;  /* 0x0000002e05057c20 */ /* 0x000fe20008410000 */
[----:B------:R-:W-:Y:S01]  /*6450*/  FADD.FTZ R46, -R112, R46 ;  /* 0x0000002e702e7221 */ /* 0x000fe20000010100 */
[----:B------:R-:W-:Y:S01]  /*6460*/  FFMA.FTZ R4, -R174, R174, 1 ;  /* 0x3f800000ae047423 */ /* 0x000fe200000101ae */
[----:B------:R-:W-:Y:S01]  /*6470*/  FMUL.FTZ R58, R58, R6 ;  /* 0x000000063a3a7220 */ /* 0x000fe20000410000 */
[----:B------:R-:W-:Y:S01]  /*6480*/  F2FP.F16.F32.PACK_AB R6, R31, R30 ;  /* 0x0000001e1f06723e */ /* 0x000fe200000000ff */
[----:B------:R-:W-:Y:S01]  /*6490*/  STS [R215+0xc000], R24 ;  /* 0x00c00018d7007388 */ /* 0x000fe20000000800 */
[----:B------:R-:W-:Y:S01]  /*64a0*/  F2FP.F16.F32.PACK_AB R28, R29, R28 ;  /* 0x0000001c1d1c723e */ /* 0x000fe200000000ff */
[----:B------:R-:W-:Y:S01]  /*64b0*/  FMUL.FTZ R47, R205, R47 ;  /* 0x0000002fcd2f7220 */ /* 0x000fe20000410000 */
[----:B------:R-:W-:Y:S01]  /*64c0*/  FMUL.FTZ R0, R0, UR46 ;  /* 0x0000002e00007c20 */ /* 0x000fe20008410000 */
[----:B------:R-:W-:Y:S01]  /*64d0*/  STS [R215+0xc400], R8 ;  /* 0x00c40008d7007388 */ /* 0x000fe20000000800 */
[----:B------:R-:W-:Y:S01]  /*64e0*/  FADD.FTZ R56, -R113, R56 ;  /* 0x0000003871387221 */ /* 0x000fe20000010100 */
[----:B------:R-:W-:Y:S01]  /*64f0*/  FMUL.FTZ R43, R43, R5 ;  /* 0x000000052b2b7220 */ /* 0x000fe20000410000 */
[----:B------:R-:W-:Y:S01]  /*6500*/  FMUL.FTZ R46, R206, R46 ;  /* 0x0000002ece2e7220 */ /* 0x000fe20000410000 */
[----:B------:R-:W-:Y:S01]  /*6510*/  FMUL.FTZ R4, R4, UR46 ;  /* 0x0000002e04047c20 */ /* 0x000fe20008410000 */
[----:B------:R-:W-:Y:S01]  /*6520*/  FFMA.FTZ R5, -R164, R164, 1 ;  /* 0x3f800000a4057423 */ /* 0x000fe200000101a4 */
[----:B------:R-:W-:Y:S01]  /*6530*/  FADD.FTZ R59, -R112, R59 ;  /* 0x0000003b703b7221 */ /* 0x000fe20000010100 */
[----:B------:R-:W-:Y:S01]  /*6540*/  F2FP.F16.F32.PACK_AB R19, R19, R38 ;  /* 0x000000261313723e */ /* 0x000fe200000000ff */
[----:B------:R-:W-:Y:S01]  /*6550*/  STS [R212+0xc000], R28 ;  /* 0x00c0001cd4007388 */ /* 0x000fe20000000800 */
[----:B------:R-:W-:Y:S01]  /*6560*/  FMUL.FTZ R47, R47, R0 ;  /* 0x000000002f2f7220 */ /* 0x000fe20000410000 */
[----:B------:R-:W-:Y:S01]  /*6570*/  FMUL.FTZ R56, R170, R56 ;  /* 0x00000038aa387220 */ /* 0x000fe20000410000 */
[----:B------:R-:W-:Y:S01]  /*6580*/  FMUL.FTZ R46, R46, R4 ;  /* 0x000000042e2e7220 */ /* 0x000fe20000410000 */
[----:B------:R-:W-:Y:S01]  /*6590*/  STS [R212+0xc400], R6 ;  /* 0x00c40006d4007388 */ /* 0x000fe20000000800 */
[----:B------:R-:W-:Y:S01]  /*65a0*/  FFMA.FTZ R0, -R155, R155, 1 ;  /* 0x3f8000009b007423 */ /* 0x000fe2000001019b */
[----:B------:R-:W-:Y:S01]  /*65b0*/  FMUL.FTZ R5, R5, UR46 ;  /* 0x0000002e05057c20 */ /* 0x000fe20008410000 */
[----:B------:R-:W-:Y:S01]  /*65c0*/  FMUL.FTZ R59, R196, R59 ;  /* 0x0000003bc43b7220 */ /* 0x000fe20000410000 */
[----:B------:R-:W-:Y:S01]  /*65d0*/  FFMA.FTZ R4, -R156, R156, 1 ;  /* 0x3f8000009c047423 */ /* 0x000fe2000001019c */
[----:B------:R-:W-:Y:S01]  /*65e0*/  FADD.FTZ R62, -R112, R62 ;  /* 0x0000003e703e7221 */ /* 0x000fe20000010100 */
[----:B------:R-:W-:Y:S01]  /*65f0*/  F2FP.F16.F32.PACK_AB R50, R51, R50 ;  /* 0x000000323332723e */ /* 0x000fe200000000ff */
[----:B------:R-:W-:Y:S01]  /*6600*/  STS [R209+0xa000], R36 ;  /* 0x00a00024d1007388 */ /* 0x000fe20000000800 */
[----:B------:R-:W-:Y:S01]  /*6610*/  FMUL.FTZ R56, R56, R7 ;  /* 0x0000000738387220 */ /* 0x000fe20000410000 */
[----:B------:R-:W-:Y:S01]  /*6620*/  FMUL.FTZ R7, R0, UR46 ;  /* 0x0000002e00077c20 */ /* 0x000fe20008410000 */
[----:B------:R-:W-:Y:S01]  /*6630*/  FMUL.FTZ R4, R4, UR46 ;  /* 0x0000002e04047c20 */ /* 0x000fe20008410000 */
        /* <DEDUP_REMOVED lines=13> */
[----:B------:R-:W-:Y:S01]  /*6710*/  F2FP.F16.F32.PACK_AB R66, R67, R66 ;  /* 0x000000424342723e */ /* 0x000fe200000000ff */
[----:B------:R-:W-:Y:S01]  /*6720*/  FMUL.FTZ R63, R185, R63 ;  /* 0x0000003fb93f7220 */ /* 0x000fe20000410000 */
[----:B------:R-:W-:Y:S01]  /*6730*/  F2FP.F16.F32.PACK_AB R13, R13, R56 ;  /* 0x000000380d0d723e */ /* 0x000fe200000000ff */
[----:B------:R-:W-:Y:S01]  /*6740*/  STS [R209+0xc400], R5 ;  /* 0x00c40005d1007388 */ /* 0x000fe20000000800 */
[----:B------:R-:W-:Y:S01]  /*6750*/  F2FP.F16.F32.PACK_AB R0, R0, R58 ;  /* 0x0000003a0000723e */ /* 0x000fe200000000ff */
[----:B------:R-:W-:Y:S01]  /*6760*/  FMUL.FTZ R7, R63, R7 ;  /* 0x000000073f077220 */ /* 0x000fe20000410000 */
[----:B------:R-:W-:Y:S01]  /*6770*/  F2FP.F16.F32.PACK_AB R12, R12, R60 ;  /* 0x0000003c0c0c723e */ /* 0x000fe200000000ff */
[----:B------:R-:W-:Y:S03]  /*6780*/  STS [R208+0xc000], R16 ;  /* 0x00c00010d0007388 */ /* 0x000fe60000000800 */
[----:B------:R-:W-:Y:S01]  /*6790*/  F2FP.F16.F32.PACK_AB R7, R7, R62 ;  /* 0x0000003e0707723e */ /* 0x000fe200000000ff */
        /* <DEDUP_REMOVED lines=10> */
[----:B---3--:R-:W-:Y:S05]  /*6840*/  LEA R0, R123, UR5, 0x1 ;  /* 0x000000057b007c11 */ /* 0x008fea000f8e08ff */
[----:B------:R-:W-:Y:S04]  /*6850*/  LDSM.16.MT88.4 R4, [R2+0x12000] ;  /* 0x012000000204783b */ /* 0x000fe80000004200 */
[----:B------:R-:W3:Y:S04]  /*6860*/  LDSM.16.MT88.4 R8, [R0+0x4000] ;  /* 0x004000000008783b */ /* 0x000ee80000004200 */
[----:B------:R-:W4:Y:S04]  /*6870*/  LDSM.16.MT88.4 R12, [R2+0x16000] ;  /* 0x01600000020c783b */ /* 0x000f280000004200 */
[----:B------:R-:W-:Y:S04]  /*6880*/  LDSM.16.MT88.4 R16, [R2+0x12800] ;  /* 0x012800000210783b */ /* 0x000fe80000004200 */
[----:B------:R-:W1:Y:S04]  /*6890*/  LDSM.16.MT88.4 R20, [R0+0x4400] ;  /* 0x004400000014783b */ /* 0x000e680000004200 */
[----:B------:R-:W2:Y:S01]  /*68a0*/  LDSM.16.MT88.4 R24, [R2+0x16800] ;  /* 0x016800000218783b */ /* 0x000ea20000004200 */
[-C--:B---3--:R-:W-:Y:S06]  /*68b0*/  HMMA.16816.F32 R68, R4, R8.reuse, R68 ;  /* 0x000000080444723c */ /* 0x088fec0000001844 */
[C---:B----4-:R-:W-:Y:S06]  /*68c0*/  HMMA.16816.F32 R72, R12.reuse, R8, R72 ;  /* 0x000000080c48723c */ /* 0x050fec0000001848 */
[-C--:B------:R-:W-:Y:S01]  /*68d0*/  HMMA.16816.F32 R76, R12, R10.reuse, R76 ;  /* 0x0000000a0c4c723c */ /* 0x080fe2000000184c */
[----:B------:R-:W-:Y:S05]  /*68e0*/  LDSM.16.MT88.4 R12, [R2+0x17000] ;  /* 0x01700000020c783b */ /* 0x000fea0000004200 */
[----:B------:R-:W-:Y:S01]  /*68f0*/  HMMA.16816.F32 R80, R4, R10, R80 ;  /* 0x0000000a0450723c */ /* 0x000fe20000001850 */
[----:B------:R-:W-:Y:S04]  /*6900*/  LDSM.16.MT88.4 R4, [R2+0x13000] ;  /* 0x013000000204783b */ /* 0x000fe80000004200 */
[----:B------:R-:W3:Y:S01]  /*6910*/  LDSM.16.MT88.4 R8, [R0+0x4800] ;  /* 0x004800000008783b */ /* 0x000ee20000004200 */
        /* <DEDUP_REMOVED lines=47> */
[----:B------:R-:W-:Y:S02]  /*6c10*/  LEA.HI.X.SX32 R4, R4, R131, 0x2, P0 ;  /* 0x0000008304047211 */ /* 0x000fe400000f16ff */
[----:B------:R-:W-:Y:S04]  /*6c20*/  MOV R130, R5 ;  /* 0x0000000500827202 */ /* 0x000fe80000000f00 */
[----:B------:R-:W-:Y:S01]  /*6c30*/  MOV R131, R4 ;  /* 0x0000000400837202 */ /* 0x000fe20000000f00 */
[----:B------:R-:W-:Y:S01]  /*6c40*/  @!UPT UIADD3 URZ, URZ, URZ, URZ ;  /* 0x0000003f3f3ff290 */ /* 0x000fe2000fffe03f */
[----:B------:R-:W-:Y:S11]  /*6c50*/  @!P2 BRA `(.L_x_524) ;  /* 0x000000000044a947 */ /* 0x000ff60003800000 */
[----:B------:R-:W1:Y:S01]  /*6c60*/  LDC R7, c[0x0][0x420] ;  /* 0x00010800ff077b82 */ /* 0x000e620000000800 */
[----:B------:R-:W2:Y:S07]  /*6c70*/  LDL R48, [R1+0x24] ;  /* 0x0000240001307983 */ /* 0x000eae0000100800 */
[----:B------:R-:W3:Y:S01]  /*6c80*/  LDC R8, c[0x0][0x424] ;  /* 0x00010900ff087b82 */ /* 0x000ee20000000800 */
[----:B--2---:R-:W-:Y:S01]  /*6c90*/  LEA R6, R48, UR5, 0x1 ;  /* 0x0000000530067c11 */ /* 0x004fe2000f8e08ff */
[C---:B-1----:R-:W-:Y:S05]  /*6ca0*/  IMAD.U32 R4, R7.reuse, -0x80, RZ ;  /* 0xffffff8007047824 */ /* 0x042fea00078e00ff */
        /* <DEDUP_REMOVED lines=9> */
[----:B---3--:R-:W-:Y:S05]  /*6d40*/  LEA.HI.X R5, R7, R233, R8, 0x7, P0 ;  /* 0x000000e907057211 */ /* 0x008fea00000f3c08 */
[----:B------:R1:W-:Y:S04]  /*6d50*/  LDGSTS.E.BYPASS.LTC128B.128 [R6+0x5000], desc[UR26][R4.64] ;  /* 0x0500000004067fae */ /* 0x0003e8000b901d5a */
[----:B------:R-:W0:Y:S02]  /*6d60*/  LDGDEPBAR ;  /* 0x00000000000079af */ /* 0x000e240000000000 */
.L_x_524:
        /* <DEDUP_REMOVED lines=220> */
.L_x_522:
[----:B------:R-:W-:Y:S01]  /*7b30*/  @!UPT UIADD3 URZ, URZ, URZ, URZ ;  /* 0x0000003f3f3ff290 */ /* 0x000fe2000fffe03f */
[----:B------:R-:W2:Y:S01]  /*7b40*/  LDL R22, [R1+0x30] ;  /* 0x0000300001167983 */ /* 0x000ea20000100800 */
[----:B------:R-:W-:Y:S01]  /*7b50*/  ULDC UR6, c[0x0][0x390] ;  /* 0x0000e40000067ab9 */ /* 0x000fe20000000800 */
[----:B------:R-:W1:Y:S02]  /*7b60*/  LDC.64 R10, c[0x0][0x438] ;  /* 0x00010e00ff0a7b82 */ /* 0x000e640000000a00 */
[----:B------:R-:W3:Y:S04]  /*7b70*/  LDL R19, [R1+0x34] ;  /* 0x0000340001137983 */ /* 0x000ee80000100800 */
[----:B------:R-:W4:Y:S01]  /*7b80*/  LDL R24, [R1+0x24] ;  /* 0x0000240001187983 */ /* 0x000f220000100800 */
[----:B------:R-:W5:Y:S01]  /*7b90*/  S2R R14, SR_TID.X ;  /* 0x00000000000e7919 */ /* 0x000f620000002100 */
        /* <DEDUP_REMOVED lines=28> */
[----:B-----5:R-:W-:Y:S02]  /*7d60*/  SHF.R.S32.HI R18, RZ, 0x1f, R14 ;  /* 0x0000001fff127819 */ /* 0x020fe4000001140e */
[----:B------:R-:W-:-:S02]  /*7d70*/  F2FP.F16.F32.PACK_AB R0, R0, R94 ;  /* 0x0000005e0000723e */ /* 0x000fc400000000ff */
[----:B------:R-:W-:-:S03]  /*7d80*/  LEA.HI R18, R18, R14, RZ, 0x2 ;  /* 0x0000000e12127211 */ /* 0x000fc600078f10ff */
[----:B------:R-:W5:Y:S01]  /*7d90*/  LDC.64 R20, c[0x0][0x440] ;  /* 0x00011000ff147b82 */ /* 0x000f620000000a00 */
        /* <DEDUP_REMOVED lines=8> */
[----:B-1----:R-:W-:-:S04]  /*7e20*/  IMAD R40, R12, UR16, RZ ;  /* 0x000000100c287c24 */ /* 0x002fc8000f8e02ff */
[----:B------:R-:W-:Y:S01]  /*7e30*/  IMAD R40, R13, UR11, R40 ;  /* 0x0000000b0d287c24 */ /* 0x000fe2000f8e0228 */
[----:B--2---:R-:W-:Y:S04]  /*7e40*/  STS [R22], R9 ;  /* 0x0000000916007388 */ /* 0x004fe80000000800 */
[----:B------:R-:W-:Y:S04]  /*7e50*/  STS [R22+0x200], R8 ;  /* 0x0002000816007388 */ /* 0x000fe80000000800 */
[----:B---3--:R1:W-:Y:S04]  /*7e60*/  STS [R19], R5 ;  /* 0x0000000513007388 */ /* 0x0083e80000000800 */
[----:B------:R2:W-:Y:S04]  /*7e70*/  STS [R19+0x200], R4 ;  /* 0x0002000413007388 */ /* 0x0005e80000000800 */
[----:B------:R-:W-:Y:S04]  /*7e80*/  STS [R22+0x1000], R7 ;  /* 0x0010000716007388 */ /* 0x000fe80000000800 */
[----:B------:R-:W-:Y:S04]  /*7e90*/  STS [R22+0x1200], R6 ;  /* 0x0012000616007388 */ /* 0x000fe80000000800 */
[----:B------:R3:W-:Y:S04]  /*7ea0*/  STS [R19+0x1000], R3 ;  /* 0x0010000313007388 */ /* 0x0007e80000000800 */
[----:B------:R5:W-:Y:S01]  /*7eb0*/  STS [R19+0x1200], R0 ;  /* 0x0012000013007388 */ /* 0x000be20000000800 */
[----:B-1----:R-:W-:-:S03]  /*7ec0*/  LOP3.LUT R5, R18, 0xfffffffc, RZ, 0xc0, !PT ;  /* 0xfffffffc12057812 */ /* 0x002fc600078ec0ff */
[----:B------:R-:W-:Y:S01]  /*7ed0*/  STS [R22+0x2000], R68 ;  /* 0x0020004416007388 */ /* 0x000fe20000000800 */
[----:B--2---:R-:W-:-:S03]  /*7ee0*/  IADD3 R4, -R5, R14, RZ ;  /* 0x0000000e05047210 */ /* 0x004fc60007ffe1ff */
[----:B------:R-:W-:Y:S01]  /*7ef0*/  STS [R22+0x2200], R70 ;  /* 0x0022004616007388 */ /* 0x000fe20000000800 */
[----:B------:R-:W1:Y:S03]  /*7f00*/  LDC.64 R14, c[0x0][0x458] ;  /* 0x00011600ff0e7b82 */ /* 0x000e660000000a00 */
        /* <DEDUP_REMOVED lines=9> */
[----:B-----5:R-:W-:Y:S01]  /*7fa0*/  SHF.R.S32.HI R0, RZ, 0x2, R18 ;  /* 0x00000002ff007819 */ /* 0x020fe20000011412 */
[----:B------:R-:W-:-:S04]  /*7fb0*/  IMAD.WIDE.U32 R6, R10, UR10, R4 ;  /* 0x0000000a0a067c25 */ /* 0x000fc8000f8e0004 */
[----:B------:R-:W-:Y:S01]  /*7fc0*/  IMAD R11, R11, UR10, R3 ;  /* 0x0000000a0b0b7c24 */ /* 0x000fe2000f8e0203 */
[----:B------:R-:W-:-:S04]  /*7fd0*/  SHF.R.S32.HI R3, RZ, 0x1f, R0 ;  /* 0x0000001fff037819 */ /* 0x000fc80000011400 */
[----:B------:R-:W-:Y:S01]  /*7fe0*/  IADD3 R7, R7, R11, RZ ;  /* 0x0000000b07077210 */ /* 0x000fe20007ffe0ff */
[----:B------:R-:W-:Y:S01]  /*7ff0*/  IMAD R8, R3, R16, RZ ;  /* 0x0000001003087224 */ /* 0x000fe200078e02ff */
[----:B--2---:R-:W2:Y:S01]  /*8000*/  LDC.64 R22, c[0x0][0x470] ;  /* 0x00011c00ff167b82 */ /* 0x004ea20000000a00 */
[----:B------:R-:W-:-:S04]  /*8010*/  IMAD.WIDE.U32 R12, R12, UR11, R6 ;  /* 0x0000000b0c0c7c25 */ /* 0x000fc8000f8e0006 */
[----:B-1----:R-:W-:Y:S01]  /*8020*/  IMAD R6, R3, R14, RZ ;  /* 0x0000000e03067224 */ /* 0x002fe200078e02ff */
[----:B----4-:R-:W-:Y:S02]  /*8030*/  LEA R3, R24, UR5, 0x1 ;  /* 0x0000000518037c11 */ /* 0x010fe4000f8e08ff */
[----:B------:R-:W-:Y:S01]  /*8040*/  BAR.SYNC.DEFER_BLOCKING 0x0 ;  /* 0x0000000000007b1d */ /* 0x000fe20000010000 */
[----:B------:R-:W-:-:S04]  /*8050*/  IMAD.WIDE.U32 R10, R0, R16, RZ ;  /* 0x00000010000a7225 */ /* 0x000fc800078e00ff */
[----:B------:R-:W-:-:S05]  /*8060*/  IMAD R8, R0, R17, R8 ;  /* 0x0000001100087224 */ /* 0x000fca00078e0208 */
[----:B------:R-:W-:Y:S01]  /*8070*/  IADD3 R9, R11, R8, RZ ;  /* 0x000000080b097210 */ /* 0x000fe20007ffe0ff */
[----:B------:R-:W-:Y:S02]  /*8080*/  IMAD.MOV.U32 R8, RZ, RZ, R10 ;  /* 0x000000ffff087224 */ /* 0x000fe400078e000a */
[----:B------:R-:W-:Y:S02]  /*8090*/  IMAD R19, R20, UR15, RZ ;  /* 0x0000000f14137c24 */ /* 0x000fe4000f8e02ff */
[----:B------:R-:W-:Y:S01]  /*80a0*/  IMAD.WIDE.U32 R8, R16, UR19, R8 ;  /* 0x0000001310087c25 */ /* 0x000fe2000f8e0008 */
[----:B------:R-:W1:Y:S04]  /*80b0*/  LDS.128 R36, [R3+0x6000] ;  /* 0x0060000003247984 */ /* 0x000e680000000c00 */
        /* <DEDUP_REMOVED lines=12> */
[----:B-----5:R-:W-:Y:S01]  /*8180*/  IADD3 R3, P0, R12, R8, RZ ;  /* 0x000000080c037210 */ /* 0x020fe20007f1e0ff */
[----:B--2---:R-:W-:-:S04]  /*8190*/  IMAD R8, R22, UR16, RZ ;  /* 0x0000001016087c24 */ /* 0x004fc8000f8e02ff */
        /* <DEDUP_REMOVED lines=18> */
[----:B-1----:R1:W-:Y:S04]  /*82c0*/  STG.E.128 desc[UR26][R6.64], R36 ;  /* 0x0000002406007986 */ /* 0x0023e8000c101d1a */
[----:B---3--:R1:W-:Y:S04]  /*82d0*/  STG.E.128 desc[UR26][R10.64], R32 ;  /* 0x000000200a007986 */ /* 0x0083e8000c101d1a */
[----:B----4-:R1:W-:Y:S04]  /*82e0*/  STG.E.128 desc[UR26][R4.64], R28 ;  /* 0x0000001c04007986 */ /* 0x0103e8000c101d1a */
[----:B------:R1:W-:Y:S02]  /*82f0*/  STG.E.128 desc[UR26][R8.64], R24 ;  /* 0x0000001808007986 */ /* 0x0003e4000c101d1a */
.L_x_519:
        /* <DEDUP_REMOVED lines=11> */
.L_x_526:
[----:B------:R-:W-:Y:S05]  /*83b0*/  EXIT ;  /* 0x000000000000794d */ /* 0x000fea0003800000 */
.L_x_528:
        /* <DEDUP_REMOVED lines=12> */
.L_x_707:


//--------------------- .text._ZN5flash44flash_bwd_dq_dk_dv_loop_seqk_parallel_kernelI23Flash_bwd_kernel_traitsILi32ELi128ELi128ELi8ELi4ELi4ELi4ELb0ELb0EN7cutlass6half_tE19Flash_kernel_traitsILi32ELi128ELi128ELi8ES3_EELb1ELb1ELb0ELb0ELb0ELb1ELb0EEEvNS_16Flash_bwd_paramsE --------------------------
	.section	.text._ZN5flash44flash_bwd_dq_dk_dv_loop_seqk_parallel_kernelI23Flash_bwd_kernel_traitsILi32ELi128ELi128ELi8ELi4ELi4ELi4ELb0ELb0EN7cutlass6half_tE19Flash_kernel_traitsILi32ELi128ELi128ELi8ES3_EELb1ELb1ELb0ELb0ELb0ELb1ELb0EEEvNS_16Flash_bwd_paramsE,"ax",@progbits
	.align	128
        .global         _ZN5flash44flash_bwd_dq_dk_dv_loop_seqk_parallel_kernelI23Flash_bwd_kernel_traitsILi32ELi128ELi128ELi8ELi4ELi4ELi4ELb0ELb0EN7cutlass6half_tE19Flash_kernel_traitsILi32ELi128ELi128ELi8ES3_EELb1ELb1ELb0ELb0ELb0ELb1ELb0EEEvNS_16Flash_bwd_paramsE
        .type           _ZN5flash44flash_bwd_dq_dk_dv_loop_seqk_parallel_kernelI23Flash_bwd_kernel_traitsILi32ELi128ELi128ELi8ELi4ELi4ELi4ELb0ELb0EN7cutlass6half_tE19Flash_kernel_traitsILi32ELi128ELi128ELi8ES3_EELb1ELb1ELb0ELb0ELb0ELb1ELb0EEEvNS_16Flash_bwd_paramsE,@function
        .size           _ZN5flash44flash_bwd_dq_dk_dv_loop_seqk_parallel_kernelI23Flash_bwd_kernel_traitsILi32ELi128ELi128ELi8ELi4ELi4ELi4ELb0ELb0EN7cutlass6half_tE19Flash_kernel_traitsILi32ELi128ELi128ELi8ES3_EELb1ELb1ELb0ELb0ELb0ELb1ELb0EEEvNS_16Flash_bwd_paramsE,(.L_x_708 - _ZN5flash44flash_bwd_dq_dk_dv_loop_seqk_parallel_kernelI23Flash_bwd_kernel_traitsILi32ELi128ELi128ELi8ELi4ELi4ELi4ELb0ELb0EN7cutlass6half_tE19Flash_kernel_traitsILi32ELi128ELi128ELi8ES3_EELb1ELb1ELb0ELb0ELb0ELb1ELb0EEEvNS_16Flash_bwd_paramsE)
        .other          _ZN5flash44flash_bwd_dq_dk_dv_loop_seqk_parallel_kernelI23Flash_bwd_kernel_traitsILi32ELi128ELi128ELi8ELi4ELi4ELi4ELb0ELb0EN7cutlass6half_tE19Flash_kernel_traitsILi32ELi128ELi128ELi8ES3_EELb1ELb1ELb0ELb0ELb0ELb1ELb0EEEvNS_16Flash_bwd_paramsE,@"STO_CUDA_ENTRY STV_DEFAULT"
_ZN5flash44flash_bwd_dq_dk_dv_loop_seqk_parallel_kernelI23Flash_bwd_kernel_traitsILi32ELi128ELi128ELi8ELi4ELi4ELi4ELb0ELb0EN7cutlass6half_tE19Flash_kernel_traitsILi32ELi128ELi128ELi8ES3_EELb1ELb1ELb0ELb0ELb0ELb1ELb0EEEvNS_16Flash_bwd_paramsE:
.text._ZN5flash44flash_bwd_dq_dk_dv_loop_seqk_parallel_kernelI23Flash_bwd_kernel_traitsILi32ELi128ELi128ELi8ELi4ELi4ELi4ELb0ELb0EN7cutlass6half_tE19Flash_kernel_traitsILi32ELi128ELi128ELi8ES3_EELb1ELb1ELb0ELb0ELb0ELb1ELb0EEEvNS_16Flash_bwd_paramsE:
        /* <DEDUP_REMOVED lines=16> */
[----:B------:R-:W-:Y:S02]  /*0100*/  IMAD.MOV.U32 R156, RZ, RZ, -0x10 ;  /* 0xfffffff0ff9c7424 */ /* 0x000fe400078e00ff */
        /* <DEDUP_REMOVED lines=11> */
[----:B------:R-:W-:Y:S01]  /*01c0*/  LEA.HI R139, R142, R9, RZ, 0x4 ;  /* 0x000000098e8b7211 */ /* 0x000fe200078f20ff */
[----:B------:R-:W-:Y:S01]  /*01d0*/  USHF.R.S32.HI UR6, URZ, 0x1f, UR59 ;  /* 0x0000001f3f067899 */ /* 0x000fe2000801143b */
[----:B------:R-:W-:Y:S02]  /*01e0*/  LOP3.LUT R158, R4, 0xfffffffc, RZ, 0xc0, !PT ;  /* 0xfffffffc049e7812 */ /* 0x000fe400078ec0ff */
[----:B------:R-:W-:Y:S01]  /*01f0*/  SHF.R.S32.HI R5, RZ, 0x3, R8 ;  /* 0x00000003ff057819 */ /* 0x000fe20000011408 */
[----:B------:R-:W-:Y:S01]  /*0200*/  IMAD.U32 R145, RZ, RZ, UR5 ;  /* 0x00000005ff917e24 */ /* 0x000fe2000f8e00ff */
[----:B------:R-:W-:Y:S01]  /*0210*/  SHF.R.S32.HI R13, RZ, 0x2, R4 ;  /* 0x00000002ff0d7819 */ /* 0x000fe20000011404 */
[----:B------:R-:W-:Y:S01]  /*0220*/  IMAD.IADD R158, R9, 0x1, -R158 ;  /* 0x00000001099e7824 */ /* 0x000fe200078e0a9e */
[----:B------:R-:W-:Y:S01]  /*0230*/  LOP3.LUT R6, R143, 0xffffffe0, RZ, 0xc0, !PT ;  /* 0xffffffe08f067812 */ /* 0x000fe200078ec0ff */
[----:B------:R-:W-:Y:S01]  /*0240*/  IMAD.SHL.U32 R5, R5, 0x40, RZ ;  /* 0x0000004005057824 */ /* 0x000fe200078e00ff */
[--C-:B------:R-:W-:Y:S01]  /*0250*/  SHF.R.S32.HI R144, RZ, 0x5, R143.reuse ;  /* 0x00000005ff907819 */ /* 0x100fe2000001148f */
[----:B------:R-:W-:Y:S01]  /*0260*/  USHF.R.S32.HI UR5, URZ, 0x1f, UR50 ;  /* 0x0000001f3f057899 */ /* 0x000fe20008011432 */
[----:B------:R-:W-:Y:S01]  /*0270*/  LOP3.LUT R2, R139, 0xfffffff0, RZ, 0xc0, !PT ;  /* 0xfffffff08b027812 */ /* 0x000fe200078ec0ff */
[C---:B------:R-:W-:Y:S01]  /*0280*/  IMAD.IADD R7, R9.reuse, 0x1, -R6 ;  /* 0x0000000109077824 */ /* 0x040fe200078e0a06 */
[----:B------:R-:W-:Y:S01]  /*0290*/  SHF.R.S32.HI R143, RZ, 0x1f, R143 ;  /* 0x0000001fff8f7819 */ /* 0x000fe2000001148f */
[----:B------:R-:W-:Y:S01]  /*02a0*/  IMAD.U32 R148, RZ, RZ, UR6 ;  /* 0x00000006ff947e24 */ /* 0x000fe2000f8e00ff */
[----:B------:R-:W-:Y:S01]  /*02b0*/  SHF.R.S32.HI R10, RZ, 0x1f, R4 ;  /* 0x0000001fff0a7819 */ /* 0x000fe20000011404 */
[----:B------:R-:W-:Y:S01]  /*02c0*/  IMAD.IADD R11, R9, 0x1, -R2 ;  /* 0x00000001090b7824 */ /* 0x000fe200078e0a02 */
[----:B------:R-:W-:Y:S01]  /*02d0*/  LOP3.LUT R0, R8, 0xfffffff8, RZ, 0xc0, !PT ;  /* 0xfffffff808007812 */ /* 0x000fe200078ec0ff */
[----:B------:R-:W-:Y:S01]  /*02e0*/  IMAD.SHL.U32 R2, R158, 0x8, RZ ;  /* 0x000000089e027824 */ /* 0x000fe200078e00ff */
[----:B------:R-:W-:Y:S01]  /*02f0*/  LEA.HI R4, R4, R13, RZ, 0x1 ;  /* 0x0000000d04047211 */ /* 0x000fe200078f08ff */
[----:B------:R-:W-:Y:S01]  /*0300*/  IMAD.SHL.U32 R158, R158, 0x2, RZ ;  /* 0x000000029e9e7824 */ /* 0x000fe200078e00ff */
[----:B------:R-:W-:Y:S01]  /*0310*/  LEA.HI R143, R143, R144, RZ, 0x2 ;  /* 0x000000908f8f7211 */ /* 0x000fe200078f10ff */
[----:B------:R-:W-:Y:S01]  /*0320*/  UIADD3 UR6, UR4, 0xa000, URZ ;  /* 0x0000a00004067890 */ /* 0x000fe2000fffe03f */
[----:B------:R-:W-:Y:S01]  /*0330*/  LEA.HI R142, R142, R9, RZ, 0x7 ;  /* 0x000000098e8e7211 */ /* 0x000fe200078f38ff */
[----:B------:R-:W-:Y:S01]  /*0340*/  IMAD.IADD R9, R9, 0x1, -R0 ;  /* 0x0000000109097824 */ /* 0x000fe200078e0a00 */
[----:B------:R-:W-:Y:S01]  /*0350*/  LOP3.LUT R4, R4, 0x7fffffe, RZ, 0xc0, !PT ;  /* 0x07fffffe04047812 */ /* 0x000fe200078ec0ff */
[----:B------:R-:W-:Y:S01]  /*0360*/  IMAD.U32 R149, RZ, RZ, UR5 ;  /* 0x00000005ff957e24 */ /* 0x000fe2000f8e00ff */
[----:B------:R-:W-:Y:S01]  /*0370*/  SHF.R.S32.HI R0, RZ, 0x4, R139 ;  /* 0x00000004ff007819 */ /* 0x000fe2000001148b */
[----:B------:R-:W-:Y:S01]  /*0380*/  UIADD3 UR5, UR4, 0x6000, URZ ;  /* 0x0000600004057890 */ /* 0x000fe2000fffe03f */
[----:B------:R-:W-:Y:S01]  /*0390*/  LOP3.LUT R5, R5, 0xc0, RZ, 0xc0, !PT ;  /* 0x000000c005057812 */ /* 0x000fe200078ec0ff */
[----:B------:R-:W-:Y:S01]  /*03a0*/  IMAD.IADD R3, R13, 0x1, -R4 ;  /* 0x000000010d037824 */ /* 0x000fe200078e0a04 */
[----:B------:R-:W-:-:S02]  /*03b0*/  LOP3.LUT R143, R143, 0xfffffffc, RZ, 0xc0, !PT ;  /* 0xfffffffc8f8f7812 */ /* 0x000fc400078ec0ff */
[----:B------:R-:W-:Y:S02]  /*03c0*/  LEA.HI R10, R10, R13, RZ, 0x3 ;  /* 0x0000000d0a0a7211 */ /* 0x000fe400078f18ff */
[----:B------:R-:W-:Y:S01]  /*03d0*/  LEA.HI R139, R139, R0, RZ, 0x1 ;  /* 0x000000008b8b7211 */ /* 0x000fe200078f08ff */
[C---:B------:R-:W-:Y:S01]  /*03e0*/  IMAD.IADD R143, R144.reuse, 0x1, -R143 ;  /* 0x00000001908f7824 */ /* 0x040fe200078e0a8f */
[----:B------:R-:W-:Y:S01]  /*03f0*/  LOP3.LUT R2, R5, 0x18, R2, 0xf8, !PT ;  /* 0x0000001805027812 */ /* 0x000fe200078ef802 */
[----:B------:R-:W-:Y:S01]  /*0400*/  IMAD R144, R144, 0x8, R3 ;  /* 0x0000000890907824 */ /* 0x000fe200078e0203 */
[----:B------:R-:W-:Y:S02]  /*0410*/  SHF.R.U32.HI R5, RZ, 0x3, R5 ;  /* 0x00000003ff057819 */ /* 0x000fe40000011605 */
[----:B------:R-:W-:Y:S02]  /*0420*/  LOP3.LUT R10, R10, 0xfffffff8, RZ, 0xc0, !PT ;  /* 0xfffffff80a0a7812 */ /* 0x000fe400078ec0ff */
[----:B------:R-:W-:-:S02]  /*0430*/  LOP3.LUT R139, R139, 0xfffffffe, RZ, 0xc0, !PT ;  /* 0xfffffffe8b8b7812 */ /* 0x000fc400078ec0ff */
[----:B------:R-:W-:Y:S01]  /*0440*/  LEA.HI R3, R9, R9, RZ, 0x1 ;  /* 0x0000000909037211 */ /* 0x000fe200078f08ff */
[----:B------:R-:W-:Y:S01]  /*0450*/  IMAD.IADD R10, R13, 0x1, -R10 ;  /* 0x000000010d0a7824 */ /* 0x000fe200078e0a0a */
[----:B------:R-:W-:Y:S01]  /*0460*/  LOP3.LUT R5, R2, R5, RZ, 0x3c, !PT ;  /* 0x0000000502057212 */ /* 0x000fe200078e3cff */
[----:B------:R-:W-:Y:S01]  /*0470*/  IMAD.IADD R139, R0, 0x1, -R139 ;  /* 0x00000001008b7824 */ /* 0x000fe200078e0a8b */
[----:B------:R-:W-:Y:S02]  /*0480*/  SHF.R.S32.HI R2, RZ, 0x1f, R11 ;  /* 0x0000001fff027819 */ /* 0x000fe4000001140b */
[----:B------:R-:W-:Y:S01]  /*0490*/  LOP3.LUT R4, R3, 0x7fffffe, RZ, 0xc0, !PT ;  /* 0x07fffffe03047812 */ /* 0x000fe200078ec0ff */
[----:B------:R-:W-:Y:S01]  /*04a0*/  IMAD.U32 R144, R144, 0x20, R5 ;  /* 0x0000002090907824 */ /* 0x000fe200078e0005 */
[----:B------:R-:W-:Y:S01]  /*04b0*/  SHF.R.S32.HI R6, RZ, 0x1f, R7 ;  /* 0x0000001fff067819 */ /* 0x000fe20000011407 */
[----:B------:R-:W-:Y:S01]  /*04c0*/  IMAD.SHL.U32 R140, R139, 0x8, RZ ;  /* 0x000000088b8c7824 */ /* 0x000fe200078e00ff */
[-C--:B------:R-:W-:Y:S01]  /*04d0*/  LEA.HI R0, R11, R11.reuse, RZ, 0x1 ;  /* 0x0000000b0b007211 */ /* 0x080fe200078f08ff */
[----:B------:R-:W-:Y:S01]  /*04e0*/  IMAD.IADD R13, R9, 0x1, -R4 ;  /* 0x00000001090d7824 */ /* 0x000fe200078e0a04 */
[----:B------:R-:W-:-:S02]  /*04f0*/  LEA.HI R5, R2, R11, RZ, 0x3 ;  /* 0x0000000b02057211 */ /* 0x000fc400078f18ff */
[----:B------:R-:W-:Y:S02]  /*0500*/  LEA.HI R6, R6, R7, RZ, 0x2 ;  /* 0x0000000706067211 */ /* 0x000fe400078f10ff */
[----:B------:R-:W-:Y:S02]  /*0510*/  LOP3.LUT R2, R10, 0x1, RZ, 0xc0, !PT ;  /* 0x000000010a027812 */ /* 0x000fe400078ec0ff */
[--C-:B------:R-:W-:Y:S02]  /*0520*/  SHF.R.S32.HI R4, RZ, 0x1, R0.reuse ;  /* 0x00000001ff047819 */ /* 0x100fe40000011400 */
[----:B------:R-:W-:Y:S02]  /*0530*/  SHF.R.S32.HI R7, RZ, 0x1f, R0 ;  /* 0x0000001fff077819 */ /* 0x000fe40000011400 */
[----:B------:R-:W-:Y:S02]  /*0540*/  LOP3.LUT R0, R0, 0x7fffffe, RZ, 0xc0, !PT ;  /* 0x07fffffe00007812 */ /* 0x000fe400078ec0ff */
[----:B------:R-:W-:-:S02]  /*0550*/  LOP3.LUT R134, R5, 0xfffffff8, RZ, 0xc0, !PT ;  /* 0xfffffff805867812 */ /* 0x000fc400078ec0ff */
        /* <DEDUP_REMOVED lines=10> */
[----:B------:R-:W-:-:S02]  /*0600*/  LOP3.LUT R7, R7, 0xfffffffc, RZ, 0xc0, !PT ;  /* 0xfffffffc07077812 */ /* 0x000fc400078ec0ff */
[----:B------:R-:W-:Y:S01]  /*0610*/  LEA.HI.SX32 R141, R6, R11, 0x1e ;  /* 0x0000000b068d7211 */ /* 0x000fe200078ff2ff */
[----:B------:R-:W-:Y:S01]  /*0620*/  IMAD.SHL.U32 R6, R10, 0x40, RZ ;  /* 0x000000400a067824 */ /* 0x000fe200078e00ff */
[----:B------:R-:W-:Y:S01]  /*0630*/  LOP3.LUT R11, R2, 0x30, R11, 0xf8, !PT ;  /* 0x00000030020b7812 */ /* 0x000fe200078ef80b */
[----:B------:R-:W-:Y:S01]  /*0640*/  IMAD.IADD R7, R4, 0x1, -R7 ;  /* 0x0000000104077824 */ /* 0x000fe200078e0a07 */
[----:B------:R-:W-:Y:S02]  /*0650*/  LOP3.LUT R3, R3, 0xc0, RZ, 0xc0, !PT ;  /* 0x000000c003037812 */ /* 0x000fe400078ec0ff */
[C---:B------:R-:W-:Y:S02]  /*0660*/  LEA.HI R4, R10.reuse, R10, RZ, 0x1 ;  /* 0x0000000a0a047211 */ /* 0x040fe400078f08ff */
[----:B------:R-:W-:Y:S02]  /*0670*/  LOP3.LUT P5, RZ, R10, 0x2, RZ, 0xc0, !PT ;  /* 0x000000020aff7812 */ /* 0x000fe400078ac0ff */
[----:B------:R-:W-:-:S02]  /*0680*/  LOP3.LUT R11, R11, 0x8, R8, 0xf8, !PT ;  /* 0x000000080b0b7812 */ /* 0x000fc400078ef808 */
[----:B------:R-:W-:Y:S02]  /*0690*/  LOP3.LUT P4, RZ, R10, 0x4, RZ, 0xc0, !PT ;  /* 0x000000040aff7812 */ /* 0x000fe4000788c0ff */
[----:B------:R-:W-:Y:S02]  /*06a0*/  LOP3.LUT R8, R3, 0x8, R8, 0xf8, !PT ;  /* 0x0000000803087812 */ /* 0x000fe400078ef808 */
[----:B------:R-:W-:Y:S02]  /*06b0*/  SHF.R.S32.HI R142, RZ, 0x7, R142 ;  /* 0x00000007ff8e7819 */ /* 0x000fe4000001148e */
[----:B------:R-:W-:Y:S02]  /*06c0*/  SHF.R.U32.HI R3, RZ, 0x3, R3 ;  /* 0x00000003ff037819 */ /* 0x000fe40000011603 */
[----:B------:R-:W-:Y:S01]  /*06d0*/  LOP3.LUT R9, R4, 0x3fffffe, RZ, 0xc0, !PT ;  /* 0x03fffffe04097812 */ /* 0x000fe200078ec0ff */
[----:B------:R-:W-:Y:S01]  /*06e0*/  IMAD R147, R142, 0x2000, R158 ;  /* 0x000020008e937824 */ /* 0x000fe200078e029e */
[----:B------:R-:W-:Y:S01]  /*06f0*/  LOP3.LUT R6, R6, 0x1c0, RZ, 0xc0, !PT ;  /* 0x000001c006067812 */ /* 0x000fe200078ec0ff */
[----:B------:R-:W-:Y:S01]  /*0700*/  IMAD R138, R142, 0x8, R139 ;  /* 0x000000088e8a7824 */ /* 0x000fe200078e028b */
[----:B------:R-:W-:Y:S01]  /*0710*/  SHF.R.S32.HI R4, RZ, 0x1, R4 ;  /* 0x00000001ff047819 */ /* 0x000fe20000011404 */
[----:B------:R-:W-:Y:S01]  /*0720*/  IMAD.IADD R9, R10, 0x1, -R9 ;  /* 0x000000010a097824 */ /* 0x000fe200078e0a09 */
[C---:B------:R-:W-:Y:S01]  /*0730*/  R2P PR, R134.reuse, 0x6 ;  /* 0x0000000686007804 */ /* 0x040fe20000000000 */
[----:B------:R-:W-:Y:S01]  /*0740*/  IMAD.SHL.U32 R134, R134, 0x40, RZ ;  /* 0x0000004086867824 */ /* 0x000fe200078e00ff */
[----:B------:R-:W-:Y:S01]  /*0750*/  LOP3.LUT R3, R8, R3, RZ, 0x3c, !PT ;  /* 0x0000000308037212 */ /* 0x000fe200078e3cff */
[C---:B------:R-:W-:Y:S01]  /*0760*/  IMAD.SHL.U32 R8, R143.reuse, 0x400, RZ ;  /* 0x000004008f087824 */ /* 0x040fe200078e00ff */
[----:B------:R-:W-:Y:S01]  /*0770*/  LEA.HI R6, R6, R6, RZ, 0x1d ;  /* 0x0000000606067211 */ /* 0x000fe200078fe8ff */
[----:B------:R-:W-:Y:S01]  /*0780*/  IMAD R158, R143, 0x200, R158 ;  /* 0x000002008f9e7824 */ /* 0x000fe200078e029e */
[C---:B------:R-:W-:Y:S01]  /*0790*/  LOP3.LUT P3, RZ, R4.reuse, 0x2, RZ, 0xc0, !PT ;  /* 0x0000000204ff7812 */ /* 0x040fe2000786c0ff */
[----:B------:R-:W-:Y:S01]  /*07a0*/  IMAD.SHL.U32 R4, R4, 0x40, RZ ;  /* 0x0000004004047824 */ /* 0x000fe200078e00ff */
[----:B------:R-:W-:Y:S01]  /*07b0*/  LOP3.LUT R134, R134, 0x1c0, RZ, 0xc0, !PT ;  /* 0x000001c086867812 */ /* 0x000fe200078ec0ff */
[----:B------:R-:W-:Y:S01]  /*07c0*/  IMAD R138, R138, 0x8, R13 ;  /* 0x000000088a8a7824 */ /* 0x000fe200078e020d */
[----:B------:R-:W-:Y:S01]  /*07d0*/  IADD3 R147, R6, R147, R8 ;  /* 0x0000009306937210 */ /* 0x000fe20007ffe008 */
[----:B------:R-:W-:Y:S01]  /*07e0*/  IMAD R158, R9, 0x20, R158 ;  /* 0x00000020099e7824 */ /* 0x000fe200078e029e */
[----:B------:R-:W-:Y:S01]  /*07f0*/  SHF.R.S32.HI R5, RZ, 0x3, R5 ;  /* 0x00000003ff057819 */ /* 0x000fe20000011405 */
[----:B------:R-:W-:Y:S01]  /*0800*/  IMAD.SHL.U32 R6, R142, 0x8, RZ ;  /* 0x000000088e067824 */ /* 0x000fe200078e00ff */
[----:B------:R-:W-:Y:S01]  /*0810*/  SHF.R.U32.HI R2, RZ, 0x3, R2 ;  /* 0x00000003ff027819 */ /* 0x000fe20000011602 */
[----:B------:R-:W-:Y:S01]  /*0820*/  IMAD.U32 R138, R138, 0x20, R3 ;  /* 0x000000208a8a7824 */ /* 0x000fe200078e0003 */
[----:B------:R-:W-:Y:S01]  /*0830*/  LOP3.LUT R4, R4, 0xc0, RZ, 0xc0, !PT ;  /* 0x000000c004047812 */ /* 0x000fe200078ec0ff */
[C---:B------:R-:W-:Y:S01]  /*0840*/  IMAD R0, R5.reuse, 0x8, R0 ;  /* 0x0000000805007824 */ /* 0x040fe200078e0200 */
[----:B------:R-:W-:Y:S01]  /*0850*/  LOP3.LUT R140, R140, 0x8, RZ, 0xc0, !PT ;  /* 0x000000088c8c7812 */ /* 0x000fe200078ec0ff */
[----:B------:R-:W-:Y:S01]  /*0860*/  IMAD R5, R5, 0x200, R8 ;  /* 0x0000020005057824 */ /* 0x000fe200078e0208 */
[----:B------:R-:W-:Y:S01]  /*0870*/  SHF.R.U32.HI R9, RZ, 0x3, R134 ;  /* 0x00000003ff097819 */ /* 0x000fe20000011686 */
[----:B------:R-:W-:Y:S01]  /*0880*/  IMAD.SHL.U32 R0, R0, 0x20, RZ ;  /* 0x0000002000007824 */ /* 0x000fe200078e00ff */
[----:B------:R-:W-:Y:S01]  /*0890*/  LOP3.LUT R2, R11, R2, RZ, 0x3c, !PT ;  /* 0x000000020b027212 */ /* 0x000fe200078e3cff */
[----:B------:R-:W-:Y:S01]  /*08a0*/  IMAD.SHL.U32 R138, R138, 0x2, RZ ;  /* 0x000000028a8a7824 */ /* 0x000fe200078e00ff */
[----:B------:R-:W-:-:S02]  /*08b0*/  LOP3.LUT R6, R6, 0x8, RZ, 0xc0, !PT ;  /* 0x0000000806067812 */ /* 0x000fc400078ec0ff */
[----:B------:R-:W-:Y:S01]  /*08c0*/  SEL R137, R136, 0xffffffe0, !P0 ;  /* 0xffffffe088897807 */ /* 0x000fe20004000000 */
[C---:B------:R-:W-:Y:S01]  /*08d0*/  IMAD R135, R139.reuse, 0x200, R2 ;  /* 0x000002008b877824 */ /* 0x040fe200078e0202 */
[----:B------:R-:W-:Y:S01]  /*08e0*/  SHF.R.U32.HI R3, RZ, 0x3, R4 ;  /* 0x00000003ff037819 */ /* 0x000fe20000011604 */
[----:B------:R-:W-:Y:S01]  /*08f0*/  IMAD.SHL.U32 R139, R139, 0x10, RZ ;  /* 0x000000108b8b7824 */ /* 0x000fe200078e00ff */
[----:B------:R-:W-:Y:S02]  /*0900*/  LOP3.LUT R134, R9, R134, R140, 0x1e, !PT ;  /* 0x0000008609867212 */ /* 0x000fe400078e1e8c */
[C---:B------:R-:W-:Y:S01]  /*0910*/  LOP3.LUT P0, RZ, R7.reuse, 0x2, RZ, 0xc0, !PT ;  /* 0x0000000207ff7812 */ /* 0x040fe2000780c0ff */
[----:B------:R-:W-:Y:S01]  /*0920*/  IMAD.SHL.U32 R7, R7, 0x40, RZ ;  /* 0x0000004007077824 */ /* 0x000fe200078e00ff */
[----:B------:R-:W-:Y:S01]  /*0930*/  LOP3.LUT R3, R3, R4, R6, 0x1e, !PT ;  /* 0x0000000403037212 */ /* 0x000fe200078e1e06 */
[----:B------:R-:W-:Y:S01]  /*0940*/  IMAD.IADD R134, R5, 0x1, R134 ;  /* 0x0000000105867824 */ /* 0x000fe200078e0286 */
[----:B------:R-:W-:Y:S01]  /*0950*/  LEA R147, R147, UR4, 0x1 ;  /* 0x0000000493937c11 */ /* 0x000fe2000f8e08ff */
[----:B------:R-:W-:Y:S01]  /*0960*/  IMAD R5, R143, 0x200, R0 ;  /* 0x000002008f057824 */ /* 0x000fe200078e0200 */
[----:B------:R-:W-:Y:S01]  /*0970*/  LOP3.LUT R7, R7, 0xc0, RZ, 0xc0, !PT ;  /* 0x000000c007077812 */ /* 0x000fe200078ec0ff */
[----:B------:R-:W-:Y:S01]  /*0980*/  IMAD.IADD R158, R3, 0x1, R158 ;  /* 0x00000001039e7824 */ /* 0x000fe200078e029e */
[----:B------:R-:W-:Y:S01]  /*0990*/  SEL R156, R156, 0x10, !P6 ;  /* 0x000000109c9c7807 */ /* 0x000fe20007000000 */
[C---:B------:R-:W-:Y:S01]  /*09a0*/  VIADD R151, R147.reuse, 0x40 ;  /* 0x0000004093977836 */ /* 0x040fe20000000000 */
[----:B------:R-:W-:Y:S01]  /*09b0*/  LEA R134, R134, UR6, 0x1 ;  /* 0x0000000686867c11 */ /* 0x000fe2000f8e08ff */
[C---:B------:R-:W-:Y:S01]  /*09c0*/  @P4 VIADD R151, R147.reuse, 0xffffffc0 ;  /* 0xffffffc093974836 */ /* 0x040fe20000000000 */
[----:B------:R-:W-:Y:S01]  /*09d0*/  SHF.R.U32.HI R2, RZ, 0x3, R7 ;  /* 0x00000003ff027819 */ /* 0x000fe20000011607 */
[C---:B------:R-:W-:Y:S01]  /*09e0*/  IMAD.IADD R153, R147.reuse, 0x1, R156 ;  /* 0x0000000193997824 */ /* 0x040fe200078e029c */
[----:B------:R-:W-:Y:S01]  /*09f0*/  LOP3.LUT R139, R6, 0x10, R139, 0xf8, !PT ;  /* 0x00000010068b7812 */ /* 0x000fe200078ef88b */
[----:B------:R-:W-:Y:S01]  /*0a00*/  VIADD R133, R134, 0x20 ;  /* 0x0000002086857836 */ /* 0x000fe20000000000 */
[----:B------:R-:W-:Y:S01]  /*0a10*/  SEL R154, R136, 0xffffffe0, !P5 ;  /* 0xffffffe0889a7807 */ /* 0x000fe20006800000 */
[----:B------:R-:W-:Y:S01]  /*0a20*/  IMAD.IADD R156, R156, 0x1, R151 ;  /* 0x000000019c9c7824 */ /* 0x000fe200078e0297 */
[----:B------:R-:W-:Y:S01]  /*0a30*/  SEL R128, R128, 0xffffffc0, !P2 ;  /* 0xffffffc080807807 */ /* 0x000fe20005000000 */
[----:B------:R-:W-:Y:S01]  /*0a40*/  @P1 VIADD R133, R134, 0xffffffe0 ;  /* 0xffffffe086851836 */ /* 0x000fe20000000000 */
[----:B------:R-:W-:Y:S01]  /*0a50*/  LEA R158, R158, UR5, 0x1 ;  /* 0x000000059e9e7c11 */ /* 0x000fe2000f8e08ff */
[----:B------:R-:W-:Y:S01]  /*0a60*/  IMAD.IADD R152, R147, 0x1, R154 ;  /* 0x0000000193987824 */ /* 0x000fe200078e029a */
[C---:B------:R-:W-:Y:S01]  /*0a70*/  LOP3.LUT R140, R2.reuse, R7, R140, 0x1e, !PT ;  /* 0x00000007028c7212 */ /* 0x040fe200078e1e8c */
[----:B------:R-:W-:Y:S01]  /*0a80*/  IMAD.IADD R159, R153, 0x1, R154 ;  /* 0x00000001999f7824 */ /* 0x000fe200078e029a */
[----:B------:R-:W-:Y:S01]  /*0a90*/  LOP3.LUT R139, R2, R139, R7, 0x1e, !PT ;  /* 0x0000008b028b7212 */ /* 0x000fe200078e1e07 */
[----:B------:R-:W-:Y:S01]  /*0aa0*/  IMAD.IADD R155, R154, 0x1, R151 ;  /* 0x000000019a9b7824 */ /* 0x000fe200078e0297 */
[----:B------:R-:W-:Y:S01]  /*0ab0*/  SEL R136, R136, 0xffffffe0, !P0 ;  /* 0xffffffe088887807 */ /* 0x000fe20004000000 */
[----:B------:R-:W-:Y:S01]  /*0ac0*/  VIADD R157, R158, 0x20 ;  /* 0x000000209e9d7836 */ /* 0x000fe20000000000 */
[----:B------:R-:W-:Y:S01]  /*0ad0*/  LEA R135, R135, UR4, 0x1 ;  /* 0x0000000487877c11 */ /* 0x000fe2000f8e08ff */
[----:B------:R-:W-:Y:S01]  /*0ae0*/  IMAD.IADD R132, R134, 0x1, R128 ;  /* 0x0000000186847824 */ /* 0x000fe200078e0280 */
[----:B------:R-:W-:Y:S01]  /*0af0*/  IADD3 R137, R137, UR5, R138 ;  /* 0x0000000589897c10 */ /* 0x000fe2000fffe08a */
[----:B------:R-:W-:-:S02]  /*0b00*/  IMAD.IADD R140, R5, 0x1, R140 ;  /* 0x00000001058c7824 */ /* 0x000fc400078e028c */
[----:B------:R-:W-:Y:S02]  /*0b10*/  IMAD.IADD R139, R0, 0x1, R139 ;  /* 0x00000001008b7824 */ /* 0x000fe400078e028b */
[----:B------:R-:W-:Y:S02]  /*0b20*/  IMAD.IADD R154, R154, 0x1, R156 ;  /* 0x000000019a9a7824 */ /* 0x000fe400078e029c */
[----:B------:R-:W-:Y:S02]  /*0b30*/  @P3 VIADD R157, R158, 0xffffffe0 ;  /* 0xffffffe09e9d3836 */ /* 0x000fe40000000000 */
[----:B------:R-:W-:Y:S02]  /*0b40*/  IMAD.IADD R128, R128, 0x1, R133 ;  /* 0x0000000180807824 */ /* 0x000fe400078e0285 */
[C---:B------:R-:W-:Y:S02]  /*0b50*/  VIADD R129, R133.reuse, 0x2000 ;  /* 0x0000200085817836 */ /* 0x040fe40000000000 */
[----:B------:R-:W-:-:S02]  /*0b60*/  VIADD R3, R133, 0x4000 ;  /* 0x0000400085037836 */ /* 0x000fc40000000000 */
[----:B------:R-:W-:-:S07]  /*0b70*/  VIADD R2, R133, 0x6000 ;  /* 0x0000600085027836 */ /* 0x000fce0000000000 */
.L_x_557:
        /* <DEDUP_REMOVED lines=15> */
[----:B------:R-:W-:Y:S01]  /*0c70*/  @UP4 UIADD3 UR10, UP1, UR17, UR6, URZ ;  /* 0x00000006110a4290 */ /* 0x000fe2000ff3e03f */
[----:B------:R-:W-:Y:S01]  /*0c80*/  IMAD.U32 R12, RZ, RZ, UR8 ;  /* 0x00000008ff0c7e24 */ /* 0x000fe2000f8e00ff */
[----:B------:R-:W-:-:S02]  /*0c90*/  UISETP.NE.U32.AND UP0, UPT, UR12, URZ, UPT ;  /* 0x0000003f0c00728c */ /* 0x000fc4000bf05070 */
[----:B------:R-:W-:Y:S01]  /*0ca0*/  UIADD3.X UR12, UR5, UR13, URZ, UP2, !UPT ;  /* 0x0000000d050c7290 */ /* 0x000fe200097fe43f */
[----:B------:R-:W-:Y:S01]  /*0cb0*/  IMAD.U32 R13, RZ, RZ, UR9 ;  /* 0x00000009ff0d7e24 */ /* 0x000fe2000f8e00ff */
[----:B------:R-:W-:Y:S01]  /*0cc0*/  @UP4 UIADD3.X UR11, UR5, UR7, URZ, UP1, !UPT ;  /* 0x00000007050b4290 */ /* 0x000fe20008ffe43f */
[----:B--2---:R-:W-:Y:S01]  /*0cd0*/  IMAD.U32 R14, RZ, RZ, UR10 ;  /* 0x0000000aff0e7e24 */ /* 0x004fe2000f8e00ff */
[----:B------:R-:W-:Y:S01]  /*0ce0*/  UISETP.NE.AND.EX UP2, UPT, UR13, URZ, UPT, UP0 ;  /* 0x0000003f0d00728c */ /* 0x000fe2000bf45300 */
[----:B------:R-:W-:Y:S02]  /*0cf0*/  ULDC.64 UR6, c[0x0][0x2f8] ;  /* 0x0000be0000067ab9 */ /* 0x000fe40000000a00 */
[----:B------:R-:W-:Y:S01]  /*0d00*/  ULDC.U8 UR13, c[0x0][0x3c2] ;  /* 0x0000f080000d7ab9 */ /* 0x000fe20000000000 */
[----:B------:R-:W-:Y:S01]  /*0d10*/  UISETP.EQ.U32.AND UP4, UPT, UR6, URZ, UPT ;  /* 0x0000003f0600728c */ /* 0x000fe2000bf82070 */
[----:B------:R-:W-:Y:S01]  /*0d20*/  IMAD.U32 R15, RZ, RZ, UR11 ;  /* 0x0000000bff0f7e24 */ /* 0x000fe2000f8e00ff */
[----:B------:R-:W-:Y:S01]  /*0d30*/  UISETP.NE.AND UP1, UPT, UR13, URZ, UPT ;  /* 0x0000003f0d00728c */ /* 0x000fe2000bf25270 */
[----:B------:R-:W2:Y:S01]  /*0d40*/  @P0 LDG.E R0, desc[UR14][R12.64] ;  /* 0x0000000e0c000981 */ /* 0x000ea2000c1e1900 */
[----:B------:R-:W-:-:S02]  /*0d50*/  PLOP3.LUT P3, PT, PT, PT, UP2, 0x80, 0x0 ;  /* 0x000000000000781c */ /* 0x000fc40003f6f028 */
[----:B------:R-:W-:Y:S01]  /*0d60*/  UISETP.EQ.OR.EX UP4, UPT, UR7, URZ, !UP1, UP4 ;  /* 0x0000003f0700728c */ /* 0x000fe2000cf82740 */
[----:B-1-3--:R-:W3:Y:S01]  /*0d70*/  @P1 LDG.E R5, desc[UR14][R14.64] ;  /* 0x0000000e0e051981 */ /* 0x00aee2000c1e1900 */
[----:B------:R-:W-:-:S04]  /*0d80*/  UIADD3 UR8, UP0, UR17, UR6, URZ ;  /* 0x0000000611087290 */ /* 0x000fc8000ff1e03f */
[----:B------:R-:W-:Y:S01]  /*0d90*/  PLOP3.LUT P2, PT, PT, PT, UP4, 0x80, 0x0 ;  /* 0x000000000000781c */ /* 0x000fe20003f4f048 */
[----:B------:R-:W-:Y:S01]  /*0da0*/  UIADD3.X UR5, UR5, UR7, URZ, UP0, !UPT ;  /* 0x0000000705057290 */ /* 0x000fe200087fe43f */
[----:B----4-:R-:W-:Y:S02]  /*0db0*/  IMAD.U32 R10, RZ, RZ, UR16 ;  /* 0x00000010ff0a7e24 */ /* 0x010fe4000f8e00ff */
[----:B------:R-:W-:Y:S02]  /*0dc0*/  IMAD.U32 R11, RZ, RZ, UR12 ;  /* 0x0000000cff0b7e24 */ /* 0x000fe4000f8e00ff */
[----:B------:R-:W-:Y:S01]  /*0dd0*/  IMAD.U32 R8, RZ, RZ, UR8 ;  /* 0x00000008ff087e24 */ /* 0x000fe2000f8e00ff */
[----:B------:R-:W-:Y:S01]  /*0de0*/  UMOV UR41, URZ ;  /* 0x0000003f00297c82 */ /* 0x000fe20008000000 */
[----:B------:R-:W-:Y:S01]  /*0df0*/  IMAD.U32 R9, RZ, RZ, UR5 ;  /* 0x00000005ff097e24 */ /* 0x000fe2000f8e00ff */
[----:B------:R-:W4:Y:S01]  /*0e00*/  @P3 LDG.E R7, desc[UR14][R10.64] ;  /* 0x0000000e0a073981 */ /* 0x000f22000c1e1900 */
[----:B------:R-:W-:-:S03]  /*0e10*/  @!UP3 ULDC.64 UR8, c[0x0][0x318] ;  /* 0x0000c6000008bab9 */ /* 0x000fc60000000a00 */
[----:B-----5:R-:W5:Y:S04]  /*0e20*/  @P3 LDG.E R4, desc[UR14][R10.64+0x4] ;  /* 0x0000040e0a043981 */ /* 0x020f68000c1e1900 */
[----:B------:R-:W5:Y:S01]  /*0e30*/  @!P2 LDG.E R6, desc[UR14][R8.64] ;  /* 0x0000000e0806a981 */ /* 0x000f62000c1e1900 */
[----:B------:R-:W-:-:S04]  /*0e40*/  @!UP3 UISETP.NE.U32.AND UP0, UPT, UR8, URZ, UPT ;  /* 0x0000003f0800b28c */ /* 0x000fc8000bf05070 */
[----:B------:R-:W-:Y:S01]  /*0e50*/  @!UP3 UISETP.NE.AND.EX UP0, UPT, UR9, URZ, UPT, UP0 ;  /* 0x0000003f0900b28c */ /* 0x000fe2000bf05300 */
[----:B------:R-:W-:Y:S01]  /*0e60*/  UMOV UR5, 0xffffffff ;  /* 0xffffffff00057882 */ /* 0x000fe20000000000 */
[----:B------:R-:W-:Y:S01]  /*0e70*/  UMOV UR42, 0xffffffff ;  /* 0xffffffff002a7882 */ /* 0x000fe20000000000 */
[----:B------:R-:W-:Y:S01]  /*0e80*/  USHF.L.U32 UR25, UR20, 0x7, URZ ;  /* 0x0000000714197899 */ /* 0x000fe2000800063f */
[----:B--2---:R-:W-:Y:S02]  /*0e90*/  @P0 R2UR UR12, R0 ;  /* 0x00000000000c02ca */ /* 0x004fe400000e0000 */
[----:B------:R-:W-:Y:S01]  /*0ea0*/  ISETP.NE.U32.AND P0, PT, RZ, UR6, PT ;  /* 0x00000006ff007c0c */ /* 0x000fe2000bf05070 */
[----:B------:R-:W-:Y:S01]  /*0eb0*/  @!UP3 ULDC UR6, c[0x0][0x2cc] ;  /* 0x0000b3000006bab9 */ /* 0x000fe20000000800 */
[----:B---3--:R-:W-:Y:S02]  /*0ec0*/  @P1 R2UR UR41, R5 ;  /* 0x00000000052912ca */ /* 0x008fe400000e0000 */
[----:B------:R-:W-:Y:S01]  /*0ed0*/  ISETP.NE.AND.EX P0, PT, RZ, UR7, PT, P0 ;  /* 0x00000007ff007c0c */ /* 0x000fe2000bf05300 */
[----:B------:R-:W-:-:S03]  /*0ee0*/  @!UP3 USEL UR7, UR6, URZ, UP0 ;  /* 0x0000003f0607b287 */ /* 0x000fc60008000000 */
[----:B------:R-:W-:-:S07]  /*0ef0*/  ULDC UR6, c[0x0][0x2c8] ;  /* 0x0000b20000067ab9 */ /* 0x000fce0000000800 */
        /* <DEDUP_REMOVED lines=11> */
.L_x_529:
[----:B------:R-:W-:Y:S02]  /*0fb0*/  @!UP3 UIADD3 UR12, UR7, UR6, -UR41 ;  /* 0x00000006070cb290 */ /* 0x000fe4000fffe829 */
[----:B------:R-:W-:Y:S02]  /*0fc0*/  @UP2 UIADD3 UR23, UR23, -UR5, URZ ;  /* 0x8000000517172290 */ /* 0x000fe4000fffe03f */
[----:B------:R-:W-:-:S05]  /*0fd0*/  UISETP.GT.AND UP0, UPT, UR12, UR25, UPT ;  /* 0x000000190c00728c */ /* 0x000fca000bf04270 */
[----:B------:R-:W-:Y:S01]  /*0fe0*/  @!UP2 ULDC UR23, c[0x0][0x2c4] ;  /* 0x0000b1000017aab9 */ /* 0x000fe20000000800 */
[----:B------:R-:W-:-:S13]  /*0ff0*/  PLOP3.LUT P0, PT, PT, PT, UP0, 0x80, 0x0 ;  /* 0x000000000000781c */ /* 0x000fda0003f0f008 */
[----:B------:R-:W-:Y:S05]  /*1000*/  @!P0 BRA `(.L_x_530) ;  /* 0x0000008c00048947 */ /* 0x000fea0003800000 */
[----:B------:R-:W1:Y:S01]  /*1010*/  LDC R0, c[0x0][0x278] ;  /* 0x00009e00ff007b82 */ /* 0x000e620000000800 */
[----:B------:R-:W-:Y:S01]  /*1020*/  ULDC.64 UR8, c[0x0][0x488] ;  /* 0x0001220000087ab9 */ /* 0x000fe20000000a00 */
[----:B------:R-:W-:Y:S01]  /*1030*/  UISETP.NE.AND UP0, UPT, UR5, -0x1, UPT ;  /* 0xffffffff0500788c */ /* 0x000fe2000bf05270 */
[----:B------:R-:W-:Y:S01]  /*1040*/  IABS R4, UR59 ;  /* 0x0000003b00047c13 */ /* 0x000fe20008000000 */
[----:B------:R-:W-:Y:S01]  /*1050*/  ULDC.64 UR6, c[0x0][0x228] ;  /* 0x00008a0000067ab9 */ /* 0x000fe20000000a00 */
[----:B------:R-:W-:Y:S02]  /*1060*/  UIADD3 UR13, UR23, 0x7f, URZ ;  /* 0x0000007f170d7890 */ /* 0x000fe4000fffe03f */
[----:B------:R-:W-:Y:S01]  /*1070*/  UIMAD.WIDE.U32 UR16, UR50, UR6, URZ ;  /* 0x00000006321072a5 */ /* 0x000fe2000f8e003f */
[----:B------:R-:W2:Y:S01]  /*1080*/  S2UR UR10, SR_CTAID.X ;  /* 0x00000000000a79c3 */ /* 0x000ea20000002500 */
[----:B------:R-:W-:Y:S01]  /*1090*/  UIMAD UR6, UR60, UR6, URZ ;  /* 0x000000063c0672a4 */ /* 0x000fe2000f8e023f */
[----:B------:R-:W-:Y:S01]  /*10a0*/  ULDC.64 UR44, c[0x0][0x240] ;  /* 0x00009000002c7ab9 */ /* 0x000fe20000000a00 */
[----:B------:R-:W-:-:S02]  /*10b0*/  ULDC UR61, c[0x0][0x2d4] ;  /* 0x0000b500003d7ab9 */ /* 0x000fc40000000800 */
[----:B------:R-:W-:Y:S02]  /*10c0*/  UIMAD UR32, UR50, UR7, UR6 ;  /* 0x00000007322072a4 */ /* 0x000fe4000f8e0206 */
[----:B------:R-:W-:Y:S01]  /*10d0*/  USHF.R.S32.HI UR40, URZ, 0x1f, UR61 ;  /* 0x0000001f3f287899 */ /* 0x000fe2000801143d */
[----:B------:R-:W-:Y:S01]  /*10e0*/  @!UP0 ULDC.64 UR6, c[0x0][0x418] ;  /* 0x0001060000068ab9 */ /* 0x000fe20000000a00 */
[----:B------:R-:W-:Y:S02]  /*10f0*/  USHF.R.S32.HI UR19, URZ, 0x1f, UR13 ;  /* 0x0000001f3f137899 */ /* 0x000fe4000801140d */
[----:B------:R-:W-:Y:S01]  /*1100*/  UIMAD UR22, UR5, UR45, URZ ;  /* 0x0000002d051672a4 */ /* 0x000fe2000f8e023f */
[----:B------:R-:W-:Y:S01]  /*1110*/  ULDC UR28, c[0x0][0x2dc] ;  /* 0x0000b700001c7ab9 */ /* 0x000fe20000000800 */
[----:B------:R-:W-:Y:S01]  /*1120*/  ULDC UR48, c[0x0][0x270] ;  /* 0x00009c0000307ab9 */ /* 0x000fe20000000800 */
[----:B-1----:R-:W-:Y:S01]  /*1130*/  IABS R6, R0 ;  /* 0x0000000000067213 */ /* 0x002fe20000000000 */
[----:B------:R-:W-:Y:S01]  /*1140*/  @!UP0 UIMAD.WIDE.U32 UR36, UR50, UR6, URZ ;  /* 0x00000006322482a5 */ /* 0x000fe2000f8e003f */
[----:B------:R-:W-:Y:S01]  /*1150*/  ISETP.NE.AND P3, PT, R0, RZ, PT ;  /* 0x000000ff0000720c */ /* 0x000fe20003f65270 */
[----:B------:R-:W-:Y:S01]  /*1160*/  UIADD3 UR32, UR17, UR32, URZ ;  /* 0x0000002011207290 */ /* 0x000fe2000fffe03f */
[----:B------:R-:W1:Y:S01]  /*1170*/  I2F.RP R8, R6 ;  /* 0x0000000600087306 */ /* 0x000e620000209400 */
[----:B------:R-:W-:Y:S01]  /*1180*/  USHF.L.U64.HI UR18, UR50, 0x7, UR60 ;  /* 0x0000000732127899 */ /* 0x000fe2000801023c */
[----:B------:R-:W-:Y:S01]  /*1190*/  ULDC.U8 UR26, c[0x0][0x3d8] ;  /* 0x0000f600001a7ab9 */ /* 0x000fe20000000000 */
        /* <DEDUP_REMOVED lines=23> */
[----:B------:R-:W-:-:S02]  /*1310*/  UIADD3 UR10, UR9, UR10, URZ ;  /* 0x0000000a090a7290 */ /* 0x000fc4000fffe03f */
[----:B------:R-:W-:Y:S02]  /*1320*/  UIADD3 UR18, UR11, -0x80, URZ ;  /* 0xffffff800b127890 */ /* 0x000fe4000fffe03f */
[----:B------:R-:W-:Y:S01]  /*1330*/  UISETP.NE.AND UP3, UPT, UR26, URZ, UPT ;  /* 0x0000003f1a00728c */ /* 0x000fe2000bf65270 */
[--C-:B-1----:R-:W-:Y:S01]  /*1340*/  IMAD.MOV R5, RZ, RZ, -R9.reuse ;  /* 0x000000ffff057224 */ /* 0x102fe200078e0a09 */
[----:B------:R-:W-:Y:S01]  /*1350*/  UIMAD.WIDE.U32 UR16, UR6, UR8, URZ ;  /* 0x00000008061072a5 */ /* 0x000fe2000f8e003f */
[----:B------:R-:W-:Y:S01]  /*1360*/  IMAD.MOV.U32 R8, RZ, RZ, RZ ;  /* 0x000000ffff087224 */ /* 0x000fe200078e00ff */
[----:B------:R-:W-:Y:S01]  /*1370*/  UIMAD.WIDE.U32 UR8, UR6, UR5, URZ ;  /* 0x00000005060872a5 */ /* 0x000fe2000f8e003f */
[----:B------:R-:W-:Y:S01]  /*1380*/  IMAD R5, R5, R6, RZ ;  /* 0x0000000605057224 */ /* 0x000fe200078e02ff */
[----:B------:R-:W-:Y:S02]  /*1390*/  UIMAD UR10, UR6, UR10, UR13 ;  /* 0x0000000a060a72a4 */ /* 0x000fe4000f8e020d */
[----:B------:R-:W-:Y:S01]  /*13a0*/  USHF.R.S32.HI UR22, URZ, 0x1f, UR18 ;  /* 0x0000001f3f167899 */ /* 0x000fe20008011412 */
[----:B------:R-:W-:Y:S01]  /*13b0*/  IMAD.HI.U32 R5, R9, R5, R8 ;  /* 0x0000000509057227 */ /* 0x000fe200078e0008 */
[----:B------:R-:W-:-:S02]  /*13c0*/  UIADD3 UR13, UP2, UR18, UR33, URZ ;  /* 0x00000021120d7290 */ /* 0x000fc4000ff5e03f */
[----:B------:R-:W-:Y:S02]  /*13d0*/  UISETP.NE.AND UP1, UPT, UR42, -0x1, UPT ;  /* 0xffffffff2a00788c */ /* 0x000fe4000bf25270 */
[----:B------:R-:W-:Y:S01]  /*13e0*/  UIMAD UR19, UR7, UR5, URZ ;  /* 0x00000005071372a4 */ /* 0x000fe2000f8e023f */
[----:B------:R-:W-:Y:S01]  /*13f0*/  IMAD.HI.U32 R18, R5, R4, RZ ;  /* 0x0000000405127227 */ /* 0x000fe200078e00ff */
[----:B------:R-:W-:Y:S02]  /*1400*/  USEL UR58, UR16, UR8, !UP0 ;  /* 0x00000008103a7287 */ /* 0x000fe4000c000000 */
[----:B------:R-:W-:Y:S01]  /*1410*/  UIADD3.X UR8, UR22, UR34, URZ, UP2, !UPT ;  /* 0x0000002216087290 */ /* 0x000fe200097fe43f */
[----:B------:R-:W-:Y:S01]  /*1420*/  IMAD.MOV R5, RZ, RZ, -R18 ;  /* 0x000000ffff057224 */ /* 0x000fe200078e0a12 */
[----:B------:R-:W-:Y:S01]  /*1430*/  UIMAD UR7, UR7, UR13, URZ ;  /* 0x0000000d070772a4 */ /* 0x000fe2000f8e023f */
[----:B------:R-:W-:Y:S02]  /*1440*/  ULDC UR47, c[0x0][0x2c4] ;  /* 0x0000b100002f7ab9 */ /* 0x000fe40000000800 */
[----:B------:R-:W-:Y:S01]  /*1450*/  IMAD R5, R6, R5, R4 ;  /* 0x0000000506057224 */ /* 0x000fe200078e0204 */
[----:B------:R-:W-:Y:S01]  /*1460*/  @!UP0 UIADD3 UR53, UR37, UR35, URZ ;  /* 0x0000002325358290 */ /* 0x000fe2000fffe03f */
[----:B------:R-:W-:Y:S01]  /*1470*/  LOP3.LUT R4, R0, UR59, RZ, 0x3c, !PT ;  /* 0x0000003b00047c12 */ /* 0x000fe2000f8e3cff */
[----:B------:R-:W-:-:S02]  /*1480*/  UIMAD UR16, UR6, UR8, UR7 ;  /* 0x00000008061072a4 */ /* 0x000fc4000f8e0207 */
[----:B------:R-:W-:Y:S01]  /*1490*/  ISETP.GT.U32.AND P1, PT, R6, R5, PT ;  /* 0x000000050600720c */ /* 0x000fe20003f24070 */
[----:B------:R-:W-:Y:S01]  /*14a0*/  UIMAD.WIDE.U32 UR34, UR6, UR13, URZ ;  /* 0x0000000d062272a5 */ /* 0x000fe2000f8e003f */
[----:B------:R-:W-:Y:S01]  /*14b0*/  ISETP.GE.AND P2, PT, R4, RZ, PT ;  /* 0x000000ff0400720c */ /* 0x000fe20003f46270 */
[----:B------:R-:W-:Y:S01]  /*14c0*/  @UP3 UIMAD UR6, UR50, UR47, URZ ;  /* 0x0000002f320632a4 */ /* 0x000fe2000f8e023f */
[----:B------:R-:W-:Y:S01]  /*14d0*/  ULDC.U8 UR27, c[0x0][0x480] ;  /* 0x00012000001b7ab9 */ /* 0x000fe20000000000 */
[----:B------:R-:W-:Y:S02]  /*14e0*/  @UP1 UIADD3 UR21, UR41, UR42, URZ ;  /* 0x0000002a29151290 */ /* 0x000fe4000fffe03f */
[----:B------:R-:W-:Y:S02]  /*14f0*/  @UP1 UIADD3 UR24, UR41, UR42, URZ ;  /* 0x0000002a29181290 */ /* 0x000fe4000fffe03f */
[----:B------:R-:W-:Y:S02]  /*1500*/  UIMAD UR52, UR59, UR28, URZ ;  /* 0x0000001c3b3472a4 */ /* 0x000fe4000f8e023f */
[----:B------:R-:W-:-:S02]  /*1510*/  UISETP.NE.AND UP4, UPT, UR27, URZ, UPT ;  /* 0x0000003f1b00728c */ /* 0x000fc4000bf85270 */
[-C--:B------:R-:W-:Y:S01]  /*1520*/  @!P1 IADD3 R5, R5, -R6.reuse, RZ ;  /* 0x8000000605059210 */ /* 0x080fe20007ffe0ff */
[----:B------:R-:W-:Y:S01]  /*1530*/  @!P1 VIADD R18, R18, 0x1 ;  /* 0x0000000112129836 */ /* 0x000fe20000000000 */
[----:B------:R-:W-:Y:S01]  /*1540*/  PLOP3.LUT P1, PT, PT, PT, UP1, 0x80, 0x0 ;  /* 0x000000000000781c */ /* 0x000fe20003f2f018 */
[----:B------:R-:W-:Y:S01]  /*1550*/  @UP3 USEL UR7, UR6, UR5, !UP0 ;  /* 0x0000000506073287 */ /* 0x000fe2000c000000 */
[----:B------:R-:W-:Y:S01]  /*1560*/  ISETP.GE.U32.AND P0, PT, R5, R6, PT ;  /* 0x000000060500720c */ /* 0x000fe20003f06070 */
[----:B------:R-:W-:Y:S01]  /*1570*/  @UP1 ULDC.64 UR28, c[0x0][0x248] ;  /* 0x00009200001c1ab9 */ /* 0x000fe20000000a00 */
[----:B------:R-:W-:Y:S01]  /*1580*/  @UP1 ULDC.64 UR26, c[0x0][0x250] ;  /* 0x00009400001a1ab9 */ /* 0x000fe20000000a00 */
[----:B------:R-:W-:Y:S02]  /*1590*/  UIADD3 UR51, UR17, UR10, URZ ;  /* 0x0000000a11337290 */ /* 0x000fe4000fffe03f */
[----:B------:R-:W-:Y:S01]  /*15a0*/  @UP0 UIADD3 UR51, UR9, UR19, URZ ;  /* 0x0000001309330290 */ /* 0x000fe2000fffe03f */
[----:B------:R-:W-:Y:S01]  /*15b0*/  @UP3 ULDC UR6, c[0x0][0x2e4] ;  /* 0x0000b90000063ab9 */ /* 0x000fe20000000800 */
[----:B------:R-:W-:-:S02]  /*15c0*/  @UP1 UIMAD.WIDE.U32 UR10, UR21, UR28, URZ ;  /* 0x0000001c150a12a5 */ /* 0x000fc4000f8e003f */
[----:B------:R-:W-:Y:S02]  /*15d0*/  @UP1 UIMAD.WIDE.U32 UR8, UR24, UR26, URZ ;  /* 0x0000001a180812a5 */ /* 0x000fe4000f8e003f */
[----:B------:R-:W-:Y:S02]  /*15e0*/  @UP3 UIMAD UR17, UR59, UR6, UR7 ;  /* 0x000000063b1132a4 */ /* 0x000fe4000f8e0207 */
[----:B------:R-:W-:Y:S01]  /*15f0*/  @P0 VIADD R18, R18, 0x1 ;  /* 0x0000000112120836 */ /* 0x000fe20000000000 */
[----:B------:R-:W-:Y:S01]  /*1600*/  @!UP3 UIMAD UR6, UR50, UR48, UR59 ;  /* 0x000000303206b2a4 */ /* 0x000fe2000f8e023b */
[----:B------:R-:W-:Y:S01]  /*1610*/  PLOP3.LUT P0, PT, PT, PT, UP3, 0x80, 0x0 ;  /* 0x000000000000781c */ /* 0x000fe20003f0f038 */
[----:B------:R-:W-:Y:S02]  /*1620*/  @UP1 UIMAD UR21, UR21, UR29, URZ ;  /* 0x0000001d151512a4 */ /* 0x000fe4000f8e023f */
[----:B------:R-:W-:Y:S01]  /*1630*/  @UP1 UIMAD UR13, UR24, UR27, URZ ;  /* 0x0000001b180d12a4 */ /* 0x000fe2000f8e023f */
[----:B------:R-:W-:Y:S01]  /*1640*/  @!P2 IADD3 R18, -R18, RZ, RZ ;  /* 0x000000ff1212a210 */ /* 0x000fe20007ffe1ff */
[----:B------:R-:W-:Y:S01]  /*1650*/  USEL UR54, UR46, URZ, UP4 ;  /* 0x0000003f2e367287 */ /* 0x000fe2000a000000 */
[----:B------:R-:W-:Y:S01]  /*1660*/  @!P3 LOP3.LUT R18, RZ, R0, RZ, 0x33, !PT ;  /* 0x00000000ff12b212 */ /* 0x000fe200078e33ff */
[----:B------:R-:W-:-:S02]  /*1670*/  @!UP3 UIMAD UR17, UR6, UR47, URZ ;  /* 0x0000002f0611b2a4 */ /* 0x000fc4000f8e023f */
[----:B------:R-:W-:Y:S02]  /*1680*/  USHF.R.S32.HI UR43, URZ, 0x1f, UR25 ;  /* 0x0000001f3f2b7899 */ /* 0x000fe40008011419 */
[----:B------:R-:W-:Y:S02]  /*1690*/  USHF.R.S32.HI UR55, URZ, 0x1f, UR52 ;  /* 0x0000001f3f377899 */ /* 0x000fe40008011434 */
[----:B------:R-:W-:Y:S02]  /*16a0*/  USEL UR56, UR30, URZ, UP4 ;  /* 0x0000003f1e387287 */ /* 0x000fe4000a000000 */
        /* <DEDUP_REMOVED lines=19> */
.L_x_531:
        /* <DEDUP_REMOVED lines=13> */
.L_x_532:
        /* <DEDUP_REMOVED lines=11> */
.L_x_533:
[----:B------:R-:W-:Y:S02]  /*1960*/  ULDC UR5, c[0x0][0x270] ;  /* 0x00009c0000057ab9 */ /* 0x000fe40000000800 */
[----:B------:R-:W-:-:S04]  /*1970*/  UIMAD UR5, UR50, UR5, UR59 ;  /* 0x00000005320572a4 */ /* 0x000fc8000f8e023b */
[----:B------:R-:W-:-:S12]  /*1980*/  UIMAD UR5, UR5, UR61, URZ ;  /* 0x0000003d050572a4 */ /* 0x000fd8000f8e023f */
.L_x_534:
        /* <DEDUP_REMOVED lines=11> */
[----:B------:R-:W-:-:S02]  /*1a40*/  UIADD3 UR6, UR6, -UR10, URZ ;  /* 0x8000000a06067290 */ /* 0x000fc4000fffe03f */
[----:B------:R-:W-:Y:S02]  /*1a50*/  UIMAD UR11, UR61, UR8, URZ ;  /* 0x000000083d0b72a4 */ /* 0x000fe4000f8e023f */
[----:B------:R-:W-:Y:S02]  /*1a60*/  USHF.R.S32.HI UR24, URZ, 0x1f, UR6 ;  /* 0x0000001f3f187899 */ /* 0x000fe40008011406 */
[----:B------:R-:W-:Y:S02]  /*1a70*/  UIMAD UR13, UR59, UR9, UR11 ;  /* 0x000000093b0d72a4 */ /* 0x000fe4000f8e020b */
[----:B------:R-:W-:Y:S02]  /*1a80*/  USHF.L.U32 UR11, UR5, 0x7, URZ ;  /* 0x00000007050b7899 */ /* 0x000fe4000800063f */
[----:B------:R-:W-:Y:S01]  /*1a90*/  ULEA.HI UR24, UR24, UR6, URZ, 0x7 ;  /* 0x0000000618187291 */ /* 0x000fe2000f8f383f */
[----:B--2---:R-:W-:Y:S01]  /*1aa0*/  IMAD R22, R4, UR22, RZ ;  /* 0x0000001604167c24 */ /* 0x004fe2000f8e02ff */
[----:B------:R-:W-:-:S02]  /*1ab0*/  UIADD3 UR9, UP2, UP0, UR34, UR11, UR52 ;  /* 0x0000000b22097290 */ /* 0x000fc4000f85e034 */
[----:B------:R-:W-:Y:S01]  /*1ac0*/  USHF.R.S32.HI UR24, URZ, 0x7, UR24 ;  /* 0x000000073f187899 */ /* 0x000fe20008011418 */
[----:B------:R-:W-:Y:S01]  /*1ad0*/  IMAD R22, R5, UR18, R22 ;  /* 0x0000001205167c24 */ /* 0x000fe2000f8e0216 */
[----:B------:R-:W-:Y:S01]  /*1ae0*/  UIADD3 UR35, UR18, UR17, URZ ;  /* 0x0000001112237290 */ /* 0x000fe2000fffe03f */
[----:B-1----:R-:W-:Y:S02]  /*1af0*/  SHF.R.S32.HI R6, RZ, 0x1f, R13 ;  /* 0x0000001fff067819 */ /* 0x002fe4000001140d */
[----:B------:R-:W-:Y:S01]  /*1b00*/  ULDC.64 UR16, c[0x0][0x258] ;  /* 0x0000960000107ab9 */ /* 0x000fe20000000a00 */
[----:B------:R-:W-:Y:S01]  /*1b10*/  ULDC.64 UR36, c[0x0][0x478] ;  /* 0x00011e0000247ab9 */ /* 0x000fe20000000a00 */
[----:B------:R-:W-:Y:S01]  /*1b20*/  ULDC.64 UR30, c[0x0][0x3e0] ;  /* 0x0000f800001e7ab9 */ /* 0x000fe20000000a00 */
[CC--:B------:R-:W-:Y:S01]  /*1b30*/  LEA.HI R0, R6.reuse, R13.reuse, RZ, 0x2 ;  /* 0x0000000d06007211 */ /* 0x0c0fe200078f10ff */
[----:B------:R-:W-:Y:S01]  /*1b40*/  ULDC.64 UR38, c[0x0][0x2b0] ;  /* 0x0000ac0000267ab9 */ /* 0x000fe20000000a00 */
[----:B------:R-:W-:Y:S01]  /*1b50*/  LEA.HI R177, R6, R13, RZ, 0x5 ;  /* 0x0000000d06b17211 */ /* 0x000fe200078f28ff */
[----:B------:R-:W-:Y:S01]  /*1b60*/  UIADD3 UR10, UR48, -0x1, URZ ;  /* 0xffffffff300a7890 */ /* 0x000fe2000fffe03f */
[----:B------:R-:W-:-:S02]  /*1b70*/  LOP3.LUT R10, R0, 0xfffffffc, RZ, 0xc0, !PT ;  /* 0xfffffffc000a7812 */ /* 0x000fc400078ec0ff */
[----:B------:R-:W-:Y:S02]  /*1b80*/  SHF.R.S32.HI R0, RZ, 0x2, R0 ;  /* 0x00000002ff007819 */ /* 0x000fe40000011400 */
[----:B------:R-:W-:Y:S01]  /*1b90*/  LOP3.LUT R170, R177, 0xffffffe0, RZ, 0xc0, !PT ;  /* 0xffffffe0b1aa7812 */ /* 0x000fe200078ec0ff */
[C---:B------:R-:W-:Y:S01]  /*1ba0*/  IMAD.IADD R10, R13.reuse, 0x1, -R10 ;  /* 0x000000010d0a7824 */ /* 0x040fe200078e0a0a */
[----:B------:R-:W-:Y:S02]  /*1bb0*/  SHF.R.S32.HI R17, RZ, 0x1f, R0 ;  /* 0x0000001fff117819 */ /* 0x000fe40000011400 */
[----:B------:R-:W-:Y:S01]  /*1bc0*/  IADD3 R8, P0, R0, UR18, RZ ;  /* 0x0000001200087c10 */ /* 0x000fe2000ff1e0ff */
[----:B------:R-:W-:Y:S01]  /*1bd0*/  IMAD.SHL.U32 R10, R10, 0x8, RZ ;  /* 0x000000080a0a7824 */ /* 0x000fe200078e00ff */
[----:B------:R-:W-:Y:S01]  /*1be0*/  SHF.R.S32.HI R177, RZ, 0x5, R177 ;  /* 0x00000005ffb17819 */ /* 0x000fe200000114b1 */
[----:B------:R-:W-:Y:S01]  /*1bf0*/  IMAD.IADD R170, R13, 0x1, -R170 ;  /* 0x000000010daa7824 */ /* 0x000fe200078e0aaa */
[----:B------:R-:W-:-:S02]  /*1c00*/  IADD3.X R9, R17, UR22, RZ, P0, !PT ;  /* 0x0000001611097c10 */ /* 0x000fc400087fe4ff */
[----:B------:R-:W-:Y:S01]  /*1c10*/  SHF.R.S32.HI R11, RZ, 0x1f, R10 ;  /* 0x0000001fff0b7819 */ /* 0x000fe2000001140a */
[----:B------:R-:W-:Y:S02]  /*1c20*/  IMAD R177, R177, UR5, R170 ;  /* 0x00000005b1b17c24 */ /* 0x000fe4000f8e02aa */
[----:B------:R-:W-:Y:S02]  /*1c30*/  IMAD R9, R9, UR44, RZ ;  /* 0x0000002c09097c24 */ /* 0x000fe4000f8e02ff */
[----:B------:R-:W-:-:S04]  /*1c40*/  IMAD.WIDE.U32 R14, R8, UR44, R10 ;  /* 0x0000002c080e7c25 */ /* 0x000fc8000f8e000a */
[----:B------:R-:W-:Y:S01]  /*1c50*/  IMAD R9, R8, UR45, R9 ;  /* 0x0000002d08097c24 */ /* 0x000fe2000f8e0209 */
[----:B------:R-:W-:Y:S01]  /*1c60*/  IADD3 R8, P0, R14, UR57, RZ ;  /* 0x000000390e087c10 */ /* 0x000fe2000ff1e0ff */
[----:B------:R-:W-:-:S03]  /*1c70*/  IMAD.U32 R14, RZ, RZ, UR8 ;  /* 0x00000008ff0e7e24 */ /* 0x000fc6000f8e00ff */
        /* <DEDUP_REMOVED lines=12> */
[----:B------:R-:W-:Y:S01]  /*1d40*/  IMAD.MOV.U32 R22, RZ, RZ, R20 ;  /* 0x000000ffff167224 */ /* 0x000fe200078e0014 */
[----:B------:R-:W-:Y:S01]  /*1d50*/  UISETP.GT.AND UP0, UPT, UR48, UR24, UPT ;  /* 0x000000183000728c */ /* 0x000fe2000bf04270 */
[----:B------:R-:W-:Y:S01]  /*1d60*/  IMAD.U32 R20, RZ, RZ, UR16 ;  /* 0x00000010ff147e24 */ /* 0x000fe2000f8e00ff */
[----:B------:R-:W-:Y:S01]  /*1d70*/  IADD3 R12, P0, R177, UR9, RZ ;  /* 0x00000009b10c7c10 */ /* 0x000fe2000ff1e0ff */
[----:B------:R-:W-:Y:S01]  /*1d80*/  IMAD.WIDE.U32 R14, R14, UR59, R22 ;  /* 0x0000003b0e0e7c25 */ /* 0x000fe2000f8e0016 */
[----:B------:R-:W-:-:S02]  /*1d90*/  UIMAD UR7, UR61, UR16, URZ ;  /* 0x000000103d0772a4 */ /* 0x000fc4000f8e023f */
[----:B------:R-:W-:Y:S01]  /*1da0*/  LEA.HI.X.SX32 R177, R177, UR8, 0x1, P0 ;  /* 0x00000008b1b17c11 */ /* 0x000fe200080f0eff */
[----:B------:R-:W-:Y:S01]  /*1db0*/  IMAD.WIDE.U32 R20, R20, UR59, R8 ;  /* 0x0000003b14147c25 */ /* 0x000fe2000f8e0008 */
[----:B------:R-:W-:Y:S01]  /*1dc0*/  PLOP3.LUT P0, PT, PT, PT, UP0, 0x80, 0x0 ;  /* 0x000000000000781c */ /* 0x000fe20003f0f008 */
[----:B------:R-:W-:Y:S02]  /*1dd0*/  UIMAD UR17, UR59, UR17, UR7 ;  /* 0x000000113b1172a4 */ /* 0x000fe4000f8e0207 */
[----:B------:R-:W-:Y:S01]  /*1de0*/  VIADD R15, R15, UR13 ;  /* 0x0000000d0f0f7c36 */ /* 0x000fe20008000000 */
[----:B------:R-:W-:Y:S01]  /*1df0*/  UIMAD.WIDE UR6, UR21, 0x4, UR36 ;  /* 0x00000004150678a5 */ /* 0x000fe2000f8e0224 */
[-C--:B------:R-:W-:Y:S01]  /*1e00*/  IMAD R8, R17, R4.reuse, RZ ;  /* 0x0000000411087224 */ /* 0x080fe200078e02ff */
[----:B------:R-:W-:Y:S01]  /*1e10*/  ULDC.64 UR18, c[0x0][0x400] ;  /* 0x0001000000127ab9 */ /* 0x000fe20000000a00 */
[----:B------:R-:W-:Y:S01]  /*1e20*/  IMAD.WIDE.U32 R14, R0, R4, R14 ;  /* 0x00000004000e7225 */ /* 0x000fe200078e000e */
[----:B------:R-:W-:-:S02]  /*1e30*/  LEA R176, P2, R12, UR18, 0x2 ;  /* 0x000000120cb07c11 */ /* 0x000fc4000f8410ff */
[----:B------:R-:W-:Y:S01]  /*1e40*/  LEA R174, P4, R20, UR32, 0x1 ;  /* 0x0000002014ae7c11 */ /* 0x000fe2000f8808ff */
[----:B------:R-:W-:Y:S01]  /*1e50*/  IMAD R8, R0, R5, R8 ;  /* 0x0000000500087224 */ /* 0x000fe200078e0208 */
[----:B------:R-:W-:Y:S01]  /*1e60*/  LEA R172, P3, R14, UR30, 0x1 ;  /* 0x0000001e0eac7c11 */ /* 0x000fe2000f8608ff */
[----:B------:R-:W-:Y:S01]  /*1e70*/  VIADD R6, R21, UR17 ;  /* 0x0000001115067c36 */ /* 0x000fe20008000000 */
[----:B------:R-:W-:Y:S01]  /*1e80*/  UIMAD.WIDE UR16, UR35, 0x4, UR38 ;  /* 0x00000004231078a5 */ /* 0x000fe2000f8e0226 */
[----:B------:R-:W-:Y:S01]  /*1e90*/  IMAD.IADD R8, R15, 0x1, R8 ;  /* 0x000000010f087824 */ /* 0x000fe200078e0208 */
        /* <DEDUP_REMOVED lines=25> */
.L_x_536:
        /* <DEDUP_REMOVED lines=19> */
.L_x_537:
[----:B------:R-:W-:Y:S01]  /*2160*/  UIMAD UR5, UR43, UR6, URZ ;  /* 0x000000062b0572a4 */ /* 0x000fe2000f8e023f */
[----:B------:R-:W-:Y:S01]  /*2170*/  IMAD.U32 R7, RZ, RZ, UR6 ;  /* 0x00000006ff077e24 */ /* 0x000fe2000f8e00ff */
[----:B------:R-:W-:Y:S01]  /*2180*/  UIMAD UR12, UR20, -0x80, UR12 ;  /* 0xffffff80140c78a4 */ /* 0x000fe2000f8e020c */
[C---:B------:R-:W-:Y:S01]  /*2190*/  VIADD R4, R0.reuse, 0x40 ;  /* 0x0000004000047836 */ /* 0x040fe20000000000 */
        /* <DEDUP_REMOVED lines=8> */
[----:B------:R-:W-:-:S02]  /*2220*/  IADD3 R6, P0, R6, UR18, RZ ;  /* 0x0000001206067c10 */ /* 0x000fc4000ff1e0ff */
[----:B------:R-:W-:Y:S01]  /*2230*/  MOV R8, UR10 ;  /* 0x0000000a00087c02 */ /* 0x000fe20008000f00 */
[----:B------:R-:W-:Y:S01]  /*2240*/  UIMAD UR11, UR59, UR11, UR5 ;  /* 0x0000000b3b0b72a4 */ /* 0x000fe2000f8e0205 */
[----:B------:R-:W-:Y:S02]  /*2250*/  IADD3.X R7, R7, UR19, R5, P0, !PT ;  /* 0x0000001307077c10 */ /* 0x000fe400087fe405 */
[----:B------:R-:W-:Y:S01]  /*2260*/  ISETP.GE.AND P0, PT, R4, UR12, PT ;  /* 0x0000000c04007c0c */ /* 0x000fe2000bf06270 */
[----:B------:R-:W-:-:S04]  /*2270*/  IMAD.WIDE.U32 R8, R8, UR59, R6 ;  /* 0x0000003b08087c25 */ /* 0x000fc8000f8e0006 */
[----:B------:R-:W-:Y:S01]  /*2280*/  VIADD R5, R9, UR11 ;  /* 0x0000000b09057c36 */ /* 0x000fe20008000000 */
[----:B------:R-:W-:Y:S07]  /*2290*/  @P1 BRA `(.L_x_539) ;  /* 0x0000000000241947 */ /* 0x000fee0003800000 */
        /* <DEDUP_REMOVED lines=9> */
.L_x_539:
[----:B------:R-:W-:Y:S05]  /*2330*/  BSYNC B0 ;  /* 0x0000000000007941 */ /* 0x000fea0003800000 */
.L_x_538:
[----:B------:R-:W-:Y:S04]  /*2340*/  BSSY B0, `(.L_x_540) ;  /* 0x000000d000007945 */ /* 0x000fe80003800000 */
[----:B------:R-:W-:Y:S05]  /*2350*/  @P0 BRA `(.L_x_541) ;  /* 0x00000000002c0947 */ /* 0x000fea0003800000 */
[----:B-1----:R-:W-:Y:S01]  /*2360*/  IADD3 R7, P2, R0, 0x40, RZ ;  /* 0x0000004000077810 */ /* 0x002fe20007f5e0ff */
[----:B------:R-:W-:Y:S01]  /*2370*/  ULDC.64 UR10, c[0x0][0x3f0] ;  /* 0x0000fc00000a7ab9 */ /* 0x000fe20000000a00 */
[----:B------:R-:W-:Y:S02]  /*2380*/  MOV R9, R5 ;  /* 0x0000000500097202 */ /* 0x000fe40000000f00 */
[----:B------:R-:W-:Y:S01]  /*2390*/  IADD3.X R4, RZ, R17, RZ, P2, !PT ;  /* 0x00000011ff047210 */ /* 0x000fe200017fe4ff */
[----:B------:R-:W-:-:S04]  /*23a0*/  IMAD.WIDE.U32 R8, R7, UR6, R8 ;  /* 0x0000000607087c25 */ /* 0x000fc8000f8e0008 */
[----:B------:R-:W-:Y:S01]  /*23b0*/  IMAD R4, R4, UR6, RZ ;  /* 0x0000000604047c24 */ /* 0x000fe2000f8e02ff */
[----:B------:R-:W-:-:S03]  /*23c0*/  LEA R6, P2, R8, UR10, 0x1 ;  /* 0x0000000a08067c11 */ /* 0x000fc6000f8408ff */
[----:B------:R-:W-:-:S05]  /*23d0*/  IMAD R4, R7, UR7, R4 ;  /* 0x0000000707047c24 */ /* 0x000fca000f8e0204 */
[----:B------:R-:W-:-:S04]  /*23e0*/  IADD3 R5, R9, R4, RZ ;  /* 0x0000000409057210 */ /* 0x000fc80007ffe0ff */
[----:B------:R-:W-:-:S05]  /*23f0*/  LEA.HI.X R7, R8, UR11, R5, 0x1, P2 ;  /* 0x0000000b08077c11 */ /* 0x000fca00090f0c05 */
[----:B------:R2:W-:Y:S02]  /*2400*/  STG.E.128 desc[UR14][R6.64], RZ ;  /* 0x000000ff06007986 */ /* 0x0005e4000c101d0e */
.L_x_541:
[----:B------:R-:W-:Y:S05]  /*2410*/  BSYNC B0 ;  /* 0x0000000000007941 */ /* 0x000fea0003800000 */
.L_x_540:
        /* <DEDUP_REMOVED lines=9> */
[----:B------:R-:W-:Y:S01]  /*24b0*/  UIMAD UR5, UR10, UR6, URZ ;  /* 0x000000060a0572a4 */ /* 0x000fe2000f8e023f */
[----:B-12---:R-:W-:-:S03]  /*24c0*/  MOV R6, UR6 ;  /* 0x0000000600067c02 */ /* 0x006fc60008000f00 */
        /* <DEDUP_REMOVED lines=14> */
.L_x_543:
[----:B------:R-:W-:Y:S05]  /*25b0*/  BSYNC B0 ;  /* 0x0000000000007941 */ /* 0x000fea0003800000 */
.L_x_542:
        /* <DEDUP_REMOVED lines=13> */
.L_x_535:
[----:B------:R-:W-:Y:S01]  /*2690*/  UIMAD UR8, UR43, UR28, URZ ;  /* 0x0000001c2b0872a4 */ /* 0x000fe2000f8e023f */
[----:B------:R-:W-:Y:S01]  /*26a0*/  IMAD.U32 R13, RZ, RZ, UR28 ;  /* 0x0000001cff0d7e24 */ /* 0x000fe2000f8e00ff */
[----:B------:R-:W-:Y:S01]  /*26b0*/  UIMAD UR6, UR10, -0x80, UR23 ;  /* 0xffffff800a0678a4 */ /* 0x000fe2000f8e0217 */
[----:B------:R-:W-:Y:S01]  /*26c0*/  VIADD R6, R0, 0x40 ;  /* 0x0000004000067836 */ /* 0x000fe20000000000 */
[----:B------:R-:W-:Y:S01]  /*26d0*/  UIMAD UR9, UR25, UR29, UR8 ;  /* 0x0000001d190972a4 */ /* 0x000fe2000f8e0208 */
[----:B------:R-:W-:Y:S01]  /*26e0*/  IMAD.WIDE.U32 R12, R13, UR25, R10 ;  /* 0x000000190d0c7c25 */ /* 0x000fe2000f8e000a */
[----:B------:R-:W-:Y:S02]  /*26f0*/  UIMAD UR7, UR20, -0x80, UR12 ;  /* 0xffffff80140778a4 */ /* 0x000fe4000f8e020c */
[----:B------:R-:W-:Y:S01]  /*2700*/  ISETP.GE.AND P4, PT, R6, UR6, PT ;  /* 0x0000000606007c0c */ /* 0x000fe2000bf86270 */
[----:B------:R-:W-:Y:S01]  /*2710*/  IMAD.SHL.U32 R9, R5, 0x80, RZ ;  /* 0x0000008005097824 */ /* 0x000fe200078e00ff */
[----:B------:R-:W-:Y:S01]  /*2720*/  IADD3 R12, P0, R12, UR40, RZ ;  /* 0x000000280c0c7c10 */ /* 0x000fe2000ff1e0ff */
[----:B------:R-:W-:Y:S01]  /*2730*/  IMAD.U32 R5, RZ, RZ, UR9 ;  /* 0x00000009ff057e24 */ /* 0x000fe2000f8e00ff */
[----:B------:R-:W-:Y:S01]  /*2740*/  UIMAD UR8, UR43, UR26, URZ ;  /* 0x0000001a2b0872a4 */ /* 0x000fe2000f8e023f */
[----:B------:R-:W-:Y:S01]  /*2750*/  ISETP.GE.AND P2, PT, R6, UR7, PT ;  /* 0x0000000706007c0c */ /* 0x000fe2000bf46270 */
[----:B------:R-:W-:Y:S01]  /*2760*/  IMAD.WIDE.U32 R14, R4, 0x80, RZ ;  /* 0x00000080040e7825 */ /* 0x000fe200078e00ff */
[----:B------:R-:W-:Y:S01]  /*2770*/  ISETP.GE.AND P3, PT, R0, UR7, PT ;  /* 0x0000000700007c0c */ /* 0x000fe2000bf66270 */
[----:B------:R-:W-:Y:S01]  /*2780*/  UIMAD UR8, UR25, UR27, UR8 ;  /* 0x0000001b190872a4 */ /* 0x000fe2000f8e0208 */
[----:B------:R-:W-:Y:S01]  /*2790*/  IADD3.X R13, R13, UR47, R5, P0, !PT ;  /* 0x0000002f0d0d7c10 */ /* 0x000fe200087fe405 */
[----:B------:R-:W-:Y:S01]  /*27a0*/  IMAD.U32 R4, RZ, RZ, UR26 ;  /* 0x0000001aff047e24 */ /* 0x000fe2000f8e00ff */
[----:B------:R-:W-:Y:S01]  /*27b0*/  PLOP3.LUT P0, PT, PT, PT, UP4, 0x80, 0x0 ;  /* 0x000000000000781c */ /* 0x000fe20003f0f048 */
[----:B------:R-:W-:Y:S01]  /*27c0*/  ULDC.64 UR18, c[0x0][0x260] ;  /* 0x0000980000127ab9 */ /* 0x000fe20000000a00 */
[----:B------:R-:W-:Y:S01]  /*27d0*/  @!P4 IADD3 R8, P1, R172, R14, RZ ;  /* 0x0000000eac08c210 */ /* 0x000fe20007f3e0ff */
[----:B------:R-:W-:Y:S01]  /*27e0*/  IMAD.WIDE.U32 R10, R4, UR25, R10 ;  /* 0x00000019040a7c25 */ /* 0x000fe2000f8e000a */
[----:B------:R-:W-:Y:S01]  /*27f0*/  ULEA.HI UR7, UR10, UR10, URZ, 0x1 ;  /* 0x0000000a0a077291 */ /* 0x000fe2000f8f083f */
[----:B------:R-:W-:Y:S01]  /*2800*/  ISETP.GE.AND P5, PT, R0, UR6, PT ;  /* 0x0000000600007c0c */ /* 0x000fe2000bfa6270 */
[----:B------:R-:W-:Y:S01]  /*2810*/  USHF.L.U32 UR13, UR45, 0x7, URZ ;  /* 0x000000072d0d7899 */ /* 0x000fe2000800063f */
[----:B------:R-:W-:Y:S01]  /*2820*/  @!P4 IADD3.X R9, R173, R15, R9, P1, !PT ;  /* 0x0000000fad09c210 */ /* 0x000fe20000ffe409 */
[----:B------:R-:W-:Y:S01]  /*2830*/  IMAD.U32 R4, RZ, RZ, UR8 ;  /* 0x00000008ff047e24 */ /* 0x000fe2000f8e00ff */
[----:B------:R-:W-:Y:S01]  /*2840*/  IADD3 R10, P1, R10, UR46, RZ ;  /* 0x0000002e0a0a7c10 */ /* 0x000fe2000ff3e0ff */
[C---:B------:R-:W-:Y:S01]  /*2850*/  IMAD R5, R7.reuse, UR18, RZ ;  /* 0x0000001207057c24 */ /* 0x040fe2000f8e02ff */
[----:B------:R-:W-:Y:S01]  /*2860*/  ULDC.64 UR8, c[0x0][0x268] ;  /* 0x00009a0000087ab9 */ /* 0x000fe20000000a00 */
[----:B------:R-:W-:Y:S01]  /*2870*/  ULOP3.LUT UR7, UR7, 0xfffffffe, URZ, 0xc0, !UPT ;  /* 0xfffffffe07077892 */ /* 0x000fe2000f8ec03f */
[----:B------:R-:W-:Y:S01]  /*2880*/  @P0 BAR.SYNC.DEFER_BLOCKING 0x0 ;  /* 0x0000000000000b1d */ /* 0x000fe20000010000 */
[----:B------:R-:W-:Y:S01]  /*2890*/  @!P2 IADD3 R22, P0, R0, 0x40, RZ ;  /* 0x000000400016a810 */ /* 0x000fe20007f1e0ff */
[----:B------:R-:W-:Y:S01]  /*28a0*/  IMAD R7, R7, UR8, RZ ;  /* 0x0000000807077c24 */ /* 0x000fe2000f8e02ff */
[----:B------:R-:W-:Y:S01]  /*28b0*/  IADD3.X R11, R11, UR49, R4, P1, !PT ;  /* 0x000000310b0b7c10 */ /* 0x000fe20008ffe404 */
[C---:B------:R-:W-:Y:S01]  /*28c0*/  IMAD R24, R18.reuse, UR19, R5 ;  /* 0x0000001312187c24 */ /* 0x040fe2000f8e0205 */
[----:B------:R-:W-:Y:S01]  /*28d0*/  UIADD3 UR7, UR10, -UR7, URZ ;  /* 0x800000070a077290 */ /* 0x000fe2000fffe03f */
[----:B------:R-:W-:Y:S01]  /*28e0*/  IMAD.WIDE.U32 R4, R18, UR18, R12 ;  /* 0x0000001212047c25 */ /* 0x000fe2000f8e000c */
[----:B------:R-:W-:Y:S01]  /*28f0*/  LEA R13, R144, UR4, 0x1 ;  /* 0x00000004900d7c11 */ /* 0x000fe2000f8e08ff */
[----:B------:R-:W-:Y:S01]  /*2900*/  ULDC UR30, c[0x0][0x270] ;  /* 0x00009c00001e7ab9 */ /* 0x000fe20000000800 */
[----:B------:R-:W-:Y:S01]  /*2910*/  UISETP.NE.AND UP0, UPT, UR7, 0x1, UPT ;  /* 0x000000010700788c */ /* 0x000fe2000bf05270 */
[----:B------:R-:W-:-:S02]  /*2920*/  IMAD R20, R18, UR9, R7 ;  /* 0x0000000912147c24 */ /* 0x000fc4000f8e0207 */
[----:B------:R-:W-:Y:S02]  /*2930*/  @!P2 IMAD.X R15, RZ, RZ, R17, P0 ;  /* 0x000000ffff0fa224 */ /* 0x000fe400000e0611 */
[----:B------:R-:W-:Y:S01]  /*2940*/  IMAD.WIDE.U32 R18, R18, UR8, R10 ;  /* 0x0000000812127c25 */ /* 0x000fe2000f8e000a */
[----:B------:R-:W-:Y:S01]  /*2950*/  PLOP3.LUT P0, PT, PT, PT, UP0, 0x80, 0x0 ;  /* 0x000000000000781c */ /* 0x000fe20003f0f008 */
[----:B------:R-:W1:Y:S01]  /*2960*/  @!P3 LDC.64 R10, c[0x0][0x218] ;  /* 0x00008600ff0abb82 */ /* 0x000e620000000a00 */
[----:B------:R-:W-:Y:S01]  /*2970*/  UIMAD.WIDE.U32 UR8, UR44, 0x80, URZ ;  /* 0x000000802c0878a5 */ /* 0x000fe2000f8e003f */
[----:B------:R-:W-:Y:S02]  /*2980*/  IMAD.IADD R25, R5, 0x1, R24 ;  /* 0x0000000105197824 */ /* 0x000fe400078e0218 */
[----:B------:R-:W-:Y:S02]  /*2990*/  @!P2 IMAD R15, R15, UR28, RZ ;  /* 0x0000001c0f0fac24 */ /* 0x000fe4000f8e02ff */
[----:B------:R-:W-:-:S02]  /*29a0*/  @!P2 IMAD.MOV.U32 R5, RZ, RZ, R25 ;  /* 0x000000ffff05a224 */ /* 0x000fc400078e0019 */
[----:B------:R-:W-:Y:S01]  /*29b0*/  IMAD.IADD R21, R19, 0x1, R20 ;  /* 0x0000000113157824 */ /* 0x000fe200078e0214 */
[----:B------:R2:W-:Y:S01]  /*29c0*/  @P5 STS [R13+0x4000], RZ ;  /* 0x004000ff0d005388 */ /* 0x0005e20000000800 */
[C---:B------:R-:W-:Y:S02]  /*29d0*/  @!P2 IMAD R15, R22.reuse, UR29, R15 ;  /* 0x0000001d160fac24 */ /* 0x040fe4000f8e020f */
[----:B------:R-:W-:Y:S01]  /*29e0*/  @!P2 IMAD.WIDE.U32 R22, R22, UR28, R4 ;  /* 0x0000001c1616ac25 */ /* 0x000fe2000f8e0004 */
[----:B------:R-:W-:Y:S01]  /*29f0*/  @!P2 MOV R19, R21 ;  /* 0x000000150013a202 */ /* 0x000fe20000000f00 */
[----:B------:R2:W-:Y:S02]  /*2a00*/  @P5 STS [R13+0x4004], RZ ;  /* 0x004004ff0d005388 */ /* 0x0005e40000000800 */
[----:B------:R-:W-:Y:S02]  /*2a10*/  @!P3 IMAD.MOV.U32 R24, RZ, RZ, R4 ;  /* 0x000000ffff18b224 */ /* 0x000fe400078e0004 */
[----:B------:R-:W-:Y:S01]  /*2a20*/  @!P3 IMAD.MOV.U32 R20, RZ, RZ, R18 ;  /* 0x000000ffff14b224 */ /* 0x000fe200078e0012 */
[----:B------:R2:W-:Y:S01]  /*2a30*/  @P5 STS.64 [R13+0x4008], RZ ;  /* 0x004008ff0d005388 */ /* 0x0005e20000000a00 */
[----:B------:R-:W-:-:S02]  /*2a40*/  @!P3 IMAD R7, R17, UR28, RZ ;  /* 0x0000001c1107bc24 */ /* 0x000fc4000f8e02ff */
[----:B------:R-:W-:Y:S01]  /*2a50*/  @!P3 IMAD R5, R17, UR26, RZ ;  /* 0x0000001a1105bc24 */ /* 0x000fe2000f8e02ff */
[----:B------:R-:W-:Y:S01]  /*2a60*/  @!PT LDS RZ, [RZ] ;  /* 0x00000000fffff984 */ /* 0x000fe20000000800 */
[----:B------:R-:W-:Y:S01]  /*2a70*/  @!PT LDS RZ, [RZ] ;  /* 0x00000000fffff984 */ /* 0x000fe20000000800 */
[----:B------:R-:W-:Y:S01]  /*2a80*/  @!PT LDS RZ, [RZ] ;  /* 0x00000000fffff984 */ /* 0x000fe20000000800 */
[----:B------:R-:W-:Y:S01]  /*2a90*/  @!P5 LDGSTS.E.BYPASS.LTC128B.128 [R13+0x4000], desc[UR14][R172.64] ;  /* 0x04000000ac0ddfae */ /* 0x000fe2000b901d4e */
[----:B------:R-:W-:Y:S02]  /*2aa0*/  VIADD R169, R144, 0x1000 ;  /* 0x0000100090a97836 */ /* 0x000fe40000000000 */
[C---:B------:R-:W-:Y:S01]  /*2ab0*/  @!P3 IMAD R16, R0.reuse, UR29, R7 ;  /* 0x0000001d0010bc24 */ /* 0x040fe2000f8e0207 */
[----:B------:R2:W-:Y:S01]  /*2ac0*/  @P4 STS.128 [R13+0x5000], RZ ;  /* 0x005000ff0d004388 */ /* 0x0005e20000000c00 */
[C---:B------:R-:W-:Y:S01]  /*2ad0*/  @!P3 IMAD.WIDE.U32 R24, R0.reuse, UR28, R24 ;  /* 0x0000001c0018bc25 */ /* 0x040fe2000f8e0018 */
[----:B------:R-:W-:Y:S01]  /*2ae0*/  SEL R169, R169, R144, !P0 ;  /* 0x00000090a9a97207 */ /* 0x000fe20004000000 */
[----:B------:R-:W3:Y:S01]  /*2af0*/  @!P2 LDC.64 R6, c[0x0][0x218] ;  /* 0x00008600ff06ab82 */ /* 0x000ee20000000a00 */
[----:B------:R-:W-:Y:S01]  /*2b00*/  @!PT LDS RZ, [RZ] ;  /* 0x00000000fffff984 */ /* 0x000fe20000000800 */
[----:B------:R-:W-:Y:S01]  /*2b10*/  @!PT LDS RZ, [RZ] ;  /* 0x00000000fffff984 */ /* 0x000fe20000000800 */
[----:B------:R-:W-:Y:S01]  /*2b20*/  @!PT LDS RZ, [RZ] ;  /* 0x00000000fffff984 */ /* 0x000fe20000000800 */
[----:B------:R4:W-:Y:S01]  /*2b30*/  @!P4 LDGSTS.E.BYPASS.LTC128B.128 [R13+0x5000], desc[UR14][R8.64] ;  /* 0x05000000080dcfae */ /* 0x0009e2000b901d4e */
[C---:B------:R-:W-:Y:S01]  /*2b40*/  @!P3 IMAD R14, R0.reuse, UR27, R5 ;  /* 0x0000001b000ebc24 */ /* 0x040fe2000f8e0205 */
[----:B------:R-:W-:Y:S01]  /*2b50*/  LEA R169, R169, UR4, 0x1 ;  /* 0x00000004a9a97c11 */ /* 0x000fe2000f8e08ff */
[C---:B------:R-:W-:Y:S01]  /*2b60*/  @!P3 IMAD.WIDE.U32 R20, R0.reuse, UR26, R20 ;  /* 0x0000001a0014bc25 */ /* 0x040fe2000f8e0014 */
[----:B------:R-:W-:-:S03]  /*2b70*/  @!P2 IADD3 R0, P1, R0, 0x40, RZ ;  /* 0x000000400000a810 */ /* 0x000fc60007f3e0ff */
[----:B------:R-:W-:Y:S01]  /*2b80*/  IMAD.U32 R5, RZ, RZ, UR13 ;  /* 0x0000000dff057e24 */ /* 0x000fe2000f8e00ff */
[----:B------:R2:W-:Y:S01]  /*2b90*/  @P5 STS [R169], RZ ;  /* 0x000000ffa9005388 */ /* 0x0005e20000000800 */
[----:B------:R-:W-:Y:S01]  /*2ba0*/  @!P2 IMAD.X R17, RZ, RZ, R17, P1 ;  /* 0x000000ffff11a224 */ /* 0x000fe200008e0611 */
[----:B------:R-:W-:Y:S01]  /*2bb0*/  @!P4 IADD3 R26, P1, R174, UR8, RZ ;  /* 0x00000008ae1acc10 */ /* 0x000fe2000ff3e0ff */
[----:B------:R-:W-:Y:S01]  /*2bc0*/  @!P3 IMAD.IADD R16, R25, 0x1, R16 ;  /* 0x000000011910b824 */ /* 0x000fe200078e0210 */
[----:B------:R2:W-:Y:S01]  /*2bd0*/  @P5 STS [R169+0x4], RZ ;  /* 0x000004ffa9005388 */ /* 0x0005e20000000800 */
[----:B------:R-:W-:Y:S01]  /*2be0*/  @!P2 IMAD R17, R17, UR26, RZ ;  /* 0x0000001a1111ac24 */ /* 0x000fe2000f8e02ff */
[----:B------:R-:W-:Y:S01]  /*2bf0*/  @!P4 IADD3.X R27, R175, UR9, R5, P1, !PT ;  /* 0x00000009af1bcc10 */ /* 0x000fe20008ffe405 */
[----:B------:R-:W-:Y:S01]  /*2c00*/  @!P2 IMAD.IADD R15, R23, 0x1, R15 ;  /* 0x00000001170fa824 */ /* 0x000fe200078e020f */
[----:B------:R2:W-:Y:S01]  /*2c10*/  @P5 STS [R169+0x8], RZ ;  /* 0x000008ffa9005388 */ /* 0x0005e20000000800 */
[----:B------:R-:W2:Y:S01]  /*2c20*/  @!P2 LDC.64 R4, c[0x0][0x220] ;  /* 0x00008800ff04ab82 */ /* 0x000ea20000000a00 */
[----:B------:R-:W-:-:S02]  /*2c30*/  @!P2 IMAD R12, R0, UR27, R17 ;  /* 0x0000001b000cac24 */ /* 0x000fc4000f8e0211 */
[----:B------:R-:W-:Y:S01]  /*2c40*/  IMAD.MOV.U32 R167, RZ, RZ, 0x7f800000 ;  /* 0x7f800000ffa77424 */ /* 0x000fe200078e00ff */
[----:B------:R1:W-:Y:S01]  /*2c50*/  @P5 STS [R169+0xc], RZ ;  /* 0x00000cffa9005388 */ /* 0x0003e20000000800 */
[----:B------:R-:W-:Y:S01]  /*2c60*/  @!P3 IMAD.IADD R14, R21, 0x1, R14 ;  /* 0x00000001150eb824 */ /* 0x000fe200078e020e */
[----:B---3--:R-:W-:Y:S01]  /*2c70*/  @!P2 LEA R6, P1, R22, R6, 0x1 ;  /* 0x000000061606a211 */ /* 0x008fe200078208ff */
[----:B------:R-:W-:Y:S01]  /*2c80*/  @!P2 IMAD.WIDE.U32 R18, R0, UR26, R18 ;  /* 0x0000001a0012ac25 */ /* 0x000fe2000f8e0012 */
[----:B------:R-:W-:Y:S01]  /*2c90*/  @!PT LDS RZ, [RZ] ;  /* 0x00000000fffff984 */ /* 0x000fe20000000800 */
[----:B------:R-:W-:Y:S01]  /*2ca0*/  @!PT LDS RZ, [RZ] ;  /* 0x00000000fffff984 */ /* 0x000fe20000000800 */
[----:B------:R-:W-:Y:S01]  /*2cb0*/  @!PT LDS RZ, [RZ] ;  /* 0x00000000fffff984 */ /* 0x000fe20000000800 */
[----:B------:R-:W-:Y:S01]  /*2cc0*/  @!P5 LDGSTS.E.BYPASS.LTC128B.128 [R169], desc[UR14][R174.64] ;  /* 0x00000000aea9dfae */ /* 0x000fe2000b901d4e */
[----:B-1----:R-:W-:Y:S01]  /*2cd0*/  @!P3 LEA R10, P5, R24, R10, 0x1 ;  /* 0x0000000a180ab211 */ /* 0x002fe200078a08ff */
[----:B----4-:R-:W1:Y:S01]  /*2ce0*/  @!P3 LDC.64 R8, c[0x0][0x220] ;  /* 0x00008800ff08bb82 */ /* 0x010e620000000a00 */
[----:B------:R-:W-:Y:S01]  /*2cf0*/  @!P2 LEA.HI.X R7, R22, R7, R15, 0x1, P1 ;  /* 0x000000071607a211 */ /* 0x000fe200008f0c0f */
[----:B------:R3:W-:Y:S01]  /*2d00*/  @P4 STS [R169+0x1000], RZ ;  /* 0x001000ffa9004388 */ /* 0x0007e20000000800 */
[----:B------:R-:W-:Y:S01]  /*2d10*/  @!P3 LEA.HI.X R11, R24, R11, R16, 0x1, P5 ;  /* 0x0000000b180bb211 */ /* 0x000fe200028f0c10 */
[----:B------:R-:W-:-:S02]  /*2d20*/  @!P2 IMAD.IADD R12, R19, 0x1, R12 ;  /* 0x00000001130ca824 */ /* 0x000fc400078e020c */
[----:B------:R-:W-:Y:S01]  /*2d30*/  IMAD.MOV.U32 R168, RZ, RZ, 0x7f800000 ;  /* 0x7f800000ffa87424 */ /* 0x000fe200078e00ff */
[----:B------:R3:W-:Y:S01]  /*2d40*/  @P4 STS [R169+0x1004], RZ ;  /* 0x001004ffa9004388 */ /* 0x0007e20000000800 */
[----:B------:R-:W4:Y:S01]  /*2d50*/  LDC.64 R16, c[0x0][0x3b8] ;  /* 0x0000ee00ff107b82 */ /* 0x000f220000000a00 */
[----:B------:R-:W-:Y:S02]  /*2d60*/  IMAD.MOV.U32 R165, RZ, RZ, 0x7f800000 ;  /* 0x7f800000ffa57424 */ /* 0x000fe400078e00ff */
[----:B------:R-:W-:Y:S01]  /*2d70*/  IMAD.MOV.U32 R166, RZ, RZ, 0x7f800000 ;  /* 0x7f800000ffa67424 */ /* 0x000fe200078e00ff */
[----:B------:R3:W-:Y:S01]  /*2d80*/  @P4 STS [R169+0x1008], RZ ;  /* 0x001008ffa9004388 */ /* 0x0007e20000000800 */
[----:B------:R-:W-:Y:S01]  /*2d90*/  VIADD R130, R139, 0x1000 ;  /* 0x000010008b827836 */ /* 0x000fe20000000000 */
[----:B--2---:R-:W-:Y:S02]  /*2da0*/  @!P2 LEA R22, P1, R18, R4, 0x1 ;  /* 0x000000041216a211 */ /* 0x004fe400078208ff */
[----:B------:R-:W-:Y:S01]  /*2db0*/  IADD3 R131, R140, 0x1000, RZ ;  /* 0x000010008c837810 */ /* 0x000fe20007ffe0ff */
[----:B------:R3:W-:Y:S01]  /*2dc0*/  @P4 STS [R169+0x100c], RZ ;  /* 0x00100cffa9004388 */ /* 0x0007e20000000800 */
[----:B------:R-:W-:-:S02]  /*2dd0*/  @!P2 LEA.HI.X R23, R18, R5, R12, 0x1, P1 ;  /* 0x000000051217a211 */ /* 0x000fc400008f0c0c */
[----:B------:R-:W-:Y:S01]  /*2de0*/  SHF.R.S32.HI R164, RZ, 0x1f, R170 ;  /* 0x0000001fffa47819 */ /* 0x000fe200000114aa */
[----:B------:R-:W-:Y:S01]  /*2df0*/  @!PT LDS RZ, [RZ] ;  /* 0x00000000fffff984 */ /* 0x000fe20000000800 */
[----:B------:R-:W-:Y:S01]  /*2e00*/  @!PT LDS RZ, [RZ] ;  /* 0x00000000fffff984 */ /* 0x000fe20000000800 */
[----:B------:R-:W-:Y:S01]  /*2e10*/  @!PT LDS RZ, [RZ] ;  /* 0x00000000fffff984 */ /* 0x000fe20000000800 */
[----:B------:R-:W-:Y:S01]  /*2e20*/  @!P4 LDGSTS.E.BYPASS.LTC128B.128 [R169+0x1000], desc[UR14][R26.64] ;  /* 0x010000001aa9cfae */ /* 0x000fe2000b901d4e */
[----:B------:R-:W-:Y:S01]  /*2e30*/  IMAD.MOV.U32 R163, RZ, RZ, 0x8 ;  /* 0x00000008ffa37424 */ /* 0x000fe200078e00ff */
[----:B------:R-:W-:Y:S02]  /*2e40*/  CS2R R94, SRZ ;  /* 0x00000000005e7805 */ /* 0x000fe4000001ff00 */
[C---:B-1----:R-:W-:Y:S01]  /*2e50*/  @!P3 LEA R8, P4, R20.reuse, R8, 0x1 ;  /* 0x000000081408b211 */ /* 0x042fe200078808ff */
[----:B------:R3:W-:Y:S01]  /*2e60*/  @P3 STS [R13+0x6000], RZ ;  /* 0x006000ff0d003388 */ /* 0x0007e20000000800 */
[----:B------:R-:W-:Y:S01]  /*2e70*/  IMAD.MOV.U32 R162, RZ, RZ, 0x40 ;  /* 0x00000040ffa27424 */ /* 0x000fe200078e00ff */
[----:B------:R-:W-:Y:S02]  /*2e80*/  CS2R R92, SRZ ;  /* 0x00000000005c7805 */ /* 0x000fe4000001ff00 */
[----:B------:R-:W-:Y:S01]  /*2e90*/  @!P3 LEA.HI.X R9, R20, R9, R14, 0x1, P4 ;  /* 0x000000091409b211 */ /* 0x000fe200020f0c0e */
[----:B------:R3:W-:Y:S01]  /*2ea0*/  @P3 STS [R13+0x6004], RZ ;  /* 0x006004ff0d003388 */ /* 0x0007e20000000800 */
[----:B------:R-:W-:Y:S01]  /*2eb0*/  IMAD.MOV.U32 R161, RZ, RZ, 0x48 ;  /* 0x00000048ffa17424 */ /* 0x000fe200078e00ff */
[----:B------:R-:W-:Y:S01]  /*2ec0*/  CS2R R98, SRZ ;  /* 0x0000000000627805 */ /* 0x000fe2000001ff00 */
[----:B------:R-:W-:Y:S01]  /*2ed0*/  IMAD.MOV.U32 R160, RZ, RZ, 0x4 ;  /* 0x00000004ffa07424 */ /* 0x000fe200078e00ff */
[----:B------:R3:W-:Y:S01]  /*2ee0*/  @P3 STS.64 [R13+0x6008], RZ ;  /* 0x006008ff0d003388 */ /* 0x0007e20000000a00 */
[----:B------:R-:W-:-:S02]  /*2ef0*/  CS2R R96, SRZ ;  /* 0x0000000000607805 */ /* 0x000fc4000001ff00 */
[----:B------:R-:W-:Y:S02]  /*2f00*/  CS2R R90, SRZ ;  /* 0x00000000005a7805 */ /* 0x000fe4000001ff00 */
[----:B------:R-:W-:Y:S01]  /*2f10*/  CS2R R88, SRZ ;  /* 0x0000000000587805 */ /* 0x000fe2000001ff00 */
[----:B------:R-:W-:Y:S01]  /*2f20*/  @!PT LDS RZ, [RZ] ;  /* 0x00000000fffff984 */ /* 0x000fe20000000800 */
[----:B------:R-:W-:Y:S01]  /*2f30*/  @!PT LDS RZ, [RZ] ;  /* 0x00000000fffff984 */ /* 0x000fe20000000800 */
[----:B------:R-:W-:Y:S01]  /*2f40*/  @!PT LDS RZ, [RZ] ;  /* 0x00000000fffff984 */ /* 0x000fe20000000800 */
[----:B------:R-:W-:Y:S01]  /*2f50*/  @!P3 LDGSTS.E.BYPASS.LTC128B.128 [R13+0x6000], desc[UR14][R10.64] ;  /* 0x060000000a0dbfae */ /* 0x000fe2000b901d4e */
[----:B------:R-:W-:Y:S02]  /*2f60*/  CS2R R86, SRZ ;  /* 0x0000000000567805 */ /* 0x000fe4000001ff00 */
[----:B------:R-:W-:Y:S02]  /*2f70*/  CS2R R84, SRZ ;  /* 0x0000000000547805 */ /* 0x000fe4000001ff00 */
[----:B------:R-:W-:Y:S01]  /*2f80*/  CS2R R78, SRZ ;  /* 0x00000000004e7805 */ /* 0x000fe2000001ff00 */
[----:B------:R3:W-:Y:S01]  /*2f90*/  @P2 STS.128 [R13+0x7000], RZ ;  /* 0x007000ff0d002388 */ /* 0x0007e20000000c00 */
[----:B------:R-:W-:-:S02]  /*2fa0*/  CS2R R76, SRZ ;  /* 0x00000000004c7805 */ /* 0x000fc4000001ff00 */
[----:B------:R-:W-:Y:S02]  /*2fb0*/  CS2R R82, SRZ ;  /* 0x0000000000527805 */ /* 0x000fe4000001ff00 */
[----:B------:R-:W-:Y:S01]  /*2fc0*/  CS2R R80, SRZ ;  /* 0x0000000000507805 */ /* 0x000fe2000001ff00 */
[----:B------:R-:W-:Y:S01]  /*2fd0*/  @!PT LDS RZ, [RZ] ;  /* 0x00000000fffff984 */ /* 0x000fe20000000800 */
[----:B------:R-:W-:Y:S01]  /*2fe0*/  @!PT LDS RZ, [RZ] ;  /* 0x00000000fffff984 */ /* 0x000fe20000000800 */
[----:B------:R-:W-:Y:S01]  /*2ff0*/  @!PT LDS RZ, [RZ] ;  /* 0x00000000fffff984 */ /* 0x000fe20000000800 */
[----:B------:R1:W-:Y:S01]  /*3000*/  @!P2 LDGSTS.E.BYPASS.LTC128B.128 [R13+0x7000], desc[UR14][R6.64] ;  /* 0x07000000060dafae */ /* 0x0003e2000b901d4e */
[----:B------:R-:W-:Y:S02]  /*3010*/  CS2R R74, SRZ ;  /* 0x00000000004a7805 */ /* 0x000fe4000001ff00 */
[----:B------:R-:W-:Y:S02]  /*3020*/  CS2R R72, SRZ ;  /* 0x0000000000487805 */ /* 0x000fe4000001ff00 */
[----:B------:R-:W-:Y:S01]  /*3030*/  CS2R R70, SRZ ;  /* 0x0000000000467805 */ /* 0x000fe2000001ff00 */
[----:B------:R3:W-:Y:S01]  /*3040*/  @P3 STS [R13+0x8000], RZ ;  /* 0x008000ff0d003388 */ /* 0x0007e20000000800 */
[----:B------:R-:W-:Y:S01]  /*3050*/  CS2R R68, SRZ ;  /* 0x0000000000447805 */ /* 0x000fe2000001ff00 */
[----:B------:R-:W-:-:S02]  /*3060*/  USHF.L.U32 UR40, UR5, 0x3, URZ ;  /* 0x0000000305287899 */ /* 0x000fc4000800063f */
[----:B------:R3:W-:Y:S01]  /*3070*/  @P3 STS [R13+0x8004], RZ ;  /* 0x008004ff0d003388 */ /* 0x0007e20000000800 */
[----:B------:R-:W-:Y:S02]  /*3080*/  USHF.L.U32 UR39, UR5, 0x4, URZ ;  /* 0x0000000405277899 */ /* 0x000fe4000800063f */
[----:B------:R-:W-:Y:S01]  /*3090*/  UIMAD UR38, UR5, 0x18, URZ ;  /* 0x00000018052678a4 */ /* 0x000fe2000f8e023f */
[----:B------:R3:W-:Y:S01]  /*30a0*/  @P3 STS.64 [R13+0x8008], RZ ;  /* 0x008008ff0d003388 */ /* 0x0007e20000000a00 */
[----:B------:R-:W-:Y:S02]  /*30b0*/  USHF.L.U32 UR37, UR5, 0x5, URZ ;  /* 0x0000000505257899 */ /* 0x000fe4000800063f */
[----:B------:R-:W-:Y:S01]  /*30c0*/  UIMAD UR36, UR5, 0x28, URZ ;  /* 0x00000028052478a4 */ /* 0x000fe2000f8e023f */
[----:B------:R-:W-:Y:S01]  /*30d0*/  @!PT LDS RZ, [RZ] ;  /* 0x00000000fffff984 */ /* 0x000fe20000000800 */
[----:B------:R-:W-:Y:S01]  /*30e0*/  @!PT LDS RZ, [RZ] ;  /* 0x00000000fffff984 */ /* 0x000fe20000000800 */
[----:B------:R-:W-:Y:S01]  /*30f0*/  @!PT LDS RZ, [RZ] ;  /* 0x00000000fffff984 */ /* 0x000fe20000000800 */
[----:B------:R2:W-:Y:S01]  /*3100*/  @!P3 LDGSTS.E.BYPASS.LTC128B.128 [R13+0x8000], desc[UR14][R8.64] ;  /* 0x08000000080dbfae */ /* 0x0005e2000b901d4e */
[----:B------:R-:W-:Y:S02]  /*3110*/  UIMAD UR35, UR5, 0x30, URZ ;  /* 0x00000030052378a4 */ /* 0x000fe4000f8e023f */
[----:B------:R-:W-:Y:S01]  /*3120*/  UIMAD UR34, UR5, 0x38, URZ ;  /* 0x00000038052278a4 */ /* 0x000fe2000f8e023f */
[----:B------:R3:W-:Y:S01]  /*3130*/  @P2 STS.128 [R13+0x9000], RZ ;  /* 0x009000ff0d002388 */ /* 0x0007e20000000c00 */
[----:B------:R-:W-:-:S02]  /*3140*/  USHF.L.U32 UR33, UR5, 0x6, URZ ;  /* 0x0000000605217899 */ /* 0x000fc4000800063f */
[----:B------:R-:W-:Y:S01]  /*3150*/  UIMAD UR32, UR5, 0x48, URZ ;  /* 0x00000048052078a4 */ /* 0x000fe2000f8e023f */
[----:B------:R-:W-:Y:S01]  /*3160*/  @!PT LDS RZ, [RZ] ;  /* 0x00000000fffff984 */ /* 0x000fe20000000800 */
[----:B------:R-:W-:Y:S01]  /*3170*/  @!PT LDS RZ, [RZ] ;  /* 0x00000000fffff984 */ /* 0x000fe20000000800 */
[----:B------:R-:W-:Y:S01]  /*3180*/  @!PT LDS RZ, [RZ] ;  /* 0x00000000fffff984 */ /* 0x000fe20000000800 */
[----:B------:R3:W-:Y:S01]  /*3190*/  @!P2 LDGSTS.E.BYPASS.LTC128B.128 [R13+0x9000], desc[UR14][R22.64] ;  /* 0x09000000160dafae */ /* 0x0007e2000b901d4e */
[----:B------:R-:W-:Y:S01]  /*31a0*/  UIMAD UR31, UR5, 0x50, URZ ;  /* 0x00000050051f78a4 */ /* 0x000fe2000f8e023f */
[C---:B-1----:R-:W-:Y:S02]  /*31b0*/  IADD3 R6, R141.reuse, 0x8, RZ ;  /* 0x000000088d067810 */ /* 0x042fe40007ffe0ff */
[----:B------:R-:W0:Y:S01]  /*31c0*/  LDGDEPBAR ;  /* 0x00000000000079af */ /* 0x000e220000000000 */
[----:B------:R-:W-:Y:S01]  /*31d0*/  ISETP.GE.AND P4, PT, R141, UR6, PT ;  /* 0x000000068d007c0c */ /* 0x000fe2000bf86270 */
[----:B------:R-:W-:Y:S01]  /*31e0*/  UIMAD UR29, UR5, 0x60, URZ ;  /* 0x00000060051d78a4 */ /* 0x000fe2000f8e023f */
[----:B------:R-:W-:Y:S01]  /*31f0*/  ISETP.GE.AND P3, PT, R6, UR6, PT ;  /* 0x0000000606007c0c */ /* 0x000fe2000bf66270 */
[----:B----4-:R-:W4:Y:S01]  /*3200*/  LDG.E.64 R4, desc[UR14][R16.64] ;  /* 0x0000000e10047981 */ /* 0x010f22000c1e1b00 */
[----:B------:R-:W-:Y:S01]  /*3210*/  IMAD.MOV.U32 R6, RZ, RZ, 0x4 ;  /* 0x00000004ff067424 */ /* 0x000fe200078e00ff */
[----:B------:R-:W-:-:S02]  /*3220*/  UIMAD UR28, UR5, 0x68, URZ ;  /* 0x00000068051c78a4 */ /* 0x000fc4000f8e023f */
[----:B------:R-:W3:Y:S01]  /*3230*/  LDG.E.64 R10, desc[UR14][R16.64+0x8] ;  /* 0x0000080e100a7981 */ /* 0x000ee2000c1e1b00 */
[C---:B------:R-:W-:Y:S01]  /*3240*/  IMAD.WIDE R6, R141.reuse, R6, UR16 ;  /* 0x000000108d067e25 */ /* 0x040fe2000f8e0206 */
[----:B------:R-:W-:Y:S01]  /*3250*/  UIMAD UR25, UR5, 0x78, URZ ;  /* 0x00000078051978a4 */ /* 0x000fe2000f8e023f */
[----:B------:R-:W-:Y:S01]  /*3260*/  ULDC.U8 UR9, c[0x0][0x388] ;  /* 0x0000e20000097ab9 */ /* 0x000fe20000000000 */
[----:B------:R-:W-:Y:S02]  /*3270*/  ULDC UR8, c[0x0][0x2ec] ;  /* 0x0000bb0000087ab9 */ /* 0x000fe40000000800 */
[----:B------:R1:W5:Y:S04]  /*3280*/  @!P4 LDG.E R167, desc[UR14][R6.64] ;  /* 0x0000000e06a7c981 */ /* 0x000368000c1e1900 */
[----:B------:R1:W5:Y:S01]  /*3290*/  @!P3 LDG.E R168, desc[UR14][R6.64+0x20] ;  /* 0x0000200e06a8b981 */ /* 0x000362000c1e1900 */
[----:B------:R-:W-:-:S02]  /*32a0*/  VIADD R15, R141, 0x48 ;  /* 0x000000488d0f7836 */ /* 0x000fc40000000000 */
[----:B------:R-:W-:-:S03]  /*32b0*/  VIADD R0, R141, 0x40 ;  /* 0x000000408d007836 */ /* 0x000fc60000000000 */
[----:B------:R-:W-:Y:S02]  /*32c0*/  ISETP.GE.AND P1, PT, R15, UR6, PT ;  /* 0x000000060f007c0c */ /* 0x000fe4000bf26270 */
[----:B------:R-:W-:Y:S01]  /*32d0*/  ISETP.GE.AND P2, PT, R0, UR6, PT ;  /* 0x0000000600007c0c */ /* 0x000fe2000bf46270 */
[----:B------:R-:W-:Y:S01]  /*32e0*/  IMAD.MOV.U32 R0, RZ, RZ, 0x4 ;  /* 0x00000004ff007424 */ /* 0x000fe200078e00ff */
[----:B------:R-:W-:Y:S02]  /*32f0*/  UIMAD UR6, UR50, UR30, UR59 ;  /* 0x0000001e320672a4 */ /* 0x000fe4000f8e023b */
[----:B------:R-:W-:Y:S02]  /*3300*/  UIADD3 UR26, -UR11, URZ, URZ ;  /* 0x0000003f0b1a7290 */ /* 0x000fe4000fffe13f */
[----:B------:R-:W-:-:S05]  /*3310*/  USHF.L.U32 UR6, UR6, 0x5, URZ ;  /* 0x0000000506067899 */ /* 0x000fca000800063f */
[----:B--2---:R-:W-:Y:S01]  /*3320*/  @!P1 IMAD.WIDE R8, R15, R0, UR16 ;  /* 0x000000100f089e25 */ /* 0x004fe2000f8e0200 */
[----:B------:R-:W-:Y:S01]  /*3330*/  USHF.R.S32.HI UR7, URZ, 0x1f, UR6 ;  /* 0x0000001f3f077899 */ /* 0x000fe20008011406 */
[----:B------:R1:W5:Y:S01]  /*3340*/  @!P2 LDG.E R165, desc[UR14][R6.64+0x100] ;  /* 0x0001000e06a5a981 */ /* 0x000362000c1e1900 */
[----:B------:R-:W-:-:S03]  /*3350*/  SEL R131, R131, R140, !P0 ;  /* 0x0000008c83837207 */ /* 0x000fc60004000000 */
[----:B------:R1:W5:Y:S01]  /*3360*/  @!P1 LDG.E R166, desc[UR14][R8.64] ;  /* 0x0000000e08a69981 */ /* 0x000362000c1e1900 */
[----:B------:R-:W-:Y:S01]  /*3370*/  SEL R130, R130, R139, !P0 ;  /* 0x0000008b82827207 */ /* 0x000fe20004000000 */
[----:B------:R-:W-:Y:S01]  /*3380*/  IMAD.SHL.U32 R0, R140, 0x2, RZ ;  /* 0x000000028c007824 */ /* 0x000fe200078e00ff */
[----:B------:R-:W-:Y:S02]  /*3390*/  LEA R131, R131, UR4, 0x1 ;  /* 0x0000000483837c11 */ /* 0x000fe4000f8e08ff */
[----:B------:R-:W-:Y:S01]  /*33a0*/  LEA R130, R130, UR4, 0x1 ;  /* 0x0000000482827c11 */ /* 0x000fe2000f8e08ff */
[----:B------:R-:W-:Y:S02]  /*33b0*/  UIMAD UR30, UR5, 0x58, URZ ;  /* 0x00000058051e78a4 */ /* 0x000fe4000f8e023f */
[----:B------:R-:W-:Y:S01]  /*33c0*/  UIMAD UR27, UR5, 0x70, URZ ;  /* 0x00000070051b78a4 */ /* 0x000fe2000f8e023f */
[----:B----4-:R-:W-:Y:S02]  /*33d0*/  R2UR UR11, R5 ;  /* 0x00000000050b72ca */ /* 0x010fe400000e0000 */
[----:B------:R-:W-:-:S02]  /*33e0*/  R2UR UR13, R4 ;  /* 0x00000000040d72ca */ /* 0x000fc400000e0000 */
[----:B---3--:R-:W-:-:S04]  /*33f0*/  IADD3 R170, P2, P1, R10, UR6, R170 ;  /* 0x000000060aaa7c10 */ /* 0x008fc8000f95e0aa */
[----:B------:R-:W-:Y:S01]  /*3400*/  IADD3.X R164, R11, UR7, R164, P2, P1 ;  /* 0x000000070ba47c10 */ /* 0x000fe200097e24a4 */
[----:B-1----:R-:W-:-:S08]  /*3410*/  IMAD.WIDE.U32 R170, R170, -0x2daee0ad, RZ ;  /* 0xd2511f53aaaa7825 */ /* 0x002fd000078e00ff */
.L_x_547:
[----:B-----5:R-:W-:Y:S01]  /*3420*/  FSETP.NEU.FTZ.AND P2, PT, R168, -INF , PT ;  /* 0xff800000a800780b */ /* 0x020fe20003f5d000 */
[----:B------:R-:W0:Y:S01]  /*3430*/  LDGDEPBAR ;  /* 0x00000000000079af */ /* 0x000e220000000000 */
[----:B------:R-:W-:Y:S01]  /*3440*/  IMAD.U32 R46, RZ, RZ, UR22 ;  /* 0x00000016ff2e7e24 */ /* 0x000fe2000f8e00ff */
[----:B------:R-:W-:Y:S01]  /*3450*/  USHF.L.U32 UR6, UR20, 0x7, URZ ;  /* 0x0000000714067899 */ /* 0x000fe2000800063f */
[----:B------:R-:W-:Y:S02]  /*3460*/  IMAD.U32 R47, RZ, RZ, UR21 ;  /* 0x00000015ff2f7e24 */ /* 0x000fe4000f8e00ff */
[----:B------:R-:W-:Y:S01]  /*3470*/  FMUL.FTZ R241, R165, 1.4426950216293334961 ;  /* 0x3fb8aa3ba5f17820 */ /* 0x000fe20000410000 */
[----:B------:R-:W-:Y:S01]  /*3480*/  IMAD.IADD R124, R136, 0x1, R131 ;  /* 0x00000001887c7824 */ /* 0x000fe200078e0283 */
[C---:B------:R-:W-:Y:S01]  /*3490*/  LEA R44, P0, R141.reuse, R46, 0x2 ;  /* 0x0000002e8d2c7211 */ /* 0x040fe200078010ff */
[----:B------:R-:W-:Y:S01]  /*34a0*/  UIADD3 UR18, UR23, 0x80, UR6 ;  /* 0x0000008017127890 */ /* 0x000fe2000fffe006 */
[----:B------:R-:W-:Y:S01]  /*34b0*/  IMAD.U32 R46, RZ, RZ, UR23 ;  /* 0x00000017ff2e7e24 */ /* 0x000fe2000f8e00ff */
[----:B------:R-:W-:Y:S01]  /*34c0*/  USHF.L.U32 UR7, UR10, 0x7, URZ ;  /* 0x000000070a077899 */ /* 0x000fe2000800063f */
[----:B------:R-:W-:Y:S01]  /*34d0*/  LEA.HI.X.SX32 R45, R141, R47, 0x2, P0 ;  /* 0x0000002f8d2d7211 */ /* 0x000fe200000f16ff */
[----:B------:R-:W-:Y:S01]  /*34e0*/  UIADD3 UR18, UR18, -UR12, URZ ;  /* 0x8000000c12127290 */ /* 0x000fe2000fffe03f */
[----:B------:R-:W-:Y:S01]  /*34f0*/  FSETP.NEU.FTZ.AND P0, PT, R167, -INF , PT ;  /* 0xff800000a700780b */ /* 0x000fe20003f1d000 */
[----:B------:R-:W-:Y:S01]  /*3500*/  UIADD3 UR6, UR6, 0x80, URZ ;  /* 0x0000008006067890 */ /* 0x000fe2000fffe03f */
[----:B------:R-:W-:Y:S01]  /*3510*/  IMAD.U32 R192, RZ, RZ, UR20 ;  /* 0x00000014ffc07e24 */ /* 0x000fe2000f8e00ff */
[----:B------:R-:W-:Y:S01]  /*3520*/  UISETP.GE.AND UP0, UPT, UR7, UR18, UPT ;  /* 0x000000120700728c */ /* 0x000fe2000bf06270 */
[----:B------:R-:W-:Y:S01]  /*3530*/  IMAD.U32 R182, RZ, RZ, UR7 ;  /* 0x00000007ffb67e24 */ /* 0x000fe2000f8e00ff */
[----:B------:R-:W-:Y:S01]  /*3540*/  UIADD3 UR19, UR11, -0x4498517b, URZ ;  /* 0xbb67ae850b137890 */ /* 0x000fe2000fffe03f */
[----:B------:R-:W-:Y:S01]  /*3550*/  IMAD.U32 R49, RZ, RZ, UR20 ;  /* 0x00000014ff317e24 */ /* 0x000fe2000f8e00ff */
[----:B------:R-:W-:Y:S01]  /*3560*/  UISETP.LT.AND UP0, UPT, UR6, UR12, UP0 ;  /* 0x0000000c0600728c */ /* 0x000fe20008701270 */
[----:B------:R-:W-:Y:S01]  /*3570*/  IMAD.U32 R214, RZ, RZ, UR10 ;  /* 0x0000000affd67e24 */ /* 0x000fe2000f8e00ff */
[----:B------:R-:W-:Y:S01]  /*3580*/  UIADD3 UR5, UR13, -0x61c88647, URZ ;  /* 0x9e3779b90d057890 */ /* 0x000fe2000fffe03f */
[----:B------:R-:W-:Y:S01]  /*3590*/  IMAD R49, R49, 0x2, R142 ;  /* 0x0000000231317824 */ /* 0x000fe200078e028e */
        /* <DEDUP_REMOVED lines=13> */
[----:B------:R-:W-:Y:S04]  /*3670*/  IMAD.WIDE.U32 R56, R56, -0x326172a9, RZ ;  /* 0xcd9e8d5738387825 */ /* 0x000fe800078e00ff */
        /* <DEDUP_REMOVED lines=40> */
[----:B--2---:R-:W-:Y:S01]  /*3900*/  @!P3 IMAD.SHL.U32 R44, R44, 0x2, RZ ;  /* 0x000000022c2cb824 */ /* 0x004fe200078e00ff */
[C---:B------:R-:W-:Y:S05]  /*3910*/  HMMA.16816.F32 R40, R108.reuse, R116, RZ ;  /* 0x000000746c28723c */ /* 0x040fea00000018ff */
[----:B------:R-:W-:Y:S01]  /*3920*/  @!P3 LOP3.LUT R49, R44, 0x6, RZ, 0xc0, !PT ;  /* 0x000000062c31b812 */ /* 0x000fe200078ec0ff */
[----:B------:R-:W-:Y:S05]  /*3930*/  IMAD.WIDE.U32 R184, R184, -0x2daee0ad, RZ ;  /* 0xd2511f53b8b87825 */ /* 0x000fea00078e00ff */
[----:B------:R-:W-:Y:S01]  /*3940*/  LOP3.LUT R196, R45, R185, RZ, 0x3c, !PT ;  /* 0x000000b92dc47212 */ /* 0x000fe200078e3cff */
[----:B------:R-:W-:Y:S01]  /*3950*/  @!P3 IMAD R49, R142, 0x40, R49 ;  /* 0x000000408e31b824 */ /* 0x000fe200078e0231 */
[----:B------:R-:W-:Y:S01]  /*3960*/  @!P3 IADD3 R45, -R46, 0x1, R141 ;  /* 0x000000012e2db810 */ /* 0x000fe20007ffe18d */
[----:B------:R-:W-:Y:S03]  /*3970*/  IMAD.WIDE.U32 R214, R214, -0x2daee0ad, RZ ;  /* 0xd2511f53d6d67825 */ /* 0x000fe600078e00ff */
[----:B------:R-:W-:Y:S01]  /*3980*/  @!P3 IADD3 R182, R182, UR12, R45 ;  /* 0x0000000cb6b6bc10 */ /* 0x000fe2000fffe02d */
[----:B------:R-:W-:Y:S01]  /*3990*/  @!P3 IMAD R192, R192, 0x80, R49 ;  /* 0x00000080c0c0b824 */ /* 0x000fe200078e0231 */
[-C--:B------:R-:W-:Y:S01]  /*39a0*/  HMMA.16816.F32 R44, R108, R118.reuse, RZ ;  /* 0x000000766c2c723c */ /* 0x080fe200000018ff */
[----:B------:R-:W-:Y:S01]  /*39b0*/  IMAD.WIDE.U32 R196, R196, -0x326172a9, RZ ;  /* 0xcd9e8d57c4c47825 */ /* 0x000fe200078e00ff */
[----:B------:R-:W-:Y:S03]  /*39c0*/  @!P3 VIADDMNMX R193, R182, R161, UR12, PT ;  /* 0x0000000cb6c1be46 */ /* 0x000fe6000b8001a1 */
[----:B------:R-:W-:Y:S01]  /*39d0*/  @!P3 VIADD R190, R192, 0x28 ;  /* 0x00000028c0beb836 */ /* 0x000fe20000000000 */
[C---:B------:R-:W-:Y:S01]  /*39e0*/  LOP3.LUT R66, R197.reuse, UR5, R64, 0x96, !PT ;  /* 0x00000005c5427c12 */ /* 0x040fe2000f8e9640 */
[C---:B------:R-:W-:Y:S04]  /*39f0*/  HMMA.16816.F32 R48, R100.reuse, R118, RZ ;  /* 0x000000766430723c */ /* 0x040fe800000018ff */
[----:B------:R-:W-:Y:S01]  /*3a00*/  LOP3.LUT R200, R197, UR5, R202, 0x96, !PT ;  /* 0x00000005c5c87c12 */ /* 0x000fe2000f8e96ca */
[----:B------:R-:W-:Y:S01]  /*3a10*/  IMAD.WIDE.U32 R66, R66, -0x2daee0ad, RZ ;  /* 0xd2511f5342427825 */ /* 0x000fe200078e00ff */
[C---:B------:R-:W-:Y:S01]  /*3a20*/  LOP3.LUT R64, R199.reuse, UR5, R64, 0x96, !PT ;  /* 0x00000005c7407c12 */ /* 0x040fe2000f8e9640 */
[-C--:B---3--:R-:W-:Y:S01]  /*3a30*/  HMMA.16816.F32 R52, R100, R104.reuse, RZ ;  /* 0x000000686434723c */ /* 0x088fe200000018ff */
[----:B------:R-:W-:Y:S01]  /*3a40*/  LOP3.LUT R202, R199, UR5, R202, 0x96, !PT ;  /* 0x00000005c7ca7c12 */ /* 0x000fe2000f8e96ca */
[----:B------:R-:W-:Y:S02]  /*3a50*/  UIADD3 UR5, UR11, 0x76cf5d0a, URZ ;  /* 0x76cf5d0a0b057890 */ /* 0x000fe4000fffe03f */
[----:B------:R-:W-:Y:S01]  /*3a60*/  @!P3 VIADDMNMX R197, R182, R163, UR12, PT ;  /* 0x0000000cb6c5be46 */ /* 0x000fe2000b8001a3 */
[----:B------:R-:W-:Y:S03]  /*3a70*/  IMAD.WIDE.U32 R64, R64, -0x2daee0ad, RZ ;  /* 0xd2511f5340407825 */ /* 0x000fe600078e00ff */
[----:B------:R-:W-:Y:S03]  /*3a80*/  LOP3.LUT R186, R209, UR5, R184, 0x96, !PT ;  /* 0x00000005d1ba7c12 */ /* 0x000fe6000f8e96b8 */
[----:B------:R-:W-:Y:S01]  /*3a90*/  LOP3.LUT R206, R195, UR5, R210, 0x96, !PT ;  /* 0x00000005c3ce7c12 */ /* 0x000fe2000f8e96d2 */
[----:B------:R-:W-:Y:S01]  /*3aa0*/  IMAD.WIDE.U32 R202, R202, -0x2daee0ad, RZ ;  /* 0xd2511f53caca7825 */ /* 0x000fe200078e00ff */
[----:B------:R-:W-:Y:S02]  /*3ab0*/  LOP3.LUT R184, R215, UR5, R184, 0x96, !PT ;  /* 0x00000005d7b87c12 */ /* 0x000fe4000f8e96b8 */
[----:B------:R-:W-:Y:S01]  /*3ac0*/  LOP3.LUT R210, R57, UR5, R210, 0x96, !PT ;  /* 0x0000000539d27c12 */ /* 0x000fe2000f8e96d2 */
[----:B------:R-:W-:Y:S01]  /*3ad0*/  UIADD3 UR5, UR11, 0x32370b8f, URZ ;  /* 0x32370b8f0b057890 */ /* 0x000fe2000fffe03f */
[----:B------:R-:W-:Y:S04]  /*3ae0*/  IMAD.WIDE.U32 R186, R186, -0x326172a9, RZ ;  /* 0xcd9e8d57baba7825 */ /* 0x000fe800078e00ff */
[----:B------:R-:W-:Y:S01]  /*3af0*/  IMAD.WIDE.U32 R200, R200, -0x2daee0ad, RZ ;  /* 0xd2511f53c8c87825 */ /* 0x000fe200078e00ff */
[----:B------:R-:W-:Y:S02]  /*3b00*/  LOP3.LUT R195, R203, UR5, R56, 0x96, !PT ;  /* 0x00000005cbc37c12 */ /* 0x000fe4000f8e9638 */
        /* <DEDUP_REMOVED lines=9> */
[----:B------:R-:W-:Y:S04]  /*3ba0*/  IMAD.WIDE.U32 R212, R212, -0x2daee0ad, RZ ;  /* 0xd2511f53d4d47825 */ /* 0x000fe800078e00ff */
[C---:B------:R-:W-:Y:S03]  /*3bb0*/  @!P3 VIADD R188, R192.reuse, 0x29 ;  /* 0x00000029c0bcb836 */ /* 0x040fe60000000000 */
[----:B------:R-:W-:Y:S01]  /*3bc0*/  LOP3.LUT R201, R213, UR5, R66, 0x96, !PT ;  /* 0x00000005d5c97c12 */ /* 0x000fe2000f8e9642 */
[----:B------:R-:W-:Y:S02]  /*3bd0*/  @!P3 VIADD R216, R192, 0x31 ;  /* 0x00000031c0d8b836 */ /* 0x000fe40000000000 */
[----:B------:R-:W-:Y:S04]  /*3be0*/  IMAD.WIDE.U32 R232, R196, -0x2daee0ad, RZ ;  /* 0xd2511f53c4e87825 */ /* 0x000fe800078e00ff */
[----:B------:R-:W-:Y:S04]  /*3bf0*/  IMAD.WIDE.U32 R220, R195, -0x326172a9, RZ ;  /* 0xcd9e8d57c3dc7825 */ /* 0x000fe800078e00ff */
[----:B------:R-:W-:Y:S04]  /*3c00*/  IMAD.WIDE.U32 R228, R194, -0x326172a9, RZ ;  /* 0xcd9e8d57c2e47825 */ /* 0x000fe800078e00ff */
[----:B------:R-:W-:Y:S04]  /*3c10*/  IMAD.WIDE.U32 R206, R206, -0x326172a9, RZ ;  /* 0xcd9e8d57cece7825 */ /* 0x000fe800078e00ff */
[----:B------:R-:W-:Y:S01]  /*3c20*/  IMAD.WIDE.U32 R208, R208, -0x326172a9, RZ ;  /* 0xcd9e8d57d0d07825 */ /* 0x000fe200078e00ff */
[----:B------:R-:W-:Y:S02]  /*3c30*/  LOP3.LUT R204, R207, UR7, R198, 0x96, !PT ;  /* 0x00000007cfcc7c12 */ /* 0x000fe4000f8e96c6 */
[----:B------:R-:W-:Y:S01]  /*3c40*/  @!P3 VIMNMX R207, R182, UR12, PT ;  /* 0x0000000cb6cfbc48 */ /* 0x000fe2000bfe0100 */
[----:B------:R-:W-:Y:S01]  /*3c50*/  IMAD.WIDE.U32 R214, R214, -0x326172a9, RZ ;  /* 0xcd9e8d57d6d67825 */ /* 0x000fe200078e00ff */
[----:B------:R-:W-:Y:S02]  /*3c60*/  LOP3.LUT R203, R209, UR6, R186, 0x96, !PT ;  /* 0x00000006d1cb7c12 */ /* 0x000fe4000f8e96ba */
[----:B------:R-:W-:Y:S01]  /*3c70*/  @!P3 VIADDMNMX R209, R182, R162, UR12, PT ;  /* 0x0000000cb6d1be46 */ /* 0x000fe2000b8001a2 */
[----:B------:R-:W-:Y:S01]  /*3c80*/  IMAD.WIDE.U32 R204, R204, -0x2daee0ad, RZ ;  /* 0xd2511f53cccc7825 */ /* 0x000fe200078e00ff */
[----:B------:R-:W-:Y:S03]  /*3c90*/  LOP3.LUT R206, R229, UR6, R206, 0x96, !PT ;  /* 0x00000006e5ce7c12 */ /* 0x000fe6000f8e96ce */
[----:B------:R-:W-:Y:S01]  /*3ca0*/  FMUL.FTZ R182, R167, 1.4426950216293334961 ;  /* 0x3fb8aa3ba7b67820 */ /* 0x000fe20000410000 */
[----:B------:R-:W-:Y:S01]  /*3cb0*/  @!P3 VIADD R186, R192, 0x21 ;  /* 0x00000021c0bab836 */ /* 0x000fe20000000000 */
[----:B------:R-:W-:Y:S01]  /*3cc0*/  LOP3.LUT R199, R205, UR5, R64, 0x96, !PT ;  /* 0x00000005cdc77c12 */ /* 0x000fe2000f8e9640 */
[----:B------:R-:W-:Y:S01]  /*3cd0*/  IMAD.WIDE.U32 R210, R210, -0x326172a9, RZ ;  /* 0xcd9e8d57d2d27825 */ /* 0x000fe200078e00ff */
[----:B------:R-:W-:Y:S01]  /*3ce0*/  LOP3.LUT R205, R215, UR6, R184, 0x96, !PT ;  /* 0x00000006d7cd7c12 */ /* 0x000fe2000f8e96b8 */
[----:B------:R-:W-:Y:S01]  /*3cf0*/  HMMA.16816.F32 R64, R100, R106, RZ ;  /* 0x0000006a6440723c */ /* 0x000fe200000018ff */
[----:B------:R-:W2:Y:S01]  /*3d00*/  LDSM.16.M88.4 R100, [R137+0x400] ;  /* 0x000400008964783b */ /* 0x000ea20000000200 */
[----:B------:R-:W-:Y:S01]  /*3d10*/  @!P3 VIADD R184, R192, 0x1 ;  /* 0x00000001c0b8b836 */ /* 0x000fe20000000000 */
[----:B------:R-:W-:Y:S01]  /*3d20*/  LOP3.LUT R198, R211, UR7, R198, 0x96, !PT ;  /* 0x00000007d3c67c12 */ /* 0x000fe2000f8e96c6 */
[----:B------:R-:W-:Y:S01]  /*3d30*/  UIADD3 UR7, UR11, -0x56f99767, URZ ;  /* 0xa90668990b077890 */ /* 0x000fe2000fffe03f */
[----:B------:R-:W-:Y:S01]  /*3d40*/  LOP3.LUT R222, R221, UR6, R210, 0x96, !PT ;  /* 0x00000006ddde7c12 */ /* 0x000fe2000f8e96d2 */
[-C--:B------:R-:W-:Y:S01]  /*3d50*/  HMMA.16816.F32 R4, R112, R120.reuse, R4 ;  /* 0x000000787004723c */ /* 0x080fe20000001804 */
[----:B------:R-:W-:Y:S02]  /*3d60*/  UIADD3 UR6, UR13, -0x4ab325aa, URZ ;  /* 0xb54cda560d067890 */ /* 0x000fe4000fffe03f */
[----:B------:R-:W3:Y:S02]  /*3d70*/  LDSM.16.M88.4 R104, [R137+0x800] ;  /* 0x000800008968783b */ /* 0x000ee40000000200 */
[C---:B------:R-:W-:Y:S01]  /*3d80*/  @!P3 ISETP.GE.AND P1, PT, R184.reuse, R197, PT ;  /* 0x000000c5b800b20c */ /* 0x040fe20003f26270 */
[C---:B-1----:R-:W-:Y:S04]  /*3d90*/  HMMA.16816.F32 R8, R124.reuse, R120, R8 ;  /* 0x000000787c08723c */ /* 0x042fe80000001808 */
[C---:B------:R-:W-:Y:S01]  /*3da0*/  @!P3 ISETP.GE.AND P5, PT, R184.reuse, R209, PT ;  /* 0x000000d1b800b20c */ /* 0x040fe20003fa6270 */
[----:B------:R-:W-:Y:S01]  /*3db0*/  IMAD.WIDE.U32 R210, R199, -0x326172a9, RZ ;  /* 0xcd9e8d57c7d27825 */ /* 0x000fe200078e00ff */
[C---:B------:R-:W-:Y:S01]  /*3dc0*/  @!P3 ISETP.GE.AND P4, PT, R184.reuse, R207, PT ;  /* 0x000000cfb800b20c */ /* 0x040fe20003f86270 */
[-C--:B------:R-:W-:Y:S03]  /*3dd0*/  HMMA.16816.F32 R12, R124, R122.reuse, R12 ;  /* 0x0000007a7c0c723c */ /* 0x080fe6000000180c */
[----:B------:R-:W-:Y:S01]  /*3de0*/  @!P3 ISETP.GE.AND P6, PT, R184, R193, PT ;  /* 0x000000c1b800b20c */ /* 0x000fe20003fc6270 */
[----:B------:R-:W-:Y:S01]  /*3df0*/  FMUL.FTZ R120, R168, 1.4426950216293334961 ;  /* 0x3fb8aa3ba8787820 */ /* 0x000fe20000410000 */
[----:B------:R-:W-:Y:S01]  /*3e00*/  FSEL R121, R182, RZ, P0 ;  /* 0x000000ffb6797208 */ /* 0x000fe20000000000 */
[C---:B------:R-:W-:Y:S04]  /*3e10*/  HMMA.16816.F32 R16, R112.reuse, R122, R16 ;  /* 0x0000007a7010723c */ /* 0x040fe80000001810 */
[----:B------:R-:W-:Y:S01]  /*3e20*/  FSETP.NEU.FTZ.AND P0, PT, R165, -INF , PT ;  /* 0xff800000a500780b */ /* 0x000fe20003f1d000 */
[----:B------:R-:W-:Y:S01]  /*3e30*/  FMUL.FTZ R182, R166, 1.4426950216293334961 ;  /* 0x3fb8aa3ba6b67820 */ /* 0x000fe20000410000 */
[----:B------:R-:W-:Y:S01]  /*3e40*/  FSEL R120, R120, RZ, P2 ;  /* 0x000000ff78787208 */ /* 0x000fe20001000000 */
[----:B------:R-:W-:Y:S01]  /*3e50*/  @!P3 VIADD R184, R192, 0x11 ;  /* 0x00000011c0b8b836 */ /* 0x000fe20000000000 */
[----:B------:R-:W-:Y:S02]  /*3e60*/  FSEL R241, R241, RZ, P0 ;  /* 0x000000fff1f17208 */ /* 0x000fe40000000000 */
[----:B------:R-:W-:Y:S01]  /*3e70*/  FSETP.NEU.FTZ.AND P2, PT, R166, -INF , PT ;  /* 0xff800000a600780b */ /* 0x000fe20003f5d000 */
[----:B------:R-:W-:Y:S01]  /*3e80*/  IMAD.WIDE.U32 R222, R222, -0x2daee0ad, RZ ;  /* 0xd2511f53dede7825 */ /* 0x000fe200078e00ff */
[----:B------:R-:W-:Y:S02]  /*3e90*/  @!P3 ISETP.GE.AND P0, PT, R192, R207, PT ;  /* 0x000000cfc000b20c */ /* 0x000fe40003f06270 */
[----:B------:R-:W-:Y:S01]  /*3ea0*/  FSEL R122, R182, RZ, P2 ;  /* 0x000000ffb67a7208 */ /* 0x000fe20001000000 */
[----:B------:R-:W-:Y:S01]  /*3eb0*/  @!P3 VIADD R182, R192, 0x8 ;  /* 0x00000008c0b6b836 */ /* 0x000fe20000000000 */
[----:B------:R-:W-:Y:S01]  /*3ec0*/  @!P3 FSEL R4, R4, -INF , !P0 ;  /* 0xff8000000404b808 */ /* 0x000fe20004000000 */
[-C--:B--2---:R-:W-:Y:S03]  /*3ed0*/  HMMA.16816.F32 R20, R112, R100.reuse, R20 ;  /* 0x000000647014723c */ /* 0x084fe60000001814 */
[----:B------:R-:W-:Y:S01]  /*3ee0*/  @!P3 ISETP.GE.AND P2, PT, R192, R197, PT ;  /* 0x000000c5c000b20c */ /* 0x000fe20003f46270 */
[----:B------:R-:W-:Y:S01]  /*3ef0*/  FFMA.FTZ R183, R4, UR8, -R121 ;  /* 0x0000000804b77c23 */ /* 0x000fe20008010879 */
[-C--:B------:R-:W-:Y:S01]  /*3f00*/  @!P3 ISETP.GE.AND P0, PT, R192, R209.reuse, PT ;  /* 0x000000d1c000b20c */ /* 0x080fe20003f06270 */
[C---:B------:R-:W-:Y:S04]  /*3f10*/  HMMA.16816.F32 R24, R124.reuse, R100, R24 ;  /* 0x000000647c18723c */ /* 0x040fe80000001818 */
[----:B------:R-:W-:Y:S01]  /*3f20*/  MUFU.EX2 R183, R183 ;  /* 0x000000b700b77308 */ /* 0x000fe20000000800 */
[----:B------:R-:W-:Y:S01]  /*3f30*/  @!P3 FSEL R6, R6, -INF , !P2 ;  /* 0xff8000000606b808 */ /* 0x000fe20005000000 */
[-C--:B------:R-:W-:Y:S03]  /*3f40*/  HMMA.16816.F32 R28, R124, R102.reuse, R28 ;  /* 0x000000667c1c723c */ /* 0x080fe6000000181c */
[C---:B------:R-:W-:Y:S02]  /*3f50*/  @!P3 ISETP.GE.AND P2, PT, R182.reuse, R209, PT ;  /* 0x000000d1b600b20c */ /* 0x040fe40003f46270 */
[----:B------:R-:W-:Y:S01]  /*3f60*/  @!P3 FSEL R7, R7, -INF , !P1 ;  /* 0xff8000000707b808 */ /* 0x000fe20004800000 */
[C---:B------:R-:W-:Y:S01]  /*3f70*/  HMMA.16816.F32 R32, R112.reuse, R102, R32 ;  /* 0x000000667020723c */ /* 0x040fe20000001820 */
[----:B------:R-:W1:Y:S03]  /*3f80*/  LDSM.16.M88.4 R100, [R137+0xc00] ;  /* 0x000c00008964783b */ /* 0x000e660000000200 */
[----:B------:R-:W-:Y:S01]  /*3f90*/  @!P3 ISETP.GE.AND P1, PT, R182, R193, PT ;  /* 0x000000c1b600b20c */ /* 0x000fe20003f26270 */
[----:B------:R-:W-:Y:S01]  /*3fa0*/  FFMA.FTZ R185, R7, UR8, -R120 ;  /* 0x0000000807b97c23 */ /* 0x000fe20008010878 */
[----:B------:R-:W-:Y:S01]  /*3fb0*/  @!P3 FSEL R8, R8, -INF , !P0 ;  /* 0xff8000000808b808 */ /* 0x000fe20004000000 */
[-C--:B---3--:R-:W-:Y:S03]  /*3fc0*/  HMMA.16816.F32 R36, R112, R104.reuse, R36 ;  /* 0x000000687024723c */ /* 0x088fe60000001824 */
[C---:B------:R-:W-:Y:S01]  /*3fd0*/  @!P3 ISETP.GE.AND P0, PT, R182.reuse, R207, PT ;  /* 0x000000cfb600b20c */ /* 0x040fe20003f06270 */
[----:B------:R-:W-:Y:S01]  /*3fe0*/  MUFU.EX2 R185, R185 ;  /* 0x000000b900b97308 */ /* 0x000fe20000000800 */
[----:B------:R-:W-:Y:S01]  /*3ff0*/  @!P3 FSEL R9, R9, -INF , !P5 ;  /* 0xff8000000909b808 */ /* 0x000fe20006800000 */
[C---:B------:R-:W-:Y:S04]  /*4000*/  HMMA.16816.F32 R40, R124.reuse, R104, R40 ;  /* 0x000000687c28723c */ /* 0x040fe80000001828 */
[----:B------:R-:W-:Y:S01]  /*4010*/  @!P3 ISETP.GE.AND P5, PT, R182, R197, PT ;  /* 0x000000c5b600b20c */ /* 0x000fe20003fa6270 */
[--C-:B------:R-:W-:Y:S01]  /*4020*/  FFMA.FTZ R187, R9, UR8, -R241.reuse ;  /* 0x0000000809bb7c23 */ /* 0x100fe200080108f1 */
[----:B------:R-:W-:Y:S01]  /*4030*/  @!P3 FSEL R5, R5, -INF , !P4 ;  /* 0xff8000000505b808 */ /* 0x000fe20006000000 */
[-C--:B------:R-:W-:Y:S03]  /*4040*/  HMMA.16816.F32 R44, R124, R106.reuse, R44 ;  /* 0x0000006a7c2c723c */ /* 0x080fe6000000182c */
[CC--:B------:R-:W-:Y:S01]  /*4050*/  @!P3 ISETP.GE.AND P4, PT, R192.reuse, R193.reuse, PT ;  /* 0x000000c1c000b20c */ /* 0x0c0fe20003f86270 */
[----:B------:R-:W-:Y:S01]  /*4060*/  @!P3 VIADD R182, R192, 0x9 ;  /* 0x00000009c0b6b836 */ /* 0x000fe20000000000 */
[----:B------:R-:W-:Y:S01]  /*4070*/  @!P3 FSEL R11, R11, -INF , !P6 ;  /* 0xff8000000b0bb808 */ /* 0x000fe20007000000 */
[C---:B------:R-:W-:Y:S01]  /*4080*/  HMMA.16816.F32 R48, R112.reuse, R106, R48 ;  /* 0x0000006a7030723c */ /* 0x040fe20000001830 */
[----:B------:R-:W-:Y:S03]  /*4090*/  MUFU.EX2 R187, R187 ;  /* 0x000000bb00bb7308 */ /* 0x000fe60000000800 */
[----:B------:R-:W-:Y:S01]  /*40a0*/  @!P3 ISETP.GE.AND P6, PT, R182, R193, PT ;  /* 0x000000c1b600b20c */ /* 0x000fe20003fc6270 */
[--C-:B------:R-:W-:Y:S01]  /*40b0*/  FFMA.FTZ R189, R11, UR8, -R122.reuse ;  /* 0x000000080bbd7c23 */ /* 0x100fe2000801087a */
[----:B------:R-:W-:Y:S02]  /*40c0*/  @!P3 FSEL R10, R10, -INF , !P4 ;  /* 0xff8000000a0ab808 */ /* 0x000fe40006000000 */
[----:B------:R-:W-:Y:S03]  /*40d0*/  @!P3 ISETP.GE.AND P4, PT, R182, R209, PT ;  /* 0x000000d1b600b20c */ /* 0x000fe60003f86270 */
[----:B------:R-:W-:Y:S01]  /*40e0*/  @!P3 FSEL R12, R12, -INF , !P2 ;  /* 0xff8000000c0cb808 */ /* 0x000fe20005000000 */
[----:B------:R-:W-:Y:S01]  /*40f0*/  FFMA.FTZ R123, R10, UR8, -R122 ;  /* 0x000000080a7b7c23 */ /* 0x000fe2000801087a */
[----:B------:R-:W-:Y:S01]  /*4100*/  @!P3 FSEL R13, R13, -INF , !P4 ;  /* 0xff8000000d0db808 */ /* 0x000fe20006000000 */
[----:B------:R-:W-:Y:S01]  /*4110*/  MUFU.EX2 R189, R189 ;  /* 0x000000bd00bd7308 */ /* 0x000fe20000000800 */
[C---:B------:R-:W-:Y:S01]  /*4120*/  @!P3 ISETP.GE.AND P2, PT, R182.reuse, R207, PT ;  /* 0x000000cfb600b20c */ /* 0x040fe20003f46270 */
[-C--:B-1----:R-:W-:Y:S03]  /*4130*/  HMMA.16816.F32 R52, R112, R100.reuse, R52 ;  /* 0x000000647034723c */ /* 0x082fe60000001834 */
[----:B------:R-:W-:Y:S01]  /*4140*/  @!P3 ISETP.GE.AND P4, PT, R182, R197, PT ;  /* 0x000000c5b600b20c */ /* 0x000fe20003f86270 */
[----:B------:R-:W-:Y:S01]  /*4150*/  FFMA.FTZ R191, R13, UR8, -R241 ;  /* 0x000000080dbf7c23 */ /* 0x000fe200080108f1 */
[----:B------:R-:W-:Y:S01]  /*4160*/  @!P3 FSEL R14, R14, -INF , !P1 ;  /* 0xff8000000e0eb808 */ /* 0x000fe20004800000 */
[C---:B------:R-:W-:Y:S04]  /*4170*/  HMMA.16816.F32 R56, R124.reuse, R100, R56 ;  /* 0x000000647c38723c */ /* 0x040fe80000001838 */
[----:B------:R-:W-:Y:S01]  /*4180*/  MUFU.EX2 R191, R191 ;  /* 0x000000bf00bf7308 */ /* 0x000fe20000000800 */
[----:B------:R-:W-:Y:S01]  /*4190*/  @!P3 FSEL R15, R15, -INF , !P6 ;  /* 0xff8000000f0fb808 */ /* 0x000fe20007000000 */
[-C--:B------:R-:W-:Y:S05]  /*41a0*/  HMMA.16816.F32 R60, R124, R102.reuse, R60 ;  /* 0x000000667c3c723c */ /* 0x080fea000000183c */
[----:B------:R-:W-:Y:S01]  /*41b0*/  @!P3 FSEL R16, R16, -INF , !P0 ;  /* 0xff8000001010b808 */ /* 0x000fe20004000000 */
[----:B------:R-:W-:Y:S05]  /*41c0*/  HMMA.16816.F32 R64, R112, R102, R64 ;  /* 0x000000667040723c */ /* 0x000fea0000001840 */
[----:B------:R-:W-:Y:S01]  /*41d0*/  @!P3 FSEL R17, R17, -INF , !P2 ;  /* 0xff8000001111b808 */ /* 0x000fe20005000000 */
[--C-:B------:R-:W-:Y:S01]  /*41e0*/  FFMA.FTZ R125, R16, UR8, -R121.reuse ;  /* 0x00000008107d7c23 */ /* 0x100fe20008010879 */
[----:B------:R-:W-:Y:S01]  /*41f0*/  @!P3 FSEL R18, R18, -INF , !P5 ;  /* 0xff8000001212b808 */ /* 0x000fe20006800000 */
[----:B------:R-:W-:Y:S01]  /*4200*/  @!P3 VIADD R182, R192, 0x10 ;  /* 0x00000010c0b6b836 */ /* 0x000fe20000000000 */
[-C--:B------:R-:W-:Y:S02]  /*4210*/  @!P3 ISETP.GE.AND P5, PT, R184, R207.reuse, PT ;  /* 0x000000cfb800b20c */ /* 0x080fe40003fa6270 */
[----:B------:R-:W-:Y:S01]  /*4220*/  @!P3 FSEL R19, R19, -INF , !P4 ;  /* 0xff8000001313b808 */ /* 0x000fe20006000000 */
[--C-:B------:R-:W-:Y:S01]  /*4230*/  FFMA.FTZ R194, R18, UR8, -R120.reuse ;  /* 0x0000000812c27c23 */ /* 0x100fe20008010878 */
[----:B------:R-:W-:Y:S01]  /*4240*/  @!P3 ISETP.GE.AND P1, PT, R182, R207, PT ;  /* 0x000000cfb600b20c */ /* 0x000fe20003f26270 */
[----:B------:R-:W-:Y:S01]  /*4250*/  @!P3 VIADD R126, R192, 0x38 ;  /* 0x00000038c07eb836 */ /* 0x000fe20000000000 */
[C---:B------:R-:W-:Y:S01]  /*4260*/  @!P3 ISETP.GE.AND P6, PT, R182.reuse, R197, PT ;  /* 0x000000c5b600b20c */ /* 0x040fe20003fc6270 */
[----:B------:R-:W-:Y:S01]  /*4270*/  FFMA.FTZ R195, R19, UR8, -R120 ;  /* 0x0000000813c37c23 */ /* 0x000fe20008010878 */
[C---:B------:R-:W-:Y:S01]  /*4280*/  @!P3 ISETP.GE.AND P0, PT, R182.reuse, R209, PT ;  /* 0x000000d1b600b20c */ /* 0x040fe20003f06270 */
[----:B------:R-:W-:Y:S01]  /*4290*/  MUFU.EX2 R194, R194 ;  /* 0x000000c200c27308 */ /* 0x000fe20000000800 */
[----:B------:R-:W-:Y:S01]  /*42a0*/  @!P3 ISETP.GE.AND P2, PT, R182, R193, PT ;  /* 0x000000c1b600b20c */ /* 0x000fe20003f46270 */
[----:B------:R-:W-:Y:S01]  /*42b0*/  @!P3 VIADD R182, R192, 0x18 ;  /* 0x00000018c0b6b836 */ /* 0x000fe20000000000 */
[----:B------:R-:W-:Y:S01]  /*42c0*/  @!P3 FSEL R20, R20, -INF , !P1 ;  /* 0xff8000001414b808 */ /* 0x000fe20004800000 */
[----:B------:R-:W-:Y:S01]  /*42d0*/  IMAD.WIDE.U32 R230, R198, -0x2daee0ad, RZ ;  /* 0xd2511f53c6e67825 */ /* 0x000fe200078e00ff */
[----:B------:R-:W-:Y:S02]  /*42e0*/  @!P3 FSEL R21, R21, -INF , !P5 ;  /* 0xff8000001515b808 */ /* 0x000fe40006800000 */
[----:B------:R-:W-:Y:S01]  /*42f0*/  @!P3 ISETP.GE.AND P4, PT, R184, R197, PT ;  /* 0x000000c5b800b20c */ /* 0x000fe20003f86270 */
[--C-:B------:R-:W-:Y:S01]  /*4300*/  FFMA.FTZ R196, R20, UR8, -R121.reuse ;  /* 0x0000000814c47c23 */ /* 0x100fe20008010879 */
[C---:B------:R-:W-:Y:S01]  /*4310*/  @!P3 ISETP.GE.AND P1, PT, R184.reuse, R209, PT ;  /* 0x000000d1b800b20c */ /* 0x040fe20003f26270 */
[--C-:B------:R-:W-:Y:S01]  /*4320*/  FFMA.FTZ R199, R21, UR8, -R121.reuse ;  /* 0x0000000815c77c23 */ /* 0x100fe20008010879 */
[----:B------:R-:W-:Y:S01]  /*4330*/  @!P3 ISETP.GE.AND P5, PT, R184, R193, PT ;  /* 0x000000c1b800b20c */ /* 0x000fe20003fa6270 */
[----:B------:R-:W-:Y:S01]  /*4340*/  @!P3 VIADD R184, R192, 0x19 ;  /* 0x00000019c0b8b836 */ /* 0x000fe20000000000 */
[----:B------:R-:W-:Y:S01]  /*4350*/  @!P3 FSEL R22, R22, -INF , !P6 ;  /* 0xff8000001616b808 */ /* 0x000fe20007000000 */
[----:B------:R-:W-:Y:S01]  /*4360*/  MUFU.EX2 R195, R195 ;  /* 0x000000c300c37308 */ /* 0x000fe20000000800 */
[----:B------:R-:W-:Y:S01]  /*4370*/  @!P3 ISETP.GE.AND P6, PT, R182, R209, PT ;  /* 0x000000d1b600b20c */ /* 0x000fe20003fc6270 */
[----:B------:R-:W-:Y:S01]  /*4380*/  IMAD.WIDE.U32 R218, R203, -0x2daee0ad, RZ ;  /* 0xd2511f53cbda7825 */ /* 0x000fe200078e00ff */
[----:B------:R-:W-:Y:S02]  /*4390*/  @!P3 FSEL R23, R23, -INF , !P4 ;  /* 0xff8000001717b808 */ /* 0x000fe40006000000 */
[----:B------:R-:W-:Y:S01]  /*43a0*/  @!P3 FSEL R24, R24, -INF , !P0 ;  /* 0xff8000001818b808 */ /* 0x000fe20004000000 */
[----:B------:R-:W-:Y:S01]  /*43b0*/  IMAD.WIDE.U32 R226, R206, -0x2daee0ad, RZ ;  /* 0xd2511f53cee27825 */ /* 0x000fe200078e00ff */
[----:B------:R-:W-:Y:S03]  /*43c0*/  @!P3 FSEL R25, R25, -INF , !P1 ;  /* 0xff8000001919b808 */ /* 0x000fe60004800000 */
[----:B------:R-:W-:Y:S01]  /*43d0*/  MUFU.EX2 R196, R196 ;  /* 0x000000c400c47308 */ /* 0x000fe20000000800 */
[C---:B------:R-:W-:Y:S02]  /*43e0*/  @!P3 ISETP.GE.AND P4, PT, R182.reuse, R193, PT ;  /* 0x000000c1b600b20c */ /* 0x040fe40003f86270 */
[C---:B------:R-:W-:Y:S02]  /*43f0*/  @!P3 ISETP.GE.AND P0, PT, R182.reuse, R207, PT ;  /* 0x000000cfb600b20c */ /* 0x040fe40003f06270 */
[----:B------:R-:W-:Y:S01]  /*4400*/  @!P3 ISETP.GE.AND P1, PT, R182, R197, PT ;  /* 0x000000c5b600b20c */ /* 0x000fe20003f26270 */
[----:B------:R-:W-:Y:S01]  /*4410*/  @!P3 VIADD R182, R192, 0x20 ;  /* 0x00000020c0b6b836 */ /* 0x000fe20000000000 */
[----:B------:R-:W-:Y:S03]  /*4420*/  @!P3 FSEL R27, R27, -INF , !P5 ;  /* 0xff8000001b1bb808 */ /* 0x000fe60006800000 */
[----:B------:R-:W-:Y:S01]  /*4430*/  MUFU.EX2 R199, R199 ;  /* 0x000000c700c77308 */ /* 0x000fe20000000800 */
        /* <DEDUP_REMOVED lines=86> */
[-C--:B------:R-:W-:Y:S01]  /*49a0*/  @!P3 ISETP.GE.AND P1, PT, R126, R209.reuse, PT ;  /* 0x000000d17e00b20c */ /* 0x080fe20003f26270 */
[--C-:B------:R-:W-:Y:S01]  /*49b0*/  FFMA.FTZ R55, R55, UR8, -R120.reuse ;  /* 0x0000000837377c23 */ /* 0x100fe20008010878 */
[----:B------:R-:W-:Y:S01]  /*49c0*/  @!P3 ISETP.GE.AND P6, PT, R216, R209, PT ;  /* 0x000000d1d800b20c */ /* 0x000fe20003fc6270 */
[----:B------:R-:W-:Y:S01]  /*49d0*/  FFMA.FTZ R54, R54, UR8, -R120 ;  /* 0x0000000836367c23 */ /* 0x000fe20008010878 */
[----:B------:R-:W-:Y:S02]  /*49e0*/  @!P3 FSEL R60, R60, -INF , !P1 ;  /* 0xff8000003c3cb808 */ /* 0x000fe40004800000 */
[----:B------:R-:W-:Y:S03]  /*49f0*/  @!P3 FSEL R61, R61, -INF , !P6 ;  /* 0xff8000003d3db808 */ /* 0x000fe60007000000 */
[----:B------:R-:W-:Y:S01]  /*4a00*/  MUFU.EX2 R190, R190 ;  /* 0x000000be00be7308 */ /* 0x000fe20000000800 */
[-C--:B------:R-:W-:Y:S01]  /*4a10*/  @!P3 ISETP.GE.AND P1, PT, R126, R197.reuse, PT ;  /* 0x000000c57e00b20c */ /* 0x080fe20003f26270 */
[----:B------:R-:W-:Y:S01]  /*4a20*/  FFMA.FTZ R60, R60, UR8, -R241 ;  /* 0x000000083c3c7c23 */ /* 0x000fe200080108f1 */
[C---:B------:R-:W-:Y:S02]  /*4a30*/  @!P3 ISETP.GE.AND P6, PT, R216.reuse, R197, PT ;  /* 0x000000c5d800b20c */ /* 0x040fe40003fc6270 */
[----:B------:R-:W-:Y:S02]  /*4a40*/  @!P3 FSEL R59, R59, -INF , !P4 ;  /* 0xff8000003b3bb808 */ /* 0x000fe40006000000 */
[-C--:B------:R-:W-:Y:S03]  /*4a50*/  @!P3 ISETP.GE.AND P4, PT, R216, R207.reuse, PT ;  /* 0x000000cfd800b20c */ /* 0x080fe60003f86270 */
[----:B------:R2:W3:Y:S01]  /*4a60*/  MUFU.EX2 R197, R125 ;  /* 0x0000007d00c57308 */ /* 0x0004e20000000800 */
[----:B------:R-:W-:Y:S01]  /*4a70*/  LOP3.LUT R209, R233, UR5, R200, 0x96, !PT ;  /* 0x00000005e9d17c12 */ /* 0x000fe2000f8e96c8 */
[--C-:B-1----:R-:W-:Y:S01]  /*4a80*/  FFMA.FTZ R123, R17, UR8, -R121.reuse ;  /* 0x00000008117b7c23 */ /* 0x102fe20008010879 */
[----:B------:R-:W-:Y:S01]  /*4a90*/  LOP3.LUT R216, R231, UR5, R202, 0x96, !PT ;  /* 0x00000005e7d87c12 */ /* 0x000fe2000f8e96ca */
[----:B------:R-:W-:Y:S01]  /*4aa0*/  UIADD3 UR5, UR13, 0x1715609d, URZ ;  /* 0x1715609d0d057890 */ /* 0x000fe2000fffe03f */
[----:B------:R-:W-:Y:S01]  /*4ab0*/  @!P3 FSEL R58, R58, -INF , !P5 ;  /* 0xff8000003a3ab808 */ /* 0x000fe20006800000 */
[----:B------:R-:W-:Y:S01]  /*4ac0*/  IMAD.WIDE.U32 R200, R201, -0x326172a9, RZ ;  /* 0xcd9e8d57c9c87825 */ /* 0x000fe200078e00ff */
[----:B------:R-:W-:Y:S03]  /*4ad0*/  @!P3 ISETP.GE.AND P5, PT, R126, R207, PT ;  /* 0x000000cf7e00b20c */ /* 0x000fe60003fa6270 */
[----:B------:R1:W-:Y:S01]  /*4ae0*/  MUFU.EX2 R198, R123 ;  /* 0x0000007b00c67308 */ /* 0x0003e20000000800 */
[----:B------:R-:W-:Y:S01]  /*4af0*/  LOP3.LUT R212, R219, UR7, R212, 0x96, !PT ;  /* 0x00000007dbd47c12 */ /* 0x000fe2000f8e96d4 */
[----:B------:R-:W-:Y:S01]  /*4b00*/  IMAD.WIDE.U32 R126, R205, -0x2daee0ad, RZ ;  /* 0xd2511f53cd7e7825 */ /* 0x000fe200078e00ff */
[----:B------:R-:W-:Y:S02]  /*4b10*/  LOP3.LUT R224, R201, UR5, R208, 0x96, !PT ;  /* 0x00000005c9e07c12 */ /* 0x000fe4000f8e96d0 */
[----:B------:R-:W-:Y:S01]  /*4b20*/  LOP3.LUT R213, R223, UR7, R230, 0x96, !PT ;  /* 0x00000007dfd57c12 */ /* 0x000fe2000f8e96e6 */
[----:B------:R-:W-:Y:S01]  /*4b30*/  IMAD.WIDE.U32 R208, R209, -0x326172a9, RZ ;  /* 0xcd9e8d57d1d07825 */ /* 0x000fe200078e00ff */
[----:B------:R-:W-:Y:S03]  /*4b40*/  LOP3.LUT R202, R127, UR7, R232, 0x96, !PT ;  /* 0x000000077fca7c12 */ /* 0x000fe6000f8e96e8 */
[----:B------:R-:W-:Y:S01]  /*4b50*/  MUFU.EX2 R240, R60 ;  /* 0x0000003c00f07308 */ /* 0x000fe20000000800 */
[----:B--2---:R-:W-:Y:S01]  /*4b60*/  LOP3.LUT R125, R211, UR5, R228, 0x96, !PT ;  /* 0x00000005d37d7c12 */ /* 0x004fe2000f8e96e4 */
[----:B------:R-:W-:Y:S01]  /*4b70*/  IMAD.WIDE.U32 R216, R216, -0x326172a9, RZ ;  /* 0xcd9e8d57d8d87825 */ /* 0x000fe200078e00ff */
[----:B------:R-:W-:Y:S02]  /*4b80*/  LOP3.LUT R127, R209, UR5, R214, 0x96, !PT ;  /* 0x00000005d17f7c12 */ /* 0x000fe4000f8e96d6 */
[----:B------:R-:W-:Y:S01]  /*4b90*/  LOP3.LUT R203, R227, UR7, R204, 0x96, !PT ;  /* 0x00000007e3cb7c12 */ /* 0x000fe2000f8e96cc */
[----:B------:R-:W-:Y:S01]  /*4ba0*/  FFMA.FTZ R201, R23, UR8, -R120 ;  /* 0x0000000817c97c23 */ /* 0x000fe20008010878 */
[----:B------:R-:W-:Y:S01]  /*4bb0*/  @!P3 FSEL R62, R62, -INF , !P0 ;  /* 0xff8000003e3eb808 */ /* 0x000fe20004000000 */
[----:B------:R-:W-:Y:S01]  /*4bc0*/  FFMA.FTZ R58, R58, UR8, -R122 ;  /* 0x000000083a3a7c23 */ /* 0x000fe2000801087a */
[----:B-1----:R-:W-:Y:S01]  /*4bd0*/  LOP3.LUT R123, R217, UR5, R220, 0x96, !PT ;  /* 0x00000005d97b7c12 */ /* 0x002fe2000f8e96dc */
[----:B------:R-:W-:Y:S01]  /*4be0*/  UIADD3 UR5, UR11, 0x646e171e, URZ ;  /* 0x646e171e0b057890 */ /* 0x000fe2000fffe03f */
[----:B------:R-:W-:Y:S01]  /*4bf0*/  @!P3 FSEL R63, R63, -INF , !P2 ;  /* 0xff8000003f3fb808 */ /* 0x000fe20005000000 */
[----:B------:R-:W-:Y:S01]  /*4c00*/  IMAD.WIDE.U32 R224, R224, -0x2daee0ad, RZ ;  /* 0xd2511f53e0e07825 */ /* 0x000fe200078e00ff */
[----:B------:R-:W-:Y:S01]  /*4c10*/  @!P3 FSEL R64, R64, -INF , !P5 ;  /* 0xff8000004040b808 */ /* 0x000fe20006800000 */
[----:B------:R-:W-:Y:S01]  /*4c20*/  MUFU.EX2 R201, R201 ;  /* 0x000000c900c97308 */ /* 0x000fe20000000800 */
[----:B------:R-:W-:Y:S01]  /*4c30*/  @!P3 FSEL R65, R65, -INF , !P4 ;  /* 0xff8000004141b808 */ /* 0x000fe20006000000 */
[----:B------:R-:W-:Y:S01]  /*4c40*/  IMAD.WIDE.U32 R230, R125, -0x2daee0ad, RZ ;  /* 0xd2511f537de67825 */ /* 0x000fe200078e00ff */
[----:B------:R-:W-:Y:S02]  /*4c50*/  LOP3.LUT R217, R225, UR5, R218, 0x96, !PT ;  /* 0x00000005e1d97c12 */ /* 0x000fe4000f8e96da */
[----:B------:R-:W-:Y:S01]  /*4c60*/  LOP3.LUT R223, R224, 0xffff, RZ, 0xc0, !PT ;  /* 0x0000ffffe0df7812 */ /* 0x000fe200078ec0ff */
[----:B------:R-:W-:Y:S01]  /*4c70*/  IMAD.WIDE.U32 R232, R202, -0x326172a9, RZ ;  /* 0xcd9e8d57cae87825 */ /* 0x000fe200078e00ff */
[----:B------:R-:W-:Y:S02]  /*4c80*/  LOP3.LUT R219, R231, UR5, R226, 0x96, !PT ;  /* 0x00000005e7db7c12 */ /* 0x000fe4000f8e96e2 */
[----:B------:R-:W-:Y:S01]  /*4c90*/  LOP3.LUT R220, R230, 0xffff, RZ, 0xc0, !PT ;  /* 0x0000ffffe6dc7812 */ /* 0x000fe200078ec0ff */
[----:B------:R-:W-:Y:S01]  /*4ca0*/  IMAD.WIDE.U32 R228, R212, -0x326172a9, RZ ;  /* 0xcd9e8d57d4e47825 */ /* 0x000fe200078e00ff */
[----:B------:R-:W-:Y:S02]  /*4cb0*/  LOP3.LUT R225, R232, 0xff, RZ, 0xc0, !PT ;  /* 0x000000ffe8e17812 */ /* 0x000fe400078ec0ff */
[----:B------:R-:W-:Y:S01]  /*4cc0*/  SHF.R.U32.HI R221, RZ, 0x18, R232 ;  /* 0x00000018ffdd7819 */ /* 0x000fe200000116e8 */
[----:B------:R-:W-:Y:S01]  /*4cd0*/  FFMA.FTZ R64, R64, UR8, -R121 ;  /* 0x0000000840407c23 */ /* 0x000fe20008010879 */
[----:B------:R-:W-:Y:S01]  /*4ce0*/  LOP3.LUT R204, R228, 0xff, RZ, 0xc0, !PT ;  /* 0x000000ffe4cc7812 */ /* 0x000fe200078ec0ff */
[----:B------:R-:W-:Y:S01]  /*4cf0*/  FFMA.FTZ R62, R62, UR8, -R122 ;  /* 0x000000083e3e7c23 */ /* 0x000fe2000801087a */
[----:B------:R-:W-:Y:S01]  /*4d00*/  SHF.R.U32.HI R231, RZ, 0x10, R232 ;  /* 0x00000010ffe77819 */ /* 0x000fe200000116e8 */
[--C-:B------:R-:W-:Y:S01]  /*4d10*/  FFMA.FTZ R202, R24, UR8, -R241.reuse ;  /* 0x0000000818ca7c23 */ /* 0x100fe200080108f1 */
[----:B------:R-:W-:Y:S01]  /*4d20*/  LOP3.LUT R227, R233, UR6, R208, 0x96, !PT ;  /* 0x00000006e9e37c12 */ /* 0x000fe2000f8e96d0 */
[----:B------:R-:W-:Y:S01]  /*4d30*/  MUFU.EX2 R242, R62 ;  /* 0x0000003e00f27308 */ /* 0x000fe20000000800 */
[----:B------:R-:W-:Y:S01]  /*4d40*/  LOP3.LUT R232, R232, 0xffff, RZ, 0xc0, !PT ;  /* 0x0000ffffe8e87812 */ /* 0x000fe200078ec0ff */
[--C-:B------:R-:W-:Y:S01]  /*4d50*/  FFMA.FTZ R233, R26, UR8, -R122.reuse ;  /* 0x000000081ae97c23 */ /* 0x100fe2000801087a */
[----:B------:R-:W-:Y:S01]  /*4d60*/  ISETP.LE.U32.AND P0, PT, R204, UR9, PT ;  /* 0x00000009cc007c0c */ /* 0x000fe2000bf03070 */
[----:B------:R-:W-:Y:S01]  /*4d70*/  FFMA.FTZ R208, R27, UR8, -R122 ;  /* 0x000000081bd07c23 */ /* 0x000fe2000801087a */
[----:B------:R-:W-:Y:S01]  /*4d80*/  SHF.R.U32.HI R205, RZ, 0x18, R228 ;  /* 0x00000018ffcd7819 */ /* 0x000fe200000116e4 */
[----:B------:R-:W-:Y:S01]  /*4d90*/  FFMA.FTZ R59, R59, UR8, -R122 ;  /* 0x000000083b3b7c23 */ /* 0x000fe2000801087a */
[----:B------:R-:W-:Y:S03]  /*4da0*/  LOP3.LUT R206, R229, UR6, R200, 0x96, !PT ;  /* 0x00000006e5ce7c12 */ /* 0x000fe6000f8e96c8 */
[----:B------:R1:W-:Y:S01]  /*4db0*/  MUFU.EX2 R204, R233 ;  /* 0x000000e900cc7308 */ /* 0x0003e20000000800 */
[----:B------:R-:W-:Y:S01]  /*4dc0*/  ISETP.LE.U32.AND P2, PT, R205, UR9, PT ;  /* 0x00000009cd007c0c */ /* 0x000fe2000bf43070 */
[----:B------:R-:W-:Y:S01]  /*4dd0*/  FFMA.FTZ R200, R22, UR8, -R120 ;  /* 0x0000000816c87c23 */ /* 0x000fe20008010878 */
[----:B------:R-:W-:Y:S01]  /*4de0*/  LOP3.LUT R205, R206, 0xffff, RZ, 0xc0, !PT ;  /* 0x0000ffffcecd7812 */ /* 0x000fe200078ec0ff */
[----:B------:R-:W-:Y:S01]  /*4df0*/  IMAD.WIDE.U32 R234, R203, -0x326172a9, RZ ;  /* 0xcd9e8d57cbea7825 */ /* 0x000fe200078e00ff */
[----:B------:R-:W-:Y:S02]  /*4e00*/  LOP3.LUT R207, R230, 0xff, RZ, 0xc0, !PT ;  /* 0x000000ffe6cf7812 */ /* 0x000fe400078ec0ff */
[--C-:B------:R-:W-:Y:S01]  /*4e10*/  SHF.R.U32.HI R215, RZ, 0x18, R230.reuse ;  /* 0x00000018ffd77819 */ /* 0x100fe200000116e6 */
[----:B---3--:R-:W-:Y:S01]  /*4e20*/  @!P0 FADD.FTZ R197, -R197, -RZ ;  /* 0x800000ffc5c58221 */ /* 0x008fe20000010100 */
[----:B------:R-:W-:Y:S01]  /*4e30*/  SHF.R.U32.HI R125, RZ, 0x10, R230 ;  /* 0x00000010ff7d7819 */ /* 0x000fe200000116e6 */
[----:B------:R-:W-:Y:S01]  /*4e40*/  FFMA.FTZ R203, R25, UR8, -R241 ;  /* 0x0000000819cb7c23 */ /* 0x000fe200080108f1 */
[----:B------:R-:W-:Y:S01]  /*4e50*/  SHF.R.U32.HI R230, RZ, 0x8, R205 ;  /* 0x00000008ffe67819 */ /* 0x000fe200000116cd */
[----:B------:R-:W-:Y:S01]  /*4e60*/  MUFU.EX2 R200, R200 ;  /* 0x000000c800c87308 */ /* 0x000fe20000000800 */
[----:B------:R-:W-:Y:S01]  /*4e70*/  ISETP.LE.U32.AND P5, PT, R207, UR9, PT ;  /* 0x00000009cf007c0c */ /* 0x000fe2000bfa3070 */
[----:B------:R-:W-:Y:S01]  /*4e80*/  @!P2 FADD.FTZ R195, -R195, -RZ ;  /* 0x800000ffc3c3a221 */ /* 0x000fe20000010100 */
[----:B------:R-:W-:Y:S01]  /*4e90*/  LOP3.LUT R207, R206, 0xff, RZ, 0xc0, !PT ;  /* 0x000000ffcecf7812 */ /* 0x000fe200078ec0ff */
[----:B------:R-:W-:Y:S01]  /*4ea0*/  IMAD.WIDE.U32 R238, R127, -0x2daee0ad, RZ ;  /* 0xd2511f537fee7825 */ /* 0x000fe200078e00ff */
[----:B------:R-:W-:Y:S02]  /*4eb0*/  LOP3.LUT R230, R230, 0xffff, RZ, 0xc0, !PT ;  /* 0x0000ffffe6e67812 */ /* 0x000fe400078ec0ff */
[----:B------:R-:W-:Y:S03]  /*4ec0*/  ISETP.LE.U32.AND P4, PT, R207, UR9, PT ;  /* 0x00000009cf007c0c */ /* 0x000fe6000bf83070 */
[----:B------:R2:W-:Y:S01]  /*4ed0*/  MUFU.EX2 R205, R208 ;  /* 0x000000d000cd7308 */ /* 0x0005e20000000800 */
[----:B------:R-:W-:Y:S01]  /*4ee0*/  @!P3 FSEL R66, R66, -INF , !P1 ;  /* 0xff8000004242b808 */ /* 0x000fe20004800000 */
[--C-:B-1----:R-:W-:Y:S01]  /*4ef0*/  FFMA.FTZ R233, R28, UR8, -R241.reuse ;  /* 0x000000081ce97c23 */ /* 0x102fe200080108f1 */
[----:B------:R-:W-:Y:S02]  /*4f00*/  ISETP.LE.U32.AND P1, PT, R230, UR9, PT ;  /* 0x00000009e6007c0c */ /* 0x000fe4000bf23070 */
[----:B------:R-:W-:Y:S01]  /*4f10*/  SHF.R.U32.HI R207, RZ, 0x10, R206 ;  /* 0x00000010ffcf7819 */ /* 0x000fe200000116ce */
[----:B------:R-:W-:Y:S01]  /*4f20*/  FFMA.FTZ R66, R66, UR8, -R120 ;  /* 0x0000000842427c23 */ /* 0x000fe20008010878 */
[----:B------:R-:W-:Y:S03]  /*4f30*/  SHF.R.U32.HI R230, RZ, 0x18, R206 ;  /* 0x00000018ffe67819 */ /* 0x000fe600000116ce */
[----:B------:R-:W-:Y:S01]  /*4f40*/  MUFU.EX2 R202, R202 ;  /* 0x000000ca00ca7308 */ /* 0x000fe20000000800 */
[----:B------:R-:W-:Y:S02]  /*4f50*/  LOP3.LUT R209, R235, UR6, R210, 0x96, !PT ;  /* 0x00000006ebd17c12 */ /* 0x000fe4000f8e96d2 */
[----:B------:R-:W-:Y:S01]  /*4f60*/  @!P3 FSEL R67, R67, -INF , !P6 ;  /* 0xff8000004343b808 */ /* 0x000fe20007000000 */
[----:B------:R-:W-:Y:S01]  /*4f70*/  @!P4 FADD.FTZ R183, -R183, -RZ ;  /* 0x800000ffb7b7c221 */ /* 0x000fe20000010100 */
[----:B------:R-:W-:Y:S02]  /*4f80*/  ISETP.LE.U32.AND P6, PT, R230, UR9, PT ;  /* 0x00000009e6007c0c */ /* 0x000fe4000bfc3070 */
[----:B------:R-:W-:Y:S03]  /*4f90*/  LOP3.LUT R230, R209, 0xff, RZ, 0xc0, !PT ;  /* 0x000000ffd1e67812 */ /* 0x000fe600078ec0ff */
[----:B------:R1:W3:Y:S01]  /*4fa0*/  MUFU.EX2 R206, R233 ;  /* 0x000000e900ce7308 */ /* 0x0002e20000000800 */
[----:B------:R-:W-:Y:S01]  /*4fb0*/  LOP3.LUT R207, R207, 0xff, RZ, 0xc0, !PT ;  /* 0x000000ffcfcf7812 */ /* 0x000fe200078ec0ff */
[----:B------:R-:W-:Y:S01]  /*4fc0*/  @!P1 FADD.FTZ R184, -R184, -RZ ;  /* 0x800000ffb8b89221 */ /* 0x000fe20000010100 */
[----:B--2---:R-:W-:Y:S02]  /*4fd0*/  LOP3.LUT R208, R209, 0xffff, RZ, 0xc0, !PT ;  /* 0x0000ffffd1d07812 */ /* 0x004fe400078ec0ff */
[----:B------:R-:W-:Y:S02]  /*4fe0*/  ISETP.LE.U32.AND P4, PT, R230, UR9, PT ;  /* 0x00000009e6007c0c */ /* 0x000fe4000bf83070 */
[----:B------:R-:W-:Y:S03]  /*4ff0*/  ISETP.LE.U32.AND P3, PT, R207, UR9, PT ;  /* 0x00000009cf007c0c */ /* 0x000fe6000bf63070 */
[----:B------:R-:W-:Y:S01]  /*5000*/  MUFU.EX2 R243, R66 ;  /* 0x0000004200f37308 */ /* 0x000fe20000000800 */
[----:B------:R-:W-:Y:S01]  /*5010*/  SHF.R.U32.HI R208, RZ, 0x8, R208 ;  /* 0x00000008ffd07819 */ /* 0x000fe200000116d0 */
[----:B------:R-:W-:Y:S01]  /*5020*/  @!P6 FADD.FTZ R185, -R185, -RZ ;  /* 0x800000ffb9b9e221 */ /* 0x000fe20000010100 */
[----:B------:R-:W-:Y:S01]  /*5030*/  LOP3.LUT R210, R234, 0xffff, RZ, 0xc0, !PT ;  /* 0x0000ffffead27812 */ /* 0x000fe200078ec0ff */
[----:B------:R-:W-:Y:S01]  /*5040*/  FFMA.FTZ R235, R29, UR8, -R241 ;  /* 0x000000081deb7c23 */ /* 0x000fe200080108f1 */
[----:B------:R-:W-:Y:S02]  /*5050*/  LOP3.LUT R230, R208, 0xffff, RZ, 0xc0, !PT ;  /* 0x0000ffffd0e67812 */ /* 0x000fe400078ec0ff */
[----:B------:R-:W-:Y:S03]  /*5060*/  LOP3.LUT R212, R228, 0xffff, RZ, 0xc0, !PT ;  /* 0x0000ffffe4d47812 */ /* 0x000fe600078ec0ff */
[----:B------:R2:W-:Y:S01]  /*5070*/  MUFU.EX2 R207, R235 ;  /* 0x000000eb00cf7308 */ /* 0x0005e20000000800 */
[--C-:B-1----:R-:W-:Y:S01]  /*5080*/  SHF.R.U32.HI R233, RZ, 0x10, R209.reuse ;  /* 0x00000010ffe97819 */ /* 0x102fe200000116d1 */
[----:B------:R-:W-:Y:S01]  /*5090*/  @!P4 FADD.FTZ R186, -R186, -RZ ;  /* 0x800000ffbabac221 */ /* 0x000fe20000010100 */
[----:B------:R-:W-:Y:S01]  /*50a0*/  LOP3.LUT R229, R234, 0xff, RZ, 0xc0, !PT ;  /* 0x000000ffeae57812 */ /* 0x000fe200078ec0ff */
[----:B------:R-:W-:Y:S01]  /*50b0*/  @!P3 FADD.FTZ R182, -R182, -RZ ;  /* 0x800000ffb6b6b221 */ /* 0x000fe20000010100 */
[----:B------:R-:W-:Y:S01]  /*50c0*/  LOP3.LUT R233, R233, 0xff, RZ, 0xc0, !PT ;  /* 0x000000ffe9e97812 */ /* 0x000fe200078ec0ff */
[----:B---3--:R-:W-:Y:S01]  /*50d0*/  @!P5 FADD.FTZ R206, -R206, -RZ ;  /* 0x800000ffceced221 */ /* 0x008fe20000010100 */
[----:B------:R-:W-:Y:S03]  /*50e0*/  ISETP.LE.U32.AND P1, PT, R230, UR9, PT ;  /* 0x00000009e6007c0c */ /* 0x000fe6000bf23070 */
[----:B------:R-:W-:Y:S01]  /*50f0*/  MUFU.EX2 R203, R203 ;  /* 0x000000cb00cb7308 */ /* 0x000fe20000000800 */
[----:B------:R-:W-:Y:S02]  /*5100*/  SHF.R.U32.HI R230, RZ, 0x18, R209 ;  /* 0x00000018ffe67819 */ /* 0x000fe400000116d1 */
[----:B------:R-:W-:Y:S02]  /*5110*/  ISETP.LE.U32.AND P4, PT, R229, UR9, PT ;  /* 0x00000009e5007c0c */ /* 0x000fe4000bf83070 */
[----:B------:R-:W-:Y:S01]  /*5120*/  ISETP.LE.U32.AND P3, PT, R233, UR9, PT ;  /* 0x00000009e9007c0c */ /* 0x000fe2000bf63070 */
[--C-:B------:R-:W-:Y:S01]  /*5130*/  FFMA.FTZ R233, R33, UR8, -R121.reuse ;  /* 0x0000000821e97c23 */ /* 0x100fe20008010879 */
[----:B------:R-:W-:Y:S01]  /*5140*/  ISETP.LE.U32.AND P6, PT, R230, UR9, PT ;  /* 0x00000009e6007c0c */ /* 0x000fe2000bfc3070 */
[--C-:B------:R-:W-:Y:S01]  /*5150*/  FFMA.FTZ R230, R32, UR8, -R121.reuse ;  /* 0x0000000820e67c23 */ /* 0x100fe20008010879 */
[----:B------:R-:W-:Y:S01]  /*5160*/  SHF.R.U32.HI R214, RZ, 0x10, R228 ;  /* 0x00000010ffd67819 */ /* 0x000fe200000116e4 */
[----:B--2---:R-:W-:Y:S01]  /*5170*/  FFMA.FTZ R235, R31, UR8, -R122 ;  /* 0x000000081feb7c23 */ /* 0x004fe2000801087a */
[----:B------:R-:W-:Y:S01]  /*5180*/  SHF.R.U32.HI R228, RZ, 0x10, R234 ;  /* 0x00000010ffe47819 */ /* 0x000fe200000116ea */
[----:B------:R-:W-:Y:S01]  /*5190*/  @!P1 FADD.FTZ R187, -R187, -RZ ;  /* 0x800000ffbbbb9221 */ /* 0x000fe20000010100 */
[----:B------:R-:W-:Y:S01]  /*51a0*/  SHF.R.U32.HI R210, RZ, 0x8, R210 ;  /* 0x00000008ffd27819 */ /* 0x000fe200000116d2 */
[----:B------:R1:W2:Y:S01]  /*51b0*/  MUFU.EX2 R209, R235 ;  /* 0x000000eb00d17308 */ /* 0x0002a20000000800 */
[----:B------:R-:W-:Y:S01]  /*51c0*/  LOP3.LUT R228, R228, 0xff, RZ, 0xc0, !PT ;  /* 0x000000ffe4e47812 */ /* 0x000fe200078ec0ff */
[----:B------:R-:W-:Y:S01]  /*51d0*/  @!P4 FADD.FTZ R190, -R190, -RZ ;  /* 0x800000ffbebec221 */ /* 0x000fe20000010100 */
[----:B------:R-:W-:Y:S01]  /*51e0*/  LOP3.LUT R229, R210, 0xffff, RZ, 0xc0, !PT ;  /* 0x0000ffffd2e57812 */ /* 0x000fe200078ec0ff */
[----:B------:R-:W-:Y:S01]  /*51f0*/  @!P3 FADD.FTZ R188, -R188, -RZ ;  /* 0x800000ffbcbcb221 */ /* 0x000fe20000010100 */
[----:B------:R-:W-:Y:S01]  /*5200*/  SHF.R.U32.HI R211, RZ, 0x18, R234 ;  /* 0x00000018ffd37819 */ /* 0x000fe200000116ea */
[----:B------:R-:W-:Y:S01]  /*5210*/  @!P6 FADD.FTZ R189, -R189, -RZ ;  /* 0x800000ffbdbde221 */ /* 0x000fe20000010100 */
[----:B------:R-:W-:Y:S01]  /*5220*/  SHF.R.U32.HI R212, RZ, 0x8, R212 ;  /* 0x00000008ffd47819 */ /* 0x000fe200000116d4 */
[----:B------:R-:W-:Y:S01]  /*5230*/  FFMA.FTZ R234, R30, UR8, -R122 ;  /* 0x000000081eea7c23 */ /* 0x000fe2000801087a */
[----:B------:R-:W-:Y:S01]  /*5240*/  ISETP.LE.U32.AND P4, PT, R215, UR9, PT ;  /* 0x00000009d7007c0c */ /* 0x000fe2000bf83070 */
[----:B------:R-:W-:Y:S01]  /*5250*/  FFMA.FTZ R215, R34, UR8, -R120 ;  /* 0x0000000822d77c23 */ /* 0x000fe20008010878 */
[----:B------:R-:W-:Y:S01]  /*5260*/  ISETP.LE.U32.AND P3, PT, R228, UR9, PT ;  /* 0x00000009e4007c0c */ /* 0x000fe2000bf63070 */
[----:B------:R3:W4:Y:S01]  /*5270*/  MUFU.EX2 R210, R230 ;  /* 0x000000e600d27308 */ /* 0x0007220000000800 */
[----:B------:R-:W-:Y:S02]  /*5280*/  ISETP.LE.U32.AND P1, PT, R229, UR9, PT ;  /* 0x00000009e5007c0c */ /* 0x000fe4000bf23070 */
[----:B------:R-:W-:Y:S02]  /*5290*/  ISETP.LE.U32.AND P6, PT, R211, UR9, PT ;  /* 0x00000009d3007c0c */ /* 0x000fe4000bfc3070 */
[----:B------:R-:W-:Y:S01]  /*52a0*/  LOP3.LUT R228, R212, 0xffff, RZ, 0xc0, !PT ;  /* 0x0000ffffd4e47812 */ /* 0x000fe200078ec0ff */
[--C-:B-1----:R-:W-:Y:S01]  /*52b0*/  FFMA.FTZ R235, R36, UR8, -R121.reuse ;  /* 0x0000000824eb7c23 */ /* 0x102fe20008010879 */
[----:B------:R-:W-:Y:S03]  /*52c0*/  LOP3.LUT R214, R214, 0xff, RZ, 0xc0, !PT ;  /* 0x000000ffd6d67812 */ /* 0x000fe600078ec0ff */
[----:B------:R1:W-:Y:S01]  /*52d0*/  MUFU.EX2 R211, R233 ;  /* 0x000000e900d37308 */ /* 0x0003e20000000800 */
[----:B------:R-:W-:Y:S01]  /*52e0*/  SHF.R.U32.HI R218, RZ, 0x18, R224 ;  /* 0x00000018ffda7819 */ /* 0x000fe200000116e0 */
[----:B------:R-:W-:Y:S01]  /*52f0*/  FFMA.FTZ R121, R65, UR8, -R121 ;  /* 0x0000000841797c23 */ /* 0x000fe20008010879 */
        /* <DEDUP_REMOVED lines=9> */
[--C-:B------:R-:W-:Y:S01]  /*5390*/  SHF.R.U32.HI R218, RZ, 0x10, R217.reuse ;  /* 0x00000010ffda7819 */ /* 0x100fe200000116d9 */
[----:B------:R-:W-:Y:S01]  /*53a0*/  @!P6 FADD.FTZ R193, -R193, -RZ ;  /* 0x800000ffc1c1e221 */ /* 0x000fe20000010100 */
[----:B---3--:R-:W-:Y:S01]  /*53b0*/  LOP3.LUT R230, R229, UR6, R216, 0x96, !PT ;  /* 0x00000006e5e67c12 */ /* 0x008fe2000f8e96d8 */
[----:B--2---:R-:W-:Y:S01]  /*53c0*/  @!P4 FADD.FTZ R209, -R209, -RZ ;  /* 0x800000ffd1d1c221 */ /* 0x004fe20000010100 */
[----:B------:R-:W-:Y:S01]  /*53d0*/  LOP3.LUT R216, R217, 0xff, RZ, 0xc0, !PT ;  /* 0x000000ffd9d87812 */ /* 0x000fe200078ec0ff */
[--C-:B-1----:R-:W-:Y:S01]  /*53e0*/  FFMA.FTZ R233, R35, UR8, -R120.reuse ;  /* 0x0000000823e97c23 */ /* 0x102fe20008010878 */
[----:B------:R-:W-:Y:S01]  /*53f0*/  LOP3.LUT R218, R218, 0xff, RZ, 0xc0, !PT ;  /* 0x000000ffdada7812 */ /* 0x000fe200078ec0ff */
[----:B------:R-:W-:Y:S01]  /*5400*/  @!P3 FADD.FTZ R198, -R198, -RZ ;  /* 0x800000ffc6c6b221 */ /* 0x000fe20000010100 */
[----:B------:R-:W-:Y:S01]  /*5410*/  ISETP.LE.U32.AND P3, PT, R216, UR9, PT ;  /* 0x00000009d8007c0c */ /* 0x000fe2000bf63070 */
[----:B------:R-:W-:Y:S01]  /*5420*/  @!P1 FADD.FTZ R194, -R194, -RZ ;  /* 0x800000ffc2c29221 */ /* 0x000fe20000010100 */
[----:B------:R-:W-:Y:S01]  /*5430*/  SHF.R.U32.HI R217, RZ, 0x18, R217 ;  /* 0x00000018ffd97819 */ /* 0x000fe200000116d9 */
[----:B------:R-:W-:Y:S01]  /*5440*/  FFMA.FTZ R216, R38, UR8, -R120 ;  /* 0x0000000826d87c23 */ /* 0x000fe20008010878 */
[----:B----4-:R-:W-:Y:S01]  /*5450*/  SHF.R.U32.HI R215, RZ, 0x8, R214 ;  /* 0x00000008ffd77819 */ /* 0x010fe200000116d6 */
[----:B------:R1:W-:Y:S01]  /*5460*/  MUFU.EX2 R208, R234 ;  /* 0x000000ea00d07308 */ /* 0x0003e20000000800 */
[----:B------:R-:W-:Y:S01]  /*5470*/  ISETP.LE.U32.AND P2, PT, R218, UR9, PT ;  /* 0x00000009da007c0c */ /* 0x000fe2000bf43070 */
[----:B------:R-:W-:Y:S01]  /*5480*/  FFMA.FTZ R218, R40, UR8, -R241 ;  /* 0x0000000828da7c23 */ /* 0x000fe200080108f1 */
[----:B------:R-:W-:Y:S02]  /*5490*/  LOP3.LUT R215, R215, 0xffff, RZ, 0xc0, !PT ;  /* 0x0000ffffd7d77812 */ /* 0x000fe400078ec0ff */
[----:B------:R-:W-:Y:S02]  /*54a0*/  ISETP.LE.U32.AND P6, PT, R226, UR9, PT ;  /* 0x00000009e2007c0c */ /* 0x000fe4000bfc3070 */
[----:B------:R-:W-:Y:S03]  /*54b0*/  ISETP.LE.U32.AND P1, PT, R215, UR9, PT ;  /* 0x00000009d7007c0c */ /* 0x000fe6000bf23070 */
[----:B------:R2:W3:Y:S01]  /*54c0*/  MUFU.EX2 R213, R233 ;  /* 0x000000e900d57308 */ /* 0x0004e20000000800 */
[----:B------:R-:W-:Y:S01]  /*54d0*/  LOP3.LUT R226, R228, 0xff, RZ, 0xc0, !PT ;  /* 0x000000ffe4e27812 */ /* 0x000fe200078ec0ff */
[----:B------:R-:W-:Y:S01]  /*54e0*/  @!P3 FADD.FTZ R196, -R196, -RZ ;  /* 0x800000ffc4c4b221 */ /* 0x000fe20000010100 */
[----:B------:R-:W-:Y:S02]  /*54f0*/  ISETP.LE.U32.AND P3, PT, R217, UR9, PT ;  /* 0x00000009d9007c0c */ /* 0x000fe4000bf63070 */
[----:B------:R-:W-:Y:S01]  /*5500*/  SHF.R.U32.HI R127, RZ, 0x18, R219 ;  /* 0x00000018ff7f7819 */ /* 0x000fe200000116db */
[----:B------:R-:W-:Y:S01]  /*5510*/  @!P2 FADD.FTZ R200, -R200, -RZ ;  /* 0x800000ffc8c8a221 */ /* 0x000fe20000010100 */
[----:B------:R-:W-:Y:S03]  /*5520*/  SHF.R.U32.HI R224, RZ, 0x10, R224 ;  /* 0x00000010ffe07819 */ /* 0x000fe600000116e0 */
[----:B------:R4:W4:Y:S01]  /*5530*/  MUFU.EX2 R214, R235 ;  /* 0x000000eb00d67308 */ /* 0x0009220000000800 */
[----:B-1----:R-:W-:Y:S01]  /*5540*/  LOP3.LUT R234, R228, 0xffff, RZ, 0xc0, !PT ;  /* 0x0000ffffe4ea7812 */ /* 0x002fe200078ec0ff */
[----:B------:R-:W-:Y:S01]  /*5550*/  @!P6 FADD.FTZ R210, -R210, -RZ ;  /* 0x800000ffd2d2e221 */ /* 0x000fe20000010100 */
[----:B------:R-:W-:Y:S01]  /*5560*/  LOP3.LUT R229, R219, 0xffff, RZ, 0xc0, !PT ;  /* 0x0000ffffdbe57812 */ /* 0x000fe200078ec0ff */
[----:B------:R-:W-:Y:S01]  /*5570*/  @!P1 FADD.FTZ R199, -R199, -RZ ;  /* 0x800000ffc7c79221 */ /* 0x000fe20000010100 */
[----:B------:R-:W-:Y:S02]  /*5580*/  LOP3.LUT R126, R239, UR5, R126, 0x96, !PT ;  /* 0x00000005ef7e7c12 */ /* 0x000fe4000f8e967e */
[----:B------:R-:W-:Y:S03]  /*5590*/  SHF.R.U32.HI R229, RZ, 0x8, R229 ;  /* 0x00000008ffe57819 */ /* 0x000fe600000116e5 */
[----:B------:R1:W1:Y:S01]  /*55a0*/  MUFU.EX2 R215, R236 ;  /* 0x000000ec00d77308 */ /* 0x0002620000000800 */
[----:B--2---:R-:W-:Y:S01]  /*55b0*/  SHF.R.U32.HI R233, RZ, 0x18, R228 ;  /* 0x00000018ffe97819 */ /* 0x004fe200000116e4 */
[----:B------:R-:W-:Y:S01]  /*55c0*/  @!P3 FADD.FTZ R201, -R201, -RZ ;  /* 0x800000ffc9c9b221 */ /* 0x000fe20000010100 */
[----:B------:R-:W-:Y:S01]  /*55d0*/  LOP3.LUT R229, R229, 0xffff, RZ, 0xc0, !PT ;  /* 0x0000ffffe5e57812 */ /* 0x000fe200078ec0ff */
[----:B---3--:R-:W-:Y:S01]  /*55e0*/  @!P0 FADD.FTZ R213, -R213, -RZ ;  /* 0x800000ffd5d58221 */ /* 0x008fe20000010100 */
[----:B------:R-:W-:Y:S02]  /*55f0*/  SHF.R.U32.HI R234, RZ, 0x8, R234 ;  /* 0x00000008ffea7819 */ /* 0x000fe400000116ea */
[----:B------:R-:W-:Y:S03]  /*5600*/  ISETP.LE.U32.AND P2, PT, R229, UR9, PT ;  /* 0x00000009e5007c0c */ /* 0x000fe6000bf43070 */
[----:B------:R-:W-:Y:S01]  /*5610*/  MUFU.EX2 R216, R216 ;  /* 0x000000d800d87308 */ /* 0x000fe20000000800 */
[----:B----4-:R-:W-:Y:S02]  /*5620*/  SHF.R.U32.HI R235, RZ, 0x10, R228 ;  /* 0x00000010ffeb7819 */ /* 0x010fe400000116e4 */
[----:B------:R-:W-:Y:S02]  /*5630*/  LOP3.LUT R228, R219, 0xff, RZ, 0xc0, !PT ;  /* 0x000000ffdbe47812 */ /* 0x000fe400078ec0ff */
[----:B------:R-:W-:Y:S02]  /*5640*/  LOP3.LUT R235, R235, 0xff, RZ, 0xc0, !PT ;  /* 0x000000ffebeb7812 */ /* 0x000fe400078ec0ff */
[----:B------:R-:W-:Y:S03]  /*5650*/  ISETP.LE.U32.AND P1, PT, R228, UR9, PT ;  /* 0x00000009e4007c0c */ /* 0x000fe6000bf23070 */
[----:B------:R-:W-:Y:S01]  /*5660*/  MUFU.EX2 R218, R218 ;  /* 0x000000da00da7308 */ /* 0x000fe20000000800 */
[----:B------:R-:W-:Y:S01]  /*5670*/  SHF.R.U32.HI R228, RZ, 0x10, R219 ;  /* 0x00000010ffe47819 */ /* 0x000fe200000116db */
[--C-:B-1----:R-:W-:Y:S01]  /*5680*/  FFMA.FTZ R236, R39, UR8, -R120.reuse ;  /* 0x0000000827ec7c23 */ /* 0x102fe20008010878 */
        /* <DEDUP_REMOVED lines=64> */
[----:B------:R-:W4:Y:S01]  /*5a90*/  MUFU.EX2 R225, R229 ;  /* 0x000000e500e17308 */ /* 0x000f220000000800 */
[----:B------:R-:W-:Y:S01]  /*5aa0*/  ISETP.LE.U32.AND P6, PT, R228, UR9, PT ;  /* 0x00000009e4007c0c */ /* 0x000fe2000bfc3070 */
[----:B------:R-:W-:Y:S01]  /*5ab0*/  @!P4 FADD.FTZ R214, -R214, -RZ ;  /* 0x800000ffd6d6c221 */ /* 0x000fe20000010100 */
[----:B------:R-:W-:Y:S02]  /*5ac0*/  ISETP.LE.U32.AND P0, PT, R47, UR9, PT ;  /* 0x000000092f007c0c */ /* 0x000fe4000bf03070 */
[----:B------:R-:W-:Y:S02]  /*5ad0*/  LOP3.LUT R47, R230, 0xff, RZ, 0xc0, !PT ;  /* 0x000000ffe62f7812 */ /* 0x000fe400078ec0ff */
[----:B------:R-:W-:Y:S03]  /*5ae0*/  ISETP.LE.U32.AND P1, PT, R226, UR9, PT ;  /* 0x00000009e2007c0c */ /* 0x000fe6000bf23070 */
[----:B------:R4:W-:Y:S01]  /*5af0*/  MUFU.EX2 R228, R50 ;  /* 0x0000003200e47308 */ /* 0x0009e20000000800 */
[----:B------:R-:W-:Y:S01]  /*5b00*/  ISETP.LE.U32.AND P4, PT, R47, UR9, PT ;  /* 0x000000092f007c0c */ /* 0x000fe2000bf83070 */
[----:B------:R-:W-:Y:S01]  /*5b10*/  @!P5 FADD.FTZ R215, -R215, -RZ ;  /* 0x800000ffd7d7d221 */ /* 0x000fe20000010100 */
[--C-:B------:R-:W-:Y:S02]  /*5b20*/  SHF.R.U32.HI R47, RZ, 0x10, R230.reuse ;  /* 0x00000010ff2f7819 */ /* 0x100fe400000116e6 */
[----:B-1----:R-:W-:Y:S01]  /*5b30*/  LOP3.LUT R46, R230, 0xffff, RZ, 0xc0, !PT ;  /* 0x0000ffffe62e7812 */ /* 0x002fe200078ec0ff */
[----:B--2---:R-:W-:Y:S01]  /*5b40*/  @!P6 FADD.FTZ R217, -R217, -RZ ;  /* 0x800000ffd9d9e221 */ /* 0x004fe20000010100 */
[----:B------:R-:W-:Y:S01]  /*5b50*/  SHF.R.U32.HI R230, RZ, 0x18, R230 ;  /* 0x00000018ffe67819 */ /* 0x000fe200000116e6 */
[----:B------:R-:W-:Y:S01]  /*5b60*/  @!P0 FADD.FTZ R216, -R216, -RZ ;  /* 0x800000ffd8d88221 */ /* 0x000fe20000010100 */
[----:B------:R-:W-:Y:S01]  /*5b70*/  LOP3.LUT R47, R47, 0xff, RZ, 0xc0, !PT ;  /* 0x000000ff2f2f7812 */ /* 0x000fe200078ec0ff */
[----:B------:R-:W1:Y:S01]  /*5b80*/  MUFU.EX2 R226, R48 ;  /* 0x0000003000e27308 */ /* 0x000e620000000800 */
[----:B------:R-:W-:Y:S01]  /*5b90*/  SHF.R.U32.HI R46, RZ, 0x8, R46 ;  /* 0x00000008ff2e7819 */ /* 0x000fe2000001162e */
[----:B---3--:R-:W-:Y:S01]  /*5ba0*/  @!P1 FADD.FTZ R222, -R222, -RZ ;  /* 0x800000ffdede9221 */ /* 0x008fe20000010100 */
[----:B------:R-:W-:Y:S01]  /*5bb0*/  ISETP.LE.U32.AND P6, PT, R230, UR9, PT ;  /* 0x00000009e6007c0c */ /* 0x000fe2000bfc3070 */
[----:B------:R-:W-:Y:S01]  /*5bc0*/  @!P4 FADD.FTZ R218, -R218, -RZ ;  /* 0x800000ffdadac221 */ /* 0x000fe20000010100 */
[----:B------:R-:W-:Y:S02]  /*5bd0*/  ISETP.LE.U32.AND P0, PT, R47, UR9, PT ;  /* 0x000000092f007c0c */ /* 0x000fe4000bf03070 */
[----:B------:R-:W-:Y:S03]  /*5be0*/  ISETP.LE.U32.AND P4, PT, R233, UR9, PT ;  /* 0x00000009e9007c0c */ /* 0x000fe6000bf83070 */
[----:B------:R-:W-:Y:S01]  /*5bf0*/  MUFU.EX2 R227, R49 ;  /* 0x0000003100e37308 */ /* 0x000fe20000000800 */
[----:B------:R-:W-:Y:S02]  /*5c00*/  LOP3.LUT R46, R46, 0xffff, RZ, 0xc0, !PT ;  /* 0x0000ffff2e2e7812 */ /* 0x000fe400078ec0ff */
[----:B------:R-:W-:Y:S02]  /*5c10*/  LOP3.LUT R47, R126, 0xff, RZ, 0xc0, !PT ;  /* 0x000000ff7e2f7812 */ /* 0x000fe400078ec0ff */
[----:B------:R-:W-:Y:S02]  /*5c20*/  ISETP.LE.U32.AND P5, PT, R46, UR9, PT ;  /* 0x000000092e007c0c */ /* 0x000fe4000bfa3070 */
[----:B------:R-:W-:Y:S01]  /*5c30*/  LOP3.LUT R46, R231, 0xff, RZ, 0xc0, !PT ;  /* 0x000000ffe72e7812 */ /* 0x000fe200078ec0ff */
[----:B------:R-:W-:Y:S01]  /*5c40*/  @!P6 FADD.FTZ R221, -R221, -RZ ;  /* 0x800000ffdddde221 */ /* 0x000fe20000010100 */
[----:B----4-:R-:W-:Y:S01]  /*5c50*/  F2FP.RELU.F16.F32.PACK_AB R50, R185, R182 ;  /* 0x000000b6b932723e */ /* 0x010fe200000008ff */
[----:B------:R-:W-:Y:S01]  /*5c60*/  @!P0 FADD.FTZ R220, -R220, -RZ ;  /* 0x800000ffdcdc8221 */ /* 0x000fe20000010100 */
[----:B------:R-:W-:Y:S01]  /*5c70*/  ISETP.LE.U32.AND P6, PT, R46, UR9, PT ;  /* 0x000000092e007c0c */ /* 0x000fe2000bfc3070 */
[----:B------:R-:W-:Y:S01]  /*5c80*/  @!P4 FADD.FTZ R225, -R225, -RZ ;  /* 0x800000ffe1e1c221 */ /* 0x000fe20000010100 */
[----:B------:R-:W-:Y:S01]  /*5c90*/  ISETP.LE.U32.AND P0, PT, R235, UR9, PT ;  /* 0x00000009eb007c0c */ /* 0x000fe2000bf03070 */
[----:B------:R-:W-:Y:S01]  /*5ca0*/  STS [R147+0x12400], R50 ;  /* 0x0124003293007388 */ /* 0x000fe20000000800 */
[----:B------:R-:W-:Y:S01]  /*5cb0*/  ISETP.LE.U32.AND P4, PT, R47, UR9, PT ;  /* 0x000000092f007c0c */ /* 0x000fe2000bf83070 */
[----:B------:R-:W2:Y:S01]  /*5cc0*/  MUFU.EX2 R231, R53 ;  /* 0x0000003500e77308 */ /* 0x000ea20000000800 */
[----:B------:R-:W-:Y:S01]  /*5cd0*/  LOP3.LUT R47, R126, 0xffff, RZ, 0xc0, !PT ;  /* 0x0000ffff7e2f7812 */ /* 0x000fe200078ec0ff */
[----:B------:R-:W-:Y:S01]  /*5ce0*/  @!P5 FADD.FTZ R219, -R219, -RZ ;  /* 0x800000ffdbdbd221 */ /* 0x000fe20000010100 */
[----:B------:R-:W-:Y:S01]  /*5cf0*/  SHF.R.U32.HI R46, RZ, 0x8, R232 ;  /* 0x00000008ff2e7819 */ /* 0x000fe200000116e8 */
[----:B-1----:R-:W-:Y:S01]  /*5d00*/  @!P2 FADD.FTZ R226, -R226, -RZ ;  /* 0x800000ffe2e2a221 */ /* 0x002fe20000010100 */
        /* <DEDUP_REMOVED lines=8> */
[----:B------:R-:W-:Y:S03]  /*5d90*/  ISETP.LE.U32.AND P0, PT, R46, UR9, PT ;  /* 0x000000092e007c0c */ /* 0x000fe6000bf03070 */
[----:B------:R-:W3:Y:S01]  /*5da0*/  MUFU.EX2 R229, R51 ;  /* 0x0000003300e57308 */ /* 0x000ee20000000800 */
[----:B------:R-:W-:Y:S02]  /*5db0*/  SHF.R.U32.HI R47, RZ, 0x10, R123 ;  /* 0x00000010ff2f7819 */ /* 0x000fe4000001167b */
[--C-:B------:R-:W-:Y:S01]  /*5dc0*/  SHF.R.U32.HI R46, RZ, 0x18, R126.reuse ;  /* 0x00000018ff2e7819 */ /* 0x100fe2000001167e */
[----:B------:R-:W-:Y:S01]  /*5dd0*/  @!P5 FADD.FTZ R223, -R223, -RZ ;  /* 0x800000ffdfdfd221 */ /* 0x000fe20000010100 */
[----:B------:R-:W-:Y:S02]  /*5de0*/  ISETP.LE.U32.AND P5, PT, R236, UR9, PT ;  /* 0x00000009ec007c0c */ /* 0x000fe4000bfa3070 */
[----:B------:R-:W-:Y:S03]  /*5df0*/  ISETP.LE.U32.AND P2, PT, R46, UR9, PT ;  /* 0x000000092e007c0c */ /* 0x000fe6000bf43070 */
[----:B------:R-:W4:Y:S01]  /*5e00*/  MUFU.EX2 R236, R58 ;  /* 0x0000003a00ec7308 */ /* 0x000f220000000800 */
[----:B------:R-:W-:Y:S01]  /*5e10*/  LOP3.LUT R47, R47, 0xff, RZ, 0xc0, !PT ;  /* 0x000000ff2f2f7812 */ /* 0x000fe200078ec0ff */
[----:B--2---:R-:W-:Y:S01]  /*5e20*/  @!P6 FADD.FTZ R231, -R231, -RZ ;  /* 0x800000ffe7e7e221 */ /* 0x004fe20000010100 */
[----:B------:R-:W-:Y:S01]  /*5e30*/  LOP3.LUT R46, R123, 0xff, RZ, 0xc0, !PT ;  /* 0x000000ff7b2e7812 */ /* 0x000fe200078ec0ff */
[----:B------:R-:W-:Y:S01]  /*5e40*/  @!P0 FADD.FTZ R227, -R227, -RZ ;  /* 0x800000ffe3e38221 */ /* 0x000fe20000010100 */
[----:B------:R-:W-:Y:S01]  /*5e50*/  SHF.R.U32.HI R126, RZ, 0x10, R126 ;  /* 0x00000010ff7e7819 */ /* 0x000fe2000001167e */
[----:B-1----:R-:W-:Y:S01]  /*5e60*/  @!P4 FADD.FTZ R230, -R230, -RZ ;  /* 0x800000ffe6e6c221 */ /* 0x002fe20000010100 */
[----:B------:R-:W-:Y:S03]  /*5e70*/  ISETP.LE.U32.AND P6, PT, R47, UR9, PT ;  /* 0x000000092f007c0c */ /* 0x000fe6000bfc3070 */
[----:B------:R-:W1:Y:S01]  /*5e80*/  MUFU.EX2 R232, R54 ;  /* 0x0000003600e87308 */ /* 0x000e620000000800 */
[----:B------:R-:W-:Y:S01]  /*5e90*/  F2FP.RELU.F16.F32.PACK_AB R52, R184, R183 ;  /* 0x000000b7b834723e */ /* 0x000fe200000008ff */
[----:B---3--:R-:W-:Y:S01]  /*5ea0*/  @!P3 FADD.FTZ R229, -R229, -RZ ;  /* 0x800000ffe5e5b221 */ /* 0x008fe20000010100 */
[----:B------:R-:W-:Y:S01]  /*5eb0*/  ISETP.LE.U32.AND P0, PT, R46, UR9, PT ;  /* 0x000000092e007c0c */ /* 0x000fe2000bf03070 */
[----:B------:R-:W-:Y:S01]  /*5ec0*/  @!P5 FADD.FTZ R244, -R244, -RZ ;  /* 0x800000fff4f4d221 */ /* 0x000fe20000010100 */
[----:B------:R-:W-:Y:S01]  /*5ed0*/  LOP3.LUT R126, R126, 0xff, RZ, 0xc0, !PT ;  /* 0x000000ff7e7e7812 */ /* 0x000fe200078ec0ff */
[----:B------:R2:W-:Y:S01]  /*5ee0*/  STS [R147+0x12000], R52 ;  /* 0x0120003493007388 */ /* 0x0005e20000000800 */
[----:B------:R-:W-:Y:S03]  /*5ef0*/  LOP3.LUT R46, R123, 0xffff, RZ, 0xc0, !PT ;  /* 0x0000ffff7b2e7812 */ /* 0x000fe600078ec0ff */
[----:B------:R-:W3:Y:S01]  /*5f00*/  MUFU.EX2 R233, R55 ;  /* 0x0000003700e97308 */ /* 0x000ee20000000800 */
[----:B------:R-:W-:Y:S02]  /*5f10*/  ISETP.LE.U32.AND P3, PT, R126, UR9, PT ;  /* 0x000000097e007c0c */ /* 0x000fe4000bf63070 */
[----:B------:R-:W-:Y:S01]  /*5f20*/  SHF.R.U32.HI R46, RZ, 0x8, R46 ;  /* 0x00000008ff2e7819 */ /* 0x000fe2000001162e */
[----:B----4-:R-:W-:Y:S01]  /*5f30*/  @!P6 FADD.FTZ R236, -R236, -RZ ;  /* 0x800000ffecece221 */ /* 0x010fe20000010100 */
[----:B------:R-:W-:Y:S02]  /*5f40*/  ISETP.LE.U32.AND P6, PT, R44, UR9, PT ;  /* 0x000000092c007c0c */ /* 0x000fe4000bfc3070 */
[----:B------:R-:W-:Y:S03]  /*5f50*/  LOP3.LUT R46, R46, 0xffff, RZ, 0xc0, !PT ;  /* 0x0000ffff2e2e7812 */ /* 0x000fe600078ec0ff */
[----:B------:R-:W4:Y:S01]  /*5f60*/  MUFU.EX2 R234, R56 ;  /* 0x0000003800ea7308 */ /* 0x000f220000000800 */
[----:B------:R-:W-:Y:S02]  /*5f70*/  F2FP.RELU.F16.F32.PACK_AB R44, R195, R194 ;  /* 0x000000c2c32c723e */ /* 0x000fe400000008ff */
[----:B------:R-:W-:Y:S02]  /*5f80*/  ISETP.LE.U32.AND P4, PT, R46, UR9, PT ;  /* 0x000000092e007c0c */ /* 0x000fe4000bf83070 */
[----:B------:R-:W-:Y:S01]  /*5f90*/  F2FP.RELU.F16.F32.PACK_AB R46, R198, R197 ;  /* 0x000000c5c62e723e */ /* 0x000fe200000008ff */
[----:B------:R2:W-:Y:S01]  /*5fa0*/  STS [R153+0x12400], R44 ;  /* 0x0124002c99007388 */ /* 0x0005e20000000800 */
[----:B-1----:R-:W-:Y:S01]  /*5fb0*/  @!P3 FADD.FTZ R232, -R232, -RZ ;  /* 0x800000ffe8e8b221 */ /* 0x002fe20000010100 */
[----:B------:R-:W-:Y:S01]  /*5fc0*/  F2FP.RELU.F16.F32.PACK_AB R48, R187, R186 ;  /* 0x000000babb30723e */ /* 0x000fe200000008ff */
[----:B---3--:R-:W-:Y:S01]  /*5fd0*/  @!P2 FADD.FTZ R233, -R233, -RZ ;  /* 0x800000ffe9e9a221 */ /* 0x008fe20000010100 */
[----:B------:R1:W-:Y:S01]  /*5fe0*/  STS [R153+0x12000], R46 ;  /* 0x0120002e99007388 */ /* 0x0003e20000000800 */
[----:B------:R-:W-:Y:S01]  /*5ff0*/  ISETP.LE.U32.AND P3, PT, R238, UR9, PT ;  /* 0x00000009ee007c0c */ /* 0x000fe2000bf63070 */
[----:B------:R-:W-:Y:S01]  /*6000*/  @!P6 FADD.FTZ R243, -R243, -RZ ;  /* 0x800000fff3f3e221 */ /* 0x000fe20000010100 */
[----:B------:R-:W3:Y:S01]  /*6010*/  MUFU.EX2 R238, R121 ;  /* 0x0000007900ee7308 */ /* 0x000ee20000000800 */
[----:B------:R1:W-:Y:S01]  /*6020*/  STS [R147+0x14000], R48 ;  /* 0x0140003093007388 */ /* 0x0003e20000000800 */
[----:B------:R-:W-:Y:S02]  /*6030*/  ISETP.LE.U32.AND P2, PT, R125, UR9, PT ;  /* 0x000000097d007c0c */ /* 0x000fe4000bf43070 */
[----:B------:R-:W-:Y:S01]  /*6040*/  F2FP.RELU.F16.F32.PACK_AB R54, R189, R188 ;  /* 0x000000bcbd36723e */ /* 0x000fe200000008ff */
[----:B----4-:R-:W-:Y:S01]  /*6050*/  @!P0 FADD.FTZ R234, -R234, -RZ ;  /* 0x800000ffeaea8221 */ /* 0x010fe20000010100 */
[----:B------:R-:W-:Y:S02]  /*6060*/  F2FP.RELU.F16.F32.PACK_AB R56, R191, R190 ;  /* 0x000000bebf38723e */ /* 0x000fe400000008ff */
[----:B--2---:R-:W-:Y:S01]  /*6070*/  F2FP.RELU.F16.F32.PACK_AB R52, R193, R192 ;  /* 0x000000c0c134723e */ /* 0x004fe200000008ff */
[----:B------:R-:W-:Y:S01]  /*6080*/  STS [R147+0x14400], R54 ;  /* 0x0144003693007388 */ /* 0x000fe20000000800 */
[----:B------:R-:W-:Y:S01]  /*6090*/  SHF.R.U32.HI R45, RZ, 0x8, R45 ;  /* 0x00000008ff2d7819 */ /* 0x000fe2000001162d */
[----:B------:R-:W-:Y:S01]  /*60a0*/  @!P3 FADD.FTZ R240, -R240, -RZ ;  /* 0x800000fff0f0b221 */ /* 0x000fe20000010100 */
[----:B------:R-:W-:Y:S01]  /*60b0*/  F2FP.RELU.F16.F32.PACK_AB R49, R201, R200 ;  /* 0x000000c8c931723e */ /* 0x000fe200000008ff */
[----:B------:R2:W-:Y:S01]  /*60c0*/  STS [R153+0x14000], R56 ;  /* 0x0140003899007388 */ /* 0x0005e20000000800 */
[----:B------:R-:W-:Y:S01]  /*60d0*/  F2FP.RELU.F16.F32.PACK_AB R47, R203, R202 ;  /* 0x000000cacb2f723e */ /* 0x000fe200000008ff */
[----:B------:R-:W4:Y:S01]  /*60e0*/  MUFU.EX2 R235, R57 ;  /* 0x0000003900eb7308 */ /* 0x000f220000000800 */
[----:B------:R-:W-:Y:S01]  /*60f0*/  F2FP.RELU.F16.F32.PACK_AB R51, R205, R204 ;  /* 0x000000cccd33723e */ /* 0x000fe200000008ff */
[----:B------:R2:W-:Y:S01]  /*6100*/  STS [R153+0x14400], R52 ;  /* 0x0144003499007388 */ /* 0x0005e20000000800 */
[----:B------:R-:W-:Y:S01]  /*6110*/  LOP3.LUT R45, R45, 0xffff, RZ, 0xc0, !PT ;  /* 0x0000ffff2d2d7812 */ /* 0x000fe200078ec0ff */
[----:B---3--:R-:W-:Y:S01]  /*6120*/  @!P2 FADD.FTZ R238, -R238, -RZ ;  /* 0x800000ffeeeea221 */ /* 0x008fe20000010100 */
[----:B------:R-:W-:Y:S01]  /*6130*/  F2FP.RELU.F16.F32.PACK_AB R44, R213, R212 ;  /* 0x000000d4d52c723e */ /* 0x000fe200000008ff */
[----:B------:R3:W-:Y:S01]  /*6140*/  STS [R152+0x12400], R49 ;  /* 0x0124003198007388 */ /* 0x0007e20000000800 */
[----:B------:R-:W-:Y:S03]  /*6150*/  ISETP.LE.U32.AND P2, PT, R45, UR9, PT ;  /* 0x000000092d007c0c */ /* 0x000fe6000bf43070 */
[----:B------:R-:W3:Y:S01]  /*6160*/  MUFU.EX2 R241, R241 ;  /* 0x000000f100f17308 */ /* 0x000ee20000000800 */
[----:B------:R-:W-:Y:S02]  /*6170*/  F2FP.RELU.F16.F32.PACK_AB R45, R199, R196 ;  /* 0x000000c4c72d723e */ /* 0x000fe400000008ff */
[----:B-1----:R-:W-:Y:S02]  /*6180*/  F2FP.RELU.F16.F32.PACK_AB R46, R211, R210 ;  /* 0x000000d2d32e723e */ /* 0x002fe400000008ff */
[----:B------:R-:W-:Y:S01]  /*6190*/  F2FP.RELU.F16.F32.PACK_AB R50, R207, R206 ;  /* 0x000000cecf32723e */ /* 0x000fe200000008ff */
[----:B------:R-:W-:Y:S01]  /*61a0*/  STS [R152+0x12000], R45 ;  /* 0x0120002d98007388 */ /* 0x000fe20000000800 */
[----:B------:R-:W-:Y:S03]  /*61b0*/  ISETP.LE.U32.AND P1, PT, R237, UR9, PT ;  /* 0x00000009ed007c0c */ /* 0x000fe6000bf23070 */
[----:B------:R-:W1:Y:S01]  /*61c0*/  MUFU.EX2 R237, R64 ;  /* 0x0000004000ed7308 */ /* 0x000e620000000800 */
[----:B------:R1:W-:Y:S01]  /*61d0*/  STS [R159+0x12000], R46 ;  /* 0x0120002e9f007388 */ /* 0x0003e20000000800 */
[----:B------:R-:W-:Y:S01]  /*61e0*/  F2FP.RELU.F16.F32.PACK_AB R48, R209, R208 ;  /* 0x000000d0d130723e */ /* 0x000fe200000008ff */
[----:B----4-:R-:W-:Y:S01]  /*61f0*/  @!P4 FADD.FTZ R235, -R235, -RZ ;  /* 0x800000ffebebc221 */ /* 0x010fe20000010100 */
[----:B------:R-:W-:Y:S01]  /*6200*/  F2FP.RELU.F16.F32.PACK_AB R53, R229, R228 ;  /* 0x000000e4e535723e */ /* 0x000fe200000008ff */
[----:B------:R4:W-:Y:S01]  /*6210*/  STS [R159+0x12400], R44 ;  /* 0x0124002c9f007388 */ /* 0x0009e20000000800 */
[----:B--2---:R-:W-:Y:S01]  /*6220*/  F2FP.RELU.F16.F32.PACK_AB R56, R217, R216 ;  /* 0x000000d8d938723e */ /* 0x004fe200000008ff */
[----:B------:R-:W-:Y:S01]  /*6230*/  IMAD.U32 R57, RZ, RZ, UR4 ;  /* 0x00000004ff397e24 */ /* 0x000fe2000f8e00ff */
[----:B------:R-:W-:Y:S01]  /*6240*/  SHF.R.U32.HI R123, RZ, 0x18, R123 ;  /* 0x00000018ff7b7819 */ /* 0x000fe2000001167b */
[----:B------:R2:W-:Y:S01]  /*6250*/  STS [R152+0x14000], R47 ;  /* 0x0140002f98007388 */ /* 0x0005e20000000800 */
[----:B------:R-:W-:Y:S01]  /*6260*/  F2FP.RELU.F16.F32.PACK_AB R52, R215, R214 ;  /* 0x000000d6d734723e */ /* 0x000fe200000008ff */
[----:B---3--:R-:W-:Y:S01]  /*6270*/  @!P2 FADD.FTZ R241, -R241, -RZ ;  /* 0x800000fff1f1a221 */ /* 0x008fe20000010100 */
[----:B------:R-:W-:Y:S01]  /*6280*/  F2FP.RELU.F16.F32.PACK_AB R55, R227, R226 ;  /* 0x000000e2e337723e */ /* 0x000fe200000008ff */
[----:B------:R-:W-:Y:S01]  /*6290*/  STS [R152+0x14400], R51 ;  /* 0x0144003398007388 */ /* 0x000fe20000000800 */
[----:B------:R-:W-:Y:S02]  /*62a0*/  ISETP.LE.U32.AND P4, PT, R123, UR9, PT ;  /* 0x000000097b007c0c */ /* 0x000fe4000bf83070 */
[----:B------:R-:W-:Y:S01]  /*62b0*/  F2FP.RELU.F16.F32.PACK_AB R54, R219, R218 ;  /* 0x000000dadb36723e */ /* 0x000fe200000008ff */
[----:B------:R3:W-:Y:S01]  /*62c0*/  STS [R159+0x14000], R50 ;  /* 0x014000329f007388 */ /* 0x0007e20000000800 */
[----:B-1----:R-:W-:Y:S01]  /*62d0*/  @!P1 FADD.FTZ R237, -R237, -RZ ;  /* 0x800000ffeded9221 */ /* 0x002fe20000010100 */
[----:B------:R-:W-:Y:S02]  /*62e0*/  ISETP.LE.U32.AND P1, PT, R239, UR9, PT ;  /* 0x00000009ef007c0c */ /* 0x000fe4000bf23070 */
[----:B------:R-:W-:Y:S01]  /*62f0*/  STS [R159+0x14400], R48 ;  /* 0x014400309f007388 */ /* 0x000fe20000000800 */
[----:B------:R-:W1:Y:S01]  /*6300*/  MUFU.EX2 R239, R59 ;  /* 0x0000003b00ef7308 */ /* 0x000e620000000800 */
[----:B------:R-:W-:Y:S02]  /*6310*/  ISETP.LE.U32.AND P0, PT, R127, UR9, PT ;  /* 0x000000097f007c0c */ /* 0x000fe4000bf03070 */
[----:B------:R-:W-:Y:S01]  /*6320*/  STS [R151+0x12000], R52 ;  /* 0x0120003497007388 */ /* 0x000fe20000000800 */
[----:B------:R-:W-:Y:S02]  /*6330*/  F2FP.RELU.F16.F32.PACK_AB R49, R223, R222 ;  /* 0x000000dedf31723e */ /* 0x000fe400000008ff */
[----:B------:R-:W-:Y:S01]  /*6340*/  F2FP.RELU.F16.F32.PACK_AB R46, R231, R230 ;  /* 0x000000e6e72e723e */ /* 0x000fe200000008ff */
[----:B------:R3:W-:Y:S01]  /*6350*/  STS [R151+0x12400], R56 ;  /* 0x0124003897007388 */ /* 0x0007e20000000800 */
[----:B----4-:R-:W-:Y:S02]  /*6360*/  F2FP.RELU.F16.F32.PACK_AB R44, R233, R232 ;  /* 0x000000e8e92c723e */ /* 0x010fe400000008ff */
[----:B------:R-:W-:Y:S01]  /*6370*/  F2FP.RELU.F16.F32.PACK_AB R45, R238, R237 ;  /* 0x000000edee2d723e */ /* 0x000fe200000008ff */
[----:B------:R4:W-:Y:S01]  /*6380*/  STS [R156+0x12400], R53 ;  /* 0x012400359c007388 */ /* 0x0009e20000000800 */
[----:B--2---:R-:W-:Y:S01]  /*6390*/  F2FP.RELU.F16.F32.PACK_AB R47, R225, R224 ;  /* 0x000000e0e12f723e */ /* 0x004fe200000008ff */
[----:B------:R-:W-:Y:S01]  /*63a0*/  @!P1 FADD.FTZ R242, -R242, -RZ ;  /* 0x800000fff2f29221 */ /* 0x000fe20000010100 */
[----:B------:R-:W-:Y:S01]  /*63b0*/  @!P0 FADD.FTZ R245, -R245, -RZ ;  /* 0x800000fff5f58221 */ /* 0x000fe20000010100 */
[----:B------:R-:W-:Y:S01]  /*63c0*/  STS [R156+0x12000], R55 ;  /* 0x012000379c007388 */ /* 0x000fe20000000800 */
[----:B------:R-:W-:Y:S01]  /*63d0*/  F2FP.RELU.F16.F32.PACK_AB R121, R241, R240 ;  /* 0x000000f0f179723e */ /* 0x000fe200000008ff */
[----:B-1----:R-:W-:Y:S01]  /*63e0*/  @!P4 FADD.FTZ R239, -R239, -RZ ;  /* 0x800000ffefefc221 */ /* 0x002fe20000010100 */
[----:B------:R-:W-:Y:S01]  /*63f0*/  IADD3 R57, R0, 0x4000, R57 ;  /* 0x0000400000397810 */ /* 0x000fe20007ffe039 */
[----:B------:R-:W-:Y:S01]  /*6400*/  STS [R151+0x14000], R54 ;  /* 0x0140003697007388 */ /* 0x000fe20000000800 */
[----:B---3--:R-:W-:Y:S02]  /*6410*/  F2FP.RELU.F16.F32.PACK_AB R50, R221, R220 ;  /* 0x000000dcdd32723e */ /* 0x008fe400000008ff */
[----:B------:R-:W-:Y:S02]  /*6420*/  F2FP.RELU.F16.F32.PACK_AB R58, R239, R236 ;  /* 0x000000ecef3a723e */ /* 0x000fe400000008ff */
[----:B------:R-:W-:Y:S01]  /*6430*/  F2FP.RELU.F16.F32.PACK_AB R59, R245, R242 ;  /* 0x000000f2f53b723e */ /* 0x000fe200000008ff */
[----:B------:R-:W-:Y:S01]  /*6440*/  STS [R151+0x14400], R50 ;  /* 0x0144003297007388 */ /* 0x000fe20000000800 */
[----:B------:R-:W-:Y:S02]  /*6450*/  FSETP.GE.FTZ.AND P4, PT, R184, RZ, PT ;  /* 0x000000ffb800720b */ /* 0x000fe40003f96000 */
[----:B------:R-:W-:Y:S01]  /*6460*/  FSETP.GE.FTZ.AND P0, PT, R183, RZ, PT ;  /* 0x000000ffb700720b */ /* 0x000fe20003f16000 */
[----:B------:R-:W-:Y:S01]  /*6470*/  STS [R156+0x14000], R49 ;  /* 0x014000319c007388 */ /* 0x000fe20000000800 */
[----:B------:R-:W-:Y:S02]  /*6480*/  FSETP.GE.FTZ.AND P1, PT, R196, RZ, PT ;  /* 0x000000ffc400720b */ /* 0x000fe40003f36000 */
[----:B------:R-:W-:Y:S01]  /*6490*/  F2FP.RELU.F16.F32.PACK_AB R56, R235, R234 ;  /* 0x000000eaeb38723e */ /* 0x000fe200000008ff */
[----:B------:R-:W-:Y:S01]  /*64a0*/  STS [R156+0x14400], R47 ;  /* 0x0144002f9c007388 */ /* 0x000fe20000000800 */
[----:B------:R-:W-:Y:S02]  /*64b0*/  FSETP.GE.FTZ.AND P3, PT, R197, RZ, PT ;  /* 0x000000ffc500720b */ /* 0x000fe40003f76000 */
[----:B----4-:R-:W-:Y:S01]  /*64c0*/  F2FP.RELU.F16.F32.PACK_AB R53, R244, R243 ;  /* 0x000000f3f435723e */ /* 0x010fe200000008ff */
[----:B------:R-:W-:Y:S01]  /*64d0*/  STS [R155+0x12000], R46 ;  /* 0x0120002e9b007388 */ /* 0x000fe20000000800 */
[----:B------:R-:W-:Y:S03]  /*64e0*/  FSETP.GE.FTZ.AND P2, PT, R198, RZ, PT ;  /* 0x000000ffc600720b */ /* 0x000fe60003f56000 */
[----:B------:R-:W-:Y:S04]  /*64f0*/  STS [R155+0x12400], R44 ;  /* 0x0124002c9b007388 */ /* 0x000fe80000000800 */
[----:B------:R-:W-:Y:S04]  /*6500*/  STS [R154+0x12000], R45 ;  /* 0x0120002d9a007388 */ /* 0x000fe80000000800 */
[----:B------:R-:W-:Y:S04]  /*6510*/  STS [R154+0x12400], R53 ;  /* 0x012400359a007388 */ /* 0x000fe80000000800 */
[----:B------:R1:W-:Y:S04]  /*6520*/  STS [R155+0x14000], R56 ;  /* 0x014000389b007388 */ /* 0x0003e80000000800 */
[----:B------:R-:W-:Y:S04]  /*6530*/  STS [R155+0x14400], R58 ;  /* 0x0144003a9b007388 */ /* 0x000fe80000000800 */
[----:B------:R-:W-:Y:S04]  /*6540*/  STS [R154+0x14000], R121 ;  /* 0x014000799a007388 */ /* 0x000fe80000000800 */
[----:B------:R-:W-:Y:S04]  /*6550*/  STS [R154+0x14400], R59 ;  /* 0x0144003b9a007388 */ /* 0x000fe80000000800 */
[----:B------:R-:W-:Y:S08]  /*6560*/  LDSM.16.M88.4 R64, [R0+UR4+0x4000] ;  /* 0x004000040040783b */ /* 0x000ff00008000200 */
[----:B------:R-:W2:Y:S01]  /*6570*/  LDSM.16.M88.4 R44, [R138+UR4+0x8000] ;  /* 0x008000048a2c783b */ /* 0x000ea20008000200 */
[----:B-1----:R-:W-:Y:S07]  /*6580*/  IMAD.IADD R56, R57, 0x1, R136 ;  /* 0x0000000139387824 */ /* 0x002fee00078e0288 */
[----:B------:R-:W1:Y:S08]  /*6590*/  LDSM.16.M88.4 R60, [R0+UR4+0x5000] ;  /* 0x00500004003c783b */ /* 0x000e700008000200 */
[----:B------:R-:W3:Y:S08]  /*65a0*/  LDSM.16.M88.4 R48, [R138+UR4+0x8400] ;  /* 0x008400048a30783b */ /* 0x000ef00008000200 */
[----:B------:R-:W4:Y:S08]  /*65b0*/  LDSM.16.M88.4 R52, [R138+UR4+0x8800] ;  /* 0x008800048a34783b */ /* 0x000f300008000200 */
[----:B------:R-:W4:Y:S01]  /*65c0*/  LDSM.16.M88.4 R100, [R138+UR4+0x8c00] ;  /* 0x008c00048a64783b */ /* 0x000f220008000200 */
[-C--:B--2---:R-:W-:Y:S07]  /*65d0*/  HMMA.16816.F32 R4, R64, R44.reuse, RZ ;  /* 0x0000002c4004723c */ /* 0x084fee00000018ff */
[----:B------:R-:W-:Y:S01]  /*65e0*/  LDSM.16.M88.4 R104, [R56] ;  /* 0x000000003868783b */ /* 0x000fe20000000200 */
[C---:B-1----:R-:W-:Y:S07]  /*65f0*/  HMMA.16816.F32 R8, R60.reuse, R44, RZ ;  /* 0x0000002c3c08723c */ /* 0x042fee00000018ff */
        /* <DEDUP_REMOVED lines=29> */
[-C--:B------:R-:W-:Y:S01]  /*67d0*/  FSEL R248, R248, R181.reuse, P3 ;  /* 0x000000b5f8f87208 */ /* 0x080fe20001800000 */
[C---:B------:R-:W-:Y:S04]  /*67e0*/  HMMA.16816.F32 R40, R112.reuse, R120, R40 ;  /* 0x000000787028723c */ /* 0x040fe80000001828 */
[----:B------:R-:W-:Y:S01]  /*67f0*/  FSETP.GE.FTZ.AND P3, PT, R210, RZ, PT ;  /* 0x000000ffd200720b */ /* 0x000fe20003f76000 */
[C---:B------:R-:W-:Y:S01]  /*6800*/  FADD.FTZ R246, -R181.reuse, R20 ;  /* 0x00000014b5f67221 */ /* 0x040fe20000010100 */
[-C--:B------:R-:W-:Y:S05]  /*6810*/  HMMA.16816.F32 R44, R112, R122.reuse, R44 ;  /* 0x0000007a702c723c */ /* 0x080fea000000182c */
[----:B------:R-:W-:Y:S01]  /*6820*/  FADD.FTZ R120, -R181, R4 ;  /* 0x00000004b5787221 */ /* 0x000fe20000010100 */
[C---:B------:R-:W-:Y:S05]  /*6830*/  HMMA.16816.F32 R48, R104.reuse, R122, R48 ;  /* 0x0000007a6830723c */ /* 0x040fea0000001830 */
[-C--:B------:R-:W-:Y:S01]  /*6840*/  FSEL R120, R120, R181.reuse, P0 ;  /* 0x000000b578787208 */ /* 0x080fe20000000000 */
[-C--:B------:R-:W-:Y:S03]  /*6850*/  HMMA.16816.F32 R52, R104, R124.reuse, R52 ;  /* 0x0000007c6834723c */ /* 0x080fe60000001834 */
[----:B------:R-:W-:Y:S02]  /*6860*/  FSETP.GE.FTZ.AND P0, PT, R199, RZ, PT ;  /* 0x000000ffc700720b */ /* 0x000fe40003f16000 */
[-C--:B------:R-:W-:Y:S01]  /*6870*/  FSEL R123, R246, R181.reuse, P1 ;  /* 0x000000b5f67b7208 */ /* 0x080fe20000800000 */
[C---:B------:R-:W-:Y:S04]  /*6880*/  HMMA.16816.F32 R56, R112.reuse, R124, R56 ;  /* 0x0000007c7038723c */ /* 0x040fe80000001838 */
[----:B------:R-:W-:Y:S01]  /*6890*/  FSETP.GE.FTZ.AND P1, PT, R214, RZ, PT ;  /* 0x000000ffd600720b */ /* 0x000fe20003f36000 */
[C---:B------:R-:W-:Y:S01]  /*68a0*/  FADD.FTZ R122, -R181.reuse, R5 ;  /* 0x00000005b57a7221 */ /* 0x040fe20000010100 */
[-C--:B------:R-:W-:Y:S05]  /*68b0*/  HMMA.16816.F32 R60, R112, R126.reuse, R60 ;  /* 0x0000007e703c723c */ /* 0x080fea000000183c */
[-C--:B------:R-:W-:Y:S01]  /*68c0*/  FSEL R121, R122, R181.reuse, P4 ;  /* 0x000000b57a797208 */ /* 0x080fe20002000000 */
[----:B------:R-:W-:Y:S04]  /*68d0*/  HMMA.16816.F32 R64, R104, R126, R64 ;  /* 0x0000007e6840723c */ /* 0x000fe80000001840 */
[----:B------:R-:W-:Y:S01]  /*68e0*/  FSETP.GE.FTZ.AND P4, PT, R226, RZ, PT ;  /* 0x000000ffe200720b */ /* 0x000fe20003f96000 */
[C---:B------:R-:W-:Y:S01]  /*68f0*/  FADD.FTZ R122, -R181.reuse, R21 ;  /* 0x00000015b57a7221 */ /* 0x040fe20000010100 */
[C---:B------:R-:W-:Y:S01]  /*6900*/  FADD.FTZ R250, -R181.reuse, R17 ;  /* 0x00000011b5fa7221 */ /* 0x040fe20000010100 */
[----:B------:R-:W-:Y:S01]  /*6910*/  FADD.FTZ R246, -R181, R37 ;  /* 0x00000025b5f67221 */ /* 0x000fe20000010100 */
[----:B------:R-:W-:Y:S03]  /*6920*/  FMUL.FTZ R120, R183, R120 ;  /* 0x00000078b7787220 */ /* 0x000fe60000410000 */
[----:B------:R-:W-:Y:S01]  /*6930*/  FSEL R122, R122, R181, P0 ;  /* 0x000000b57a7a7208 */ /* 0x000fe20000000000 */
[----:B------:R-:W-:Y:S01]  /*6940*/  FMUL.FTZ R121, R184, R121 ;  /* 0x00000079b8797220 */ /* 0x000fe20000410000 */
[----:B------:R-:W-:Y:S01]  /*6950*/  FSETP.GE.FTZ.AND P0, PT, R215, RZ, PT ;  /* 0x000000ffd700720b */ /* 0x000fe20003f16000 */
[----:B------:R-:W-:Y:S01]  /*6960*/  FMUL.FTZ R123, R196, R123 ;  /* 0x0000007bc47b7220 */ /* 0x000fe20000410000 */
[-C--:B------:R-:W-:Y:S01]  /*6970*/  FSEL R125, R250, R181.reuse, P2 ;  /* 0x000000b5fa7d7208 */ /* 0x080fe20001000000 */
[C---:B------:R-:W-:Y:S01]  /*6980*/  FADD.FTZ R126, -R181.reuse, R32 ;  /* 0x00000020b57e7221 */ /* 0x040fe20000010100 */
[----:B------:R-:W-:Y:S01]  /*6990*/  FSEL R246, R246, R181, P0 ;  /* 0x000000b5f6f67208 */ /* 0x000fe20000000000 */
[----:B------:R-:W-:Y:S01]  /*69a0*/  FADD.FTZ R196, -R181, R36 ;  /* 0x00000024b5c47221 */ /* 0x000fe20000010100 */
[----:B------:R-:W-:Y:S01]  /*69b0*/  F2FP.F16.F32.PACK_AB R120, R121, R120 ;  /* 0x000000787978723e */ /* 0x000fe200000000ff */
[----:B------:R-:W-:Y:S01]  /*69c0*/  FMUL.FTZ R198, R198, R125 ;  /* 0x0000007dc6c67220 */ /* 0x000fe20000410000 */
[----:B------:R-:W-:Y:S01]  /*69d0*/  FSETP.GE.FTZ.AND P0, PT, R238, RZ, PT ;  /* 0x000000ffee00720b */ /* 0x000fe20003f16000 */
[----:B------:R-:W-:Y:S01]  /*69e0*/  FMUL.FTZ R122, R199, R122 ;  /* 0x0000007ac77a7220 */ /* 0x000fe20000410000 */
[-C--:B------:R-:W-:Y:S01]  /*69f0*/  FSEL R121, R126, R181.reuse, P3 ;  /* 0x000000b57e797208 */ /* 0x080fe20001800000 */
[C---:B------:R-:W-:Y:S01]  /*6a00*/  FADD.FTZ R184, -R181.reuse, R33 ;  /* 0x00000021b5b87221 */ /* 0x040fe20000010100 */
[----:B------:R-:W-:Y:S01]  /*6a10*/  FSEL R125, R196, R181, P1 ;  /* 0x000000b5c47d7208 */ /* 0x000fe20000800000 */
[----:B------:R-:W-:Y:S01]  /*6a20*/  FADD.FTZ R126, -R181, R53 ;  /* 0x00000035b57e7221 */ /* 0x000fe20000010100 */
[----:B------:R-:W-:Y:S01]  /*6a30*/  FSETP.GE.FTZ.AND P2, PT, R211, RZ, PT ;  /* 0x000000ffd300720b */ /* 0x000fe20003f56000 */
[----:B------:R-:W-:Y:S01]  /*6a40*/  FADD.FTZ R48, -R181, R48 ;  /* 0x00000030b5307221 */ /* 0x000fe20000010100 */
[----:B------:R-:W-:Y:S01]  /*6a50*/  FSETP.GE.FTZ.AND P1, PT, R231, RZ, PT ;  /* 0x000000ffe700720b */ /* 0x000fe20003f36000 */
[C---:B------:R-:W-:Y:S01]  /*6a60*/  FADD.FTZ R52, -R181.reuse, R52 ;  /* 0x00000034b5347221 */ /* 0x040fe20000010100 */
[----:B------:R-:W-:Y:S01]  /*6a70*/  F2FP.F16.F32.PACK_AB R123, R122, R123 ;  /* 0x0000007b7a7b723e */ /* 0x000fe200000000ff */
        /* <DEDUP_REMOVED lines=37> */
[----:B------:R-:W-:Y:S01]  /*6cd0*/  ULOP3.LUT UR5, UR10, 0x1, URZ, 0xc0, !UPT ;  /* 0x000000010a057892 */ /* 0x000fe2000f8ec03f */
[----:B------:R-:W-:Y:S03]  /*6ce0*/  UMOV UR6, 0xffffe000 ;  /* 0xffffe00000067882 */ /* 0x000fe60000000000 */
        /* <DEDUP_REMOVED lines=16> */
.L_x_545:
[----:B------:R-:W-:Y:S01]  /*6df0*/  STS [R147+0xa000], R120 ;  /* 0x00a0007893007388 */ /* 0x000fe20000000800 */
[C---:B------:R-:W-:Y:S01]  /*6e00*/  FADD.FTZ R7, -R180.reuse, R22 ;  /* 0x00000016b4077221 */ /* 0x040fe20000010100 */
[----:B-1----:R-:W-:Y:S01]  /*6e10*/  FADD.FTZ R5, -R180, R18 ;  /* 0x00000012b4057221 */ /* 0x002fe20000010100 */
[----:B------:R-:W-:Y:S01]  /*6e20*/  FSETP.GE.FTZ.AND P3, PT, R194, RZ, PT ;  /* 0x000000ffc200720b */ /* 0x000fe20003f76000 */
[----:B------:R-:W-:Y:S01]  /*6e30*/  FADD.FTZ R19, -R180, R19 ;  /* 0x00000013b4137221 */ /* 0x000fe20000010100 */
[----:B------:R-:W-:Y:S01]  /*6e40*/  FSETP.GE.FTZ.AND P1, PT, R200, RZ, PT ;  /* 0x000000ffc800720b */ /* 0x000fe20003f36000 */
        /* <DEDUP_REMOVED lines=22> */
[----:B-----5:R-:W-:Y:S01]  /*6fb0*/  FADD.FTZ R27, -R178, R27 ;  /* 0x0000001bb21b7221 */ /* 0x020fe20000010100 */
[-C--:B------:R-:W-:Y:S01]  /*6fc0*/  FSEL R18, R39, R180.reuse, P1 ;  /* 0x000000b427127208 */ /* 0x080fe20000800000 */
[----:B------:R-:W-:Y:S01]  /*6fd0*/  FMUL.FTZ R7, R200, R7 ;  /* 0x00000007c8077220 */ /* 0x000fe20000410000 */
[----:B------:R-:W-:Y:S01]  /*6fe0*/  FSEL R6, R23, R180, P2 ;  /* 0x000000b417067208 */ /* 0x000fe20001000000 */
[----:B------:R-:W-:Y:S01]  /*6ff0*/  STS [R147+0xa400], R48 ;  /* 0x00a4003093007388 */ /* 0x000fe20000000800 */
[----:B------:R-:W-:Y:S01]  /*7000*/  FSETP.GE.FTZ.AND P1, PT, R244, RZ, PT ;  /* 0x000000fff400720b */ /* 0x000fe20003f36000 */
[----:B------:R-:W-:Y:S01]  /*7010*/  FADD.FTZ R55, -R180, R55 ;  /* 0x00000037b4377221 */ /* 0x000fe20000010100 */
[----:B------:R-:W-:Y:S01]  /*7020*/  F2FP.F16.F32.PACK_AB R4, R4, R5 ;  /* 0x000000050404723e */ /* 0x000fe200000000ff */
[----:B------:R-:W-:Y:S01]  /*7030*/  STS [R153+0xa000], R198 ;  /* 0x00a000c699007388 */ /* 0x000fe20000000800 */
[----:B------:R-:W-:Y:S01]  /*7040*/  F2FP.F16.F32.PACK_AB R16, R16, R17 ;  /* 0x000000111010723e */ /* 0x000fe200000000ff */
[----:B------:R-:W-:Y:S01]  /*7050*/  FADD.FTZ R17, -R180, R54 ;  /* 0x00000036b4117221 */ /* 0x000fe20000010100 */
[----:B------:R-:W-:Y:S01]  /*7060*/  FSETP.GE.FTZ.AND P2, PT, R216, RZ, PT ;  /* 0x000000ffd800720b */ /* 0x000fe20003f56000 */
[----:B------:R1:W-:Y:S01]  /*7070*/  STS [R153+0xa400], R4 ;  /* 0x00a4000499007388 */ /* 0x0003e20000000800 */
[----:B------:R-:W-:Y:S01]  /*7080*/  FSETP.GE.FTZ.AND P4, PT, R232, RZ, PT ;  /* 0x000000ffe800720b */ /* 0x000fe20003f96000 */
[----:B------:R-:W-:Y:S01]  /*7090*/  FMUL.FTZ R6, R201, R6 ;  /* 0x00000006c9067220 */ /* 0x000fe20000410000 */
[----:B------:R-:W-:Y:S01]  /*70a0*/  FSETP.GE.FTZ.AND P3, PT, R233, RZ, PT ;  /* 0x000000ffe900720b */ /* 0x000fe20003f76000 */
[C---:B------:R-:W-:Y:S01]  /*70b0*/  FADD.FTZ R5, -R180.reuse, R50 ;  /* 0x00000032b4057221 */ /* 0x040fe20000010100 */
[C---:B------:R-:W-:Y:S01]  /*70c0*/  FADD.FTZ R51, -R180.reuse, R51 ;  /* 0x00000033b4337221 */ /* 0x040fe20000010100 */
[----:B------:R-:W-:Y:S01]  /*70d0*/  FADD.FTZ R21, -R180, R66 ;  /* 0x00000042b4157221 */ /* 0x000fe20000010100 */
        /* <DEDUP_REMOVED lines=20> */
[----:B------:R-:W-:Y:S01]  /*7220*/  FSETP.GE.FTZ.AND P1, PT, R186, RZ, PT ;  /* 0x000000ffba00720b */ /* 0x000fe20003f36000 */
[----:B------:R-:W-:Y:S01]  /*7230*/  FMUL.FTZ R5, R228, R5 ;  /* 0x00000005e4057220 */ /* 0x000fe20000410000 */
[----:B------:R-:W-:Y:S01]  /*7240*/  FMUL.FTZ R6, R229, R6 ;  /* 0x00000006e5067220 */ /* 0x000fe20000410000 */
[----:B------:R-:W-:Y:S01]  /*7250*/  F2FP.F16.F32.PACK_AB R20, R20, R17 ;  /* 0x000000111414723e */ /* 0x000fe200000000ff */
[----:B------:R-:W-:Y:S01]  /*7260*/  FMUL.FTZ R22, R243, R22 ;  /* 0x00000016f3167220 */ /* 0x000fe20000410000 */
[----:B------:R-:W-:Y:S01]  /*7270*/  FSEL R17, R8, R179, P1 ;  /* 0x000000b308117208 */ /* 0x000fe20000800000 */
[C---:B------:R-:W-:Y:S01]  /*7280*/  FADD.FTZ R8, -R179.reuse, R13 ;  /* 0x0000000db3087221 */ /* 0x040fe20000010100 */
[----:B------:R-:W-:Y:S01]  /*7290*/  FSETP.GE.FTZ.AND P2, PT, R190, RZ, PT ;  /* 0x000000ffbe00720b */ /* 0x000fe20003f56000 */
[----:B-1----:R-:W-:Y:S01]  /*72a0*/  FADD.FTZ R4, -R179, R29 ;  /* 0x0000001db3047221 */ /* 0x002fe20000010100 */
[----:B------:R-:W-:Y:S01]  /*72b0*/  FSETP.GE.FTZ.AND P1, PT, R191, RZ, PT ;  /* 0x000000ffbf00720b */ /* 0x000fe20003f36000 */
[----:B------:R-:W-:Y:S01]  /*72c0*/  FMUL.FTZ R17, R186, R17 ;  /* 0x00000011ba117220 */ /* 0x000fe20000410000 */
[----:B------:R-:W-:Y:S01]  /*72d0*/  F2FP.F16.F32.PACK_AB R5, R6, R5 ;  /* 0x000000050605723e */ /* 0x000fe200000000ff */
[C---:B------:R-:W-:Y:S01]  /*72e0*/  FADD.FTZ R6, -R179.reuse, R9 ;  /* 0x00000009b3067221 */ /* 0x040fe20000010100 */
[-C--:B------:R-:W-:Y:S01]  /*72f0*/  FSEL R9, R12, R179.reuse, P2 ;  /* 0x000000b30c097208 */ /* 0x080fe20001000000 */
[----:B------:R-:W-:Y:S01]  /*7300*/  FADD.FTZ R12, -R179, R25 ;  /* 0x00000019b30c7221 */ /* 0x000fe20000010100 */
[----:B------:R-:W-:Y:S01]  /*7310*/  FSETP.GE.FTZ.AND P3, PT, R187, RZ, PT ;  /* 0x000000ffbb00720b */ /* 0x000fe20003f76000 */
[----:B------:R-:W-:Y:S01]  /*7320*/  FADD.FTZ R44, -R179, R44 ;  /* 0x0000002cb32c7221 */ /* 0x000fe20000010100 */
[----:B------:R-:W-:Y:S01]  /*7330*/  FSEL R8, R8, R179, P1 ;  /* 0x000000b308087208 */ /* 0x000fe20000800000 */
[----:B------:R-:W-:Y:S01]  /*7340*/  FMUL.FTZ R9, R190, R9 ;  /* 0x00000009be097220 */ /* 0x000fe20000410000 */
[----:B------:R-:W-:Y:S01]  /*7350*/  F2FP.F16.F32.PACK_AB R18, R18, R19 ;  /* 0x000000131212723e */ /* 0x000fe200000000ff */
[----:B------:R-:W-:Y:S01]  /*7360*/  FMUL.FTZ R19, R244, R180 ;  /* 0x000000b4f4137220 */ /* 0x000fe20000410000 */
[----:B------:R-:W-:Y:S01]  /*7370*/  FSETP.GE.FTZ.AND P1, PT, R202, RZ, PT ;  /* 0x000000ffca00720b */ /* 0x000fe20003f36000 */
[----:B------:R-:W-:Y:S01]  /*7380*/  FMUL.FTZ R8, R191, R8 ;  /* 0x00000008bf087220 */ /* 0x000fe20000410000 */
        /* <DEDUP_REMOVED lines=8> */
[----:B------:R-:W-:Y:S01]  /*7410*/  F2FP.F16.F32.PACK_AB R21, R19, R22 ;  /* 0x000000161315723e */ /* 0x000fe200000000ff */
        /* <DEDUP_REMOVED lines=10> */
[----:B------:R-:W-:Y:S01]  /*74c0*/  FADD.FTZ R31, -R178, R31 ;  /* 0x0000001fb21f7221 */ /* 0x000fe20000010100 */
[----:B------:R-:W-:Y:S01]  /*74d0*/  FSEL R4, R4, R179, P3 ;  /* 0x000000b304047208 */ /* 0x000fe20001800000 */
[----:B------:R-:W-:Y:S01]  /*74e0*/  FADD.FTZ R43, -R178, R43 ;  /* 0x0000002bb22b7221 */ /* 0x000fe20000010100 */
[----:B------:R-:W-:Y:S01]  /*74f0*/  FSETP.GE.FTZ.AND P2, PT, R218, RZ, PT ;  /* 0x000000ffda00720b */ /* 0x000fe20003f56000 */
[----:B------:R-:W-:Y:S01]  /*7500*/  FMUL.FTZ R9, R206, R9 ;  /* 0x00000009ce097220 */ /* 0x000fe20000410000 */
[----:B------:R-:W-:Y:S01]  /*7510*/  F2FP.F16.F32.PACK_AB R6, R6, R17 ;  /* 0x000000110606723e */ /* 0x000fe200000000ff */
[----:B------:R-:W-:Y:S01]  /*7520*/  FMUL.FTZ R4, R207, R4 ;  /* 0x00000004cf047220 */ /* 0x000fe20000410000 */
[----:B------:R-:W-:Y:S01]  /*7530*/  FSEL R22, R22, R179, P1 ;  /* 0x000000b316167208 */ /* 0x000fe20000800000 */
[----:B------:R-:W-:Y:S01]  /*7540*/  FADD.FTZ R47, -R178, R47 ;  /* 0x0000002fb22f7221 */ /* 0x000fe20000010100 */
[----:B------:R-:W-:Y:S01]  /*7550*/  FSETP.GE.FTZ.AND P1, PT, R241, RZ, PT ;  /* 0x000000fff100720b */ /* 0x000fe20003f36000 */
[----:B------:R1:W-:Y:S01]  /*7560*/  STS [R147+0xc000], R6 ;  /* 0x00c0000693007388 */ /* 0x0003e20000000800 */
[----:B------:R-:W-:Y:S01]  /*7570*/  F2FP.F16.F32.PACK_AB R13, R12, R13 ;  /* 0x0000000d0c0d723e */ /* 0x000fe200000000ff */
[----:B------:R-:W-:Y:S01]  /*7580*/  FADD.FTZ R12, -R179, R45 ;  /* 0x0000002db30c7221 */ /* 0x000fe20000010100 */
[----:B------:R-:W-:Y:S01]  /*7590*/  FSEL R17, R40, R179, P2 ;  /* 0x000000b328117208 */ /* 0x000fe20001000000 */
[----:B------:R-:W-:Y:S01]  /*75a0*/  FMUL.FTZ R22, R219, R22 ;  /* 0x00000016db167220 */ /* 0x000fe20000410000 */
[----:B------:R-:W-:Y:S01]  /*75b0*/  FSETP.GE.FTZ.AND P6, PT, R222, RZ, PT ;  /* 0x000000ffde00720b */ /* 0x000fe20003fd6000 */
[----:B------:R-:W-:Y:S01]  /*75c0*/  FADD.FTZ R59, -R178, R59 ;  /* 0x0000003bb23b7221 */ /* 0x000fe20000010100 */
[----:B------:R-:W-:Y:S01]  /*75d0*/  FSETP.GE.FTZ.AND P5, PT, R223, RZ, PT ;  /* 0x000000ffdf00720b */ /* 0x000fe20003fb6000 */
[----:B------:R-:W-:Y:S01]  /*75e0*/  FMUL.FTZ R17, R218, R17 ;  /* 0x00000011da117220 */ /* 0x000fe20000410000 */
[----:B------:R-:W-:Y:S02]  /*75f0*/  FSETP.GE.FTZ.AND P4, PT, R234, RZ, PT ;  /* 0x000000ffea00720b */ /* 0x000fe40003f96000 */
[----:B------:R-:W-:Y:S02]  /*7600*/  FSETP.GE.FTZ.AND P3, PT, R235, RZ, PT ;  /* 0x000000ffeb00720b */ /* 0x000fe40003f76000 */
[-C--:B------:R-:W-:Y:S02]  /*7610*/  FSEL R19, R44, R179.reuse, P6 ;  /* 0x000000b32c137208 */ /* 0x080fe40003000000 */
[----:B------:R-:W-:Y:S02]  /*7620*/  FSEL R12, R12, R179, P5 ;  /* 0x000000b30c0c7208 */ /* 0x000fe40002800000 */
[----:B------:R-:W-:Y:S01]  /*7630*/  F2FP.F16.F32.PACK_AB R4, R4, R9 ;  /* 0x000000090404723e */ /* 0x000fe200000000ff */
[----:B------:R-:W-:Y:S01]  /*7640*/  FADD.FTZ R9, -R178, R10 ;  /* 0x0000000ab2097221 */ /* 0x000fe20000010100 */
[----:B------:R-:W-:Y:S01]  /*7650*/  FSETP.GE.FTZ.AND P2, PT, R240, RZ, PT ;  /* 0x000000fff000720b */ /* 0x000fe20003f56000 */
[----:B------:R-:W-:Y:S01]  /*7660*/  FMUL.FTZ R19, R222, R19 ;  /* 0x00000013de137220 */ /* 0x000fe20000410000 */
[-C--:B------:R-:W-:Y:S01]  /*7670*/  FSEL R23, R56, R179.reuse, P4 ;  /* 0x000000b338177208 */ /* 0x080fe20002000000 */
[----:B------:R-:W-:Y:S01]  /*7680*/  FMUL.FTZ R12, R223, R12 ;  /* 0x0000000cdf0c7220 */ /* 0x000fe20000410000 */
[----:B------:R-:W-:Y:S02]  /*7690*/  FSEL R24, R24, R179, P3 ;  /* 0x000000b318187208 */ /* 0x000fe40001800000 */
[----:B------:R-:W-:Y:S01]  /*76a0*/  FSETP.GE.FTZ.AND P4, PT, R188, RZ, PT ;  /* 0x000000ffbc00720b */ /* 0x000fe20003f96000 */
[----:B------:R-:W-:Y:S01]  /*76b0*/  FMUL.FTZ R23, R234, R23 ;  /* 0x00000017ea177220 */ /* 0x000fe20000410000 */
[----:B------:R-:W-:Y:S01]  /*76c0*/  FSETP.GE.FTZ.AND P3, PT, R189, RZ, PT ;  /* 0x000000ffbd00720b */ /* 0x000fe20003f76000 */
[----:B------:R-:W-:Y:S01]  /*76d0*/  FMUL.FTZ R24, R235, R24 ;  /* 0x00000018eb187220 */ /* 0x000fe20000410000 */
[----:B------:R-:W-:Y:S01]  /*76e0*/  F2FP.F16.F32.PACK_AB R22, R22, R17 ;  /* 0x000000111616723e */ /* 0x000fe200000000ff */
[----:B------:R-:W-:Y:S01]  /*76f0*/  FADD.FTZ R17, -R178, R14 ;  /* 0x0000000eb2117221 */ /* 0x000fe20000010100 */
[----:B------:R-:W-:Y:S01]  /*7700*/  FSEL R25, R60, R179, P2 ;  /* 0x000000b33c197208 */ /* 0x000fe20001000000 */
[----:B------:R-:W-:Y:S01]  /*7710*/  @P1 FADD.FTZ R179, -R179, R61 ;  /* 0x0000003db3b31221 */ /* 0x000fe20000010100 */
[----:B------:R-:W-:Y:S02]  /*7720*/  FSETP.GE.FTZ.AND P1, PT, R193, RZ, PT ;  /* 0x000000ffc100720b */ /* 0x000fe40003f36000 */
[-C--:B------:R-:W-:Y:S01]  /*7730*/  FSEL R9, R9, R178.reuse, P4 ;  /* 0x000000b209097208 */ /* 0x080fe20002000000 */
[----:B------:R-:W-:Y:S01]  /*7740*/  FMUL.FTZ R25, R240, R25 ;  /* 0x00000019f0197220 */ /* 0x000fe20000410000 */
[----:B------:R-:W-:Y:S01]  /*7750*/  FSEL R10, R11, R178, P3 ;  /* 0x000000b20b0a7208 */ /* 0x000fe20001800000 */
[----:B------:R-:W-:Y:S01]  /*7760*/  FADD.FTZ R11, -R178, R26 ;  /* 0x0000001ab20b7221 */ /* 0x000fe20000010100 */
[----:B------:R-:W-:Y:S01]  /*7770*/  FSETP.GE.FTZ.AND P2, PT, R192, RZ, PT ;  /* 0x000000ffc000720b */ /* 0x000fe20003f56000 */
[----:B------:R-:W-:Y:S01]  /*7780*/  FMUL.FTZ R9, R188, R9 ;  /* 0x00000009bc097220 */ /* 0x000fe20000410000 */
[----:B------:R-:W-:Y:S01]  /*7790*/  F2FP.F16.F32.PACK_AB R19, R12, R19 ;  /* 0x000000130c13723e */ /* 0x000fe200000000ff */
        /* <DEDUP_REMOVED lines=11> */
[-C--:B-1----:R-:W-:Y:S01]  /*7850*/  FSEL R6, R27, R178.reuse, P1 ;  /* 0x000000b21b067208 */ /* 0x082fe20000800000 */
[----:B------:R-:W-:Y:S01]  /*7860*/  FADD.FTZ R9, -R178, R30 ;  /* 0x0000001eb2097221 */ /* 0x000fe20000010100 */
        /* <DEDUP_REMOVED lines=48> */
[----:B------:R-:W-:Y:S01]  /*7b70*/  FSETP.GE.FTZ.AND P2, PT, R242, RZ, PT ;  /* 0x000000fff200720b */ /* 0x000fe20003f56000 */
[----:B------:R-:W-:Y:S01]  /*7b80*/  STS [R156+0xa400], R5 ;  /* 0x00a400059c007388 */ /* 0x000fe20000000800 */
[-C--:B------:R-:W-:Y:S01]  /*7b90*/  FSEL R28, R59, R178.reuse, P3 ;  /* 0x000000b23b1c7208 */ /* 0x080fe20001800000 */
[----:B------:R-:W-:Y:S01]  /*7ba0*/  FMUL.FTZ R23, R236, R23 ;  /* 0x00000017ec177220 */ /* 0x000fe20000410000 */
[----:B------:R-:W-:Y:S01]  /*7bb0*/  FSEL R25, R25, R178, P2 ;  /* 0x000000b219197208 */ /* 0x000fe20001000000 */
[----:B------:R-:W-:Y:S01]  /*7bc0*/  STS [R151+0xc000], R22 ;  /* 0x00c0001697007388 */ /* 0x000fe20000000800 */
[----:B------:R-:W-:Y:S01]  /*7bd0*/  @P1 FADD.FTZ R178, -R178, R63 ;  /* 0x0000003fb2b21221 */ /* 0x000fe20000010100 */
[----:B------:R-:W-:Y:S01]  /*7be0*/  FMUL.FTZ R28, R239, R28 ;  /* 0x0000001cef1c7220 */ /* 0x000fe20000410000 */
[----:B------:R-:W-:Y:S01]  /*7bf0*/  F2FP.F16.F32.PACK_AB R181, R181, R64 ;  /* 0x00000040b5b5723e */ /* 0x000fe200000000ff */
[----:B------:R-:W-:Y:S01]  /*7c00*/  STS [R151+0xc400], R26 ;  /* 0x00c4001a97007388 */ /* 0x000fe20000000800 */
[----:B------:R-:W-:Y:S01]  /*7c10*/  FMUL.FTZ R25, R242, R25 ;  /* 0x00000019f2197220 */ /* 0x000fe20000410000 */
[----:B------:R-:W-:Y:S01]  /*7c20*/  FMUL.FTZ R178, R245, R178 ;  /* 0x000000b2f5b27220 */ /* 0x000fe20000410000 */
[----:B------:R-:W-:Y:S01]  /*7c30*/  F2FP.F16.F32.PACK_AB R28, R28, R23 ;  /* 0x000000171c1c723e */ /* 0x000fe200000000ff */
[----:B------:R-:W-:Y:S01]  /*7c40*/  STS [R156+0xc000], R19 ;  /* 0x00c000139c007388 */ /* 0x000fe20000000800 */
[----:B------:R-:W-:Y:S02]  /*7c50*/  LEA R52, R139, UR4, 0x1 ;  /* 0x000000048b347c11 */ /* 0x000fe4000f8e08ff */
        /* <DEDUP_REMOVED lines=76> */
[----:B------:R-:W-:Y:S02]  /*8120*/  LEA.HI.X.SX32 R173, R9, R173, 0x1, P1 ;  /* 0x000000ad09ad7211 */ /* 0x000fe400008f0eff */
[C---:B------:R-:W-:Y:S03]  /*8130*/  LEA R10, P1, R7.reuse, R172, 0x7 ;  /* 0x000000ac070a7211 */ /* 0x040fe600078238ff */
[----:B------:R-:W-:Y:S01]  /*8140*/  @!PT LDS RZ, [RZ] ;  /* 0x00000000fffff984 */ /* 0x000fe20000000800 */
[----:B------:R-:W-:Y:S01]  /*8150*/  @!PT LDS RZ, [RZ] ;  /* 0x00000000fffff984 */ /* 0x000fe20000000800 */
[----:B------:R-:W-:Y:S01]  /*8160*/  @!PT LDS RZ, [RZ] ;  /* 0x00000000fffff984 */ /* 0x000fe20000000800 */
[----:B------:R1:W-:Y:S01]  /*8170*/  LDGSTS.E.BYPASS.LTC128B.128 [R53+0x4000], desc[UR14][R172.64] ;  /* 0x04000000ac357fae */ /* 0x0003e2000b901d4e */
[----:B--2---:R-:W-:Y:S05]  /*8180*/  LEA.HI.X R11, R7, R173, R5, 0x7, P1 ;  /* 0x000000ad070b7211 */ /* 0x004fea00008f3c05 */
[----:B------:R1:W-:Y:S04]  /*8190*/  LDGSTS.E.BYPASS.LTC128B.128 [R53+0x5000], desc[UR14][R10.64] ;  /* 0x050000000a357fae */ /* 0x0003e8000b901d4e */
[----:B------:R-:W0:Y:S02]  /*81a0*/  LDGDEPBAR ;  /* 0x00000000000079af */ /* 0x000e240000000000 */
.L_x_546:
        /* <DEDUP_REMOVED lines=78> */
[----:B------:R-:W-:Y:S01]  /*8690*/  MOV R37, UR29 ;  /* 0x0000001d00257c02 */ /* 0x000fe20008000f00 */
[----:B------:R-:W-:Y:S01]  /*86a0*/  @UP3 UMOV UR17, UR5 ;  /* 0x0000000500113c82 */ /* 0x000fe20008000000 */
        /* <DEDUP_REMOVED lines=11> */
[----:B------:R-:W-:Y:S02]  /*8760*/  IMAD.U32 R39, RZ, RZ, UR29 ;  /* 0x0000001dff277e24 */ /* 0x000fe4000f8e00ff */
        /* <DEDUP_REMOVED lines=25> */
[-C--:B------:R-:W-:Y:S01]  /*8900*/  LEA R44, P5, R47, R176.reuse, 0x2 ;  /* 0x000000b02f2c7211 */ /* 0x080fe200078a10ff */
[----:B------:R-:W-:Y:S01]  /*8910*/  IMAD.U32 R25, RZ, RZ, UR25 ;  /* 0x00000019ff197e24 */ /* 0x000fe2000f8e00ff */
        /* <DEDUP_REMOVED lines=128> */
[----:B------:R-:W1:Y:S01]  /*9120*/  S2R R0, SR_TID.X ;  /* 0x0000000000007919 */ /* 0x000e620000002100 */
        /* <DEDUP_REMOVED lines=36> */
[----:B------:R2:W-:Y:S01]  /*9370*/  STS [R157+0x1000], R92 ;  /* 0x0010005c9d007388 */ /* 0x0005e20000000800 */
[----:B-1----:R-:W-:-:S03]  /*9380*/  SHF.R.S32.HI R5, RZ, 0x1f, R0 ;  /* 0x0000001fff057819 */ /* 0x002fc60000011400 */
        /* <DEDUP_REMOVED lines=23> */
.L_x_548:
        /* <DEDUP_REMOVED lines=21> */
.L_x_549:
[----:B------:R-:W-:Y:S01]  /*9650*/  BAR.SYNC.DEFER_BLOCKING 0x0 ;  /* 0x0000000000007b1d */ /* 0x000fe20000010000 */
[----:B------:R-:W-:Y:S01]  /*9660*/  IMAD.SHL.U32 R20, R0, 0x8, RZ ;  /* 0x0000000800147824 */ /* 0x000fe200078e00ff */
[----:B------:R-:W-:Y:S01]  /*9670*/  USHF.R.S32.HI UR5, URZ, 0x1f, UR19 ;  /* 0x0000001f3f057899 */ /* 0x000fe20008011413 */
[----:B------:R-:W-:Y:S01]  /*9680*/  IMAD.U32 R5, RZ, RZ, UR6 ;  /* 0x00000006ff057e24 */ /* 0x000fe2000f8e00ff */
[----:B------:R-:W-:Y:S01]  /*9690*/  UIMAD UR12, UR20, -0x80, UR12 ;  /* 0xffffff80140c78a4 */ /* 0x000fe2000f8e020c */
[----:B------:R-:W-:Y:S01]  /*96a0*/  SHF.R.S32.HI R16, RZ, 0x2, R16 ;  /* 0x00000002ff107819 */ /* 0x000fe20000011410 */
[----:B------:R-:W-:Y:S01]  /*96b0*/  UIMAD UR11, UR5, UR6, URZ ;  /* 0x00000006050b72a4 */ /* 0x000fe2000f8e023f */
[--C-:B------:R-:W-:Y:S01]  /*96c0*/  SHF.R.S32.HI R21, RZ, 0x1f, R20.reuse ;  /* 0x0000001fff157819 */ /* 0x100fe20000011414 */
[----:B------:R-:W-:Y:S01]  /*96d0*/  USHF.R.S32.HI UR22, URZ, 0x1f, UR59 ;  /* 0x0000001f3f167899 */ /* 0x000fe2000801143b */
[C---:B------:R-:W-:Y:S01]  /*96e0*/  IADD3 R0, R16.reuse, 0x40, RZ ;  /* 0x0000004010007810 */ /* 0x040fe20007ffe0ff */
[----:B------:R-:W-:Y:S01]  /*96f0*/  UIMAD UR11, UR19, UR7, UR11 ;  /* 0x00000007130b72a4 */ /* 0x000fe2000f8e020b */
[----:B------:R-:W-:Y:S01]  /*9700*/  ISETP.GE.AND P2, PT, R16, UR12, PT ;  /* 0x0000000c10007c0c */ /* 0x000fe2000bf46270 */
[----:B------:R-:W-:Y:S01]  /*9710*/  IMAD.WIDE.U32 R6, R5, UR19, R20 ;  /* 0x0000001305067c25 */ /* 0x000fe2000f8e0014 */
[----:B------:R-:W-:Y:S01]  /*9720*/  ULDC.64 UR16, c[0x0][0x468] ;  /* 0x00011a0000107ab9 */ /* 0x000fe20000000a00 */
[----:B------:R-:W-:Y:S01]  /*9730*/  BSSY B0, `(.L_x_550) ;  /* 0x0000018000007945 */ /* 0x000fe20003800000 */
[----:B------:R-:W-:Y:S01]  /*9740*/  ISETP.GE.AND P1, PT, R0, UR12, PT ;  /* 0x0000000c00007c0c */ /* 0x000fe2000bf26270 */
[----:B------:R-:W-:Y:S01]  /*9750*/  IMAD.U32 R4, RZ, RZ, UR11 ;  /* 0x0000000bff047e24 */ /* 0x000fe2000f8e00ff */
[----:B------:R-:W-:Y:S01]  /*9760*/  IADD3 R6, P0, R6, UR13, RZ ;  /* 0x0000000d06067c10 */ /* 0x000fe2000ff1e0ff */
[----:B------:R-:W-:Y:S01]  /*9770*/  UIMAD UR11, UR22, UR16, URZ ;  /* 0x00000010160b72a4 */ /* 0x000fe2000f8e023f */
[----:B------:R-:W-:Y:S01]  /*9780*/  IMAD.U32 R22, RZ, RZ, UR16 ;  /* 0x00000010ff167e24 */ /* 0x000fe2000f8e00ff */
[----:B------:R-:W-:-:S02]  /*9790*/  SHF.R.S32.HI R0, RZ, 0x1f, R16 ;  /* 0x0000001fff007819 */ /* 0x000fc40000011410 */
[----:B------:R-:W-:Y:S01]  /*97a0*/  IADD3.X R7, R7, UR21, R4, P0, !PT ;  /* 0x0000001507077c10 */ /* 0x000fe200087fe404 */
[----:B------:R-:W-:Y:S01]  /*97b0*/  UIMAD UR17, UR59, UR17, UR11 ;  /* 0x000000113b1172a4 */ /* 0x000fe2000f8e020b */
[----:B------:R1:W3:Y:S01]  /*97c0*/  LDS.128 R12, [R53+0x7000] ;  /* 0x00700000350c7984 */ /* 0x0002e20000000c00 */
[----:B------:R-:W-:-:S03]  /*97d0*/  IMAD.WIDE.U32 R22, R22, UR59, R6 ;  /* 0x0000003b16167c25 */ /* 0x000fc6000f8e0006 */
[----:B------:R1:W4:Y:S02]  /*97e0*/  LDS.128 R8, [R53+0x9000] ;  /* 0x0090000035087984 */ /* 0x0003240000000c00 */
[----:B------:R-:W-:Y:S01]  /*97f0*/  IADD3 R19, R23, UR17, RZ ;  /* 0x0000001117137c10 */ /* 0x000fe2000fffe0ff */
[----:B------:R-:W-:Y:S06]  /*9800*/  @P2 BRA `(.L_x_551) ;  /* 0x0000000000282947 */ /* 0x000fec0003800000 */
[----:B------:R-:W2:Y:S01]  /*9810*/  LDS.128 R4, [R53+0x6000] ;  /* 0x0060000035047984 */ /* 0x000ea20000000c00 */
        /* <DEDUP_REMOVED lines=8> */
[----:B--2---:R2:W-:Y:S02]  /*98a0*/  STG.E.128 desc[UR14][R26.64], R4 ;  /* 0x000000041a007986 */ /* 0x0045e4000c101d0e */
.L_x_551:
[----:B------:R-:W-:Y:S05]  /*98b0*/  BSYNC B0 ;  /* 0x0000000000007941 */ /* 0x000fea0003800000 */
.L_x_550:
[----:B------:R-:W-:Y:S04]  /*98c0*/  BSSY B0, `(.L_x_552) ;  /* 0x000000d000007945 */ /* 0x000fe80003800000 */
[----:B------:R-:W-:Y:S05]  /*98d0*/  @P1 BRA `(.L_x_553) ;  /* 0x00000000002c1947 */ /* 0x000fea0003800000 */
[----:B--2---:R-:W-:Y:S01]  /*98e0*/  IADD3 R5, P0, R16, 0x40, RZ ;  /* 0x0000004010057810 */ /* 0x004fe20007f1e0ff */
        /* <DEDUP_REMOVED lines=10> */
.L_x_553:
[----:B------:R-:W-:Y:S05]  /*9990*/  BSYNC B0 ;  /* 0x0000000000007941 */ /* 0x000fea0003800000 */
.L_x_552:
[----:B--2---:R2:W1:Y:S01]  /*99a0*/  LDS.128 R4, [R53+0x8000] ;  /* 0x0080000035047984 */ /* 0x0044620000000c00 */
        /* <DEDUP_REMOVED lines=10> */
[----:B------:R-:W-:-:S03]  /*9a50*/  MOV R18, UR6 ;  /* 0x0000000600127c02 */ /* 0x000fc60008000f00 */
[----:B------:R-:W-:Y:S01]  /*9a60*/  IADD3.X R15, R13, UR18, R12, P0, !PT ;  /* 0x000000120d0f7c10 */ /* 0x000fe200087fe40c */
[----:B------:R-:W-:Y:S02]  /*9a70*/  UIMAD UR7, UR59, UR7, UR5 ;  /* 0x000000073b0772a4 */ /* 0x000fe4000f8e0205 */
[----:B------:R-:W-:-:S05]  /*9a80*/  IMAD.WIDE.U32 R18, R18, UR59, R14 ;  /* 0x0000003b12127c25 */ /* 0x000fca000f8e000e */
[----:B------:R-:W-:Y:S01]  /*9a90*/  IADD3 R13, R19, UR7, RZ ;  /* 0x00000007130d7c10 */ /* 0x000fe2000fffe0ff */
[----:B--2---:R-:W-:Y:S06]  /*9aa0*/  @P2 BRA `(.L_x_555) ;  /* 0x0000000000242947 */ /* 0x004fec0003800000 */
        /* <DEDUP_REMOVED lines=9> */
.L_x_555:
[----:B------:R-:W-:Y:S05]  /*9b40*/  BSYNC B0 ;  /* 0x0000000000007941 */ /* 0x000fea0003800000 */
.L_x_554:
[----:B------:R-:W-:Y:S05]  /*9b50*/  @P1 BRA `(.L_x_544) ;  /* 0x00000000002c1947 */ /* 0x000fea0003800000 */
[----:B------:R-:W-:Y:S01]  /*9b60*/  IADD3 R16, P0, R16, 0x40, RZ ;  /* 0x0000004010107810 */ /* 0x000fe20007f1e0ff */
[----:B------:R-:W-:Y:S01]  /*9b70*/  ULDC.64 UR6, c[0x0][0x3f8] ;  /* 0x0000fe0000067ab9 */ /* 0x000fe20000000a00 */
[----:B------:R-:W-:Y:S02]  /*9b80*/  MOV R12, R18 ;  /* 0x00000012000c7202 */ /* 0x000fe40000000f00 */
[----:B-12---:R-:W-:-:S03]  /*9b90*/  IADD3.X R5, RZ, R0, RZ, P0, !PT ;  /* 0x00000000ff057210 */ /* 0x006fc600007fe4ff */
[----:B------:R-:W-:-:S04]  /*9ba0*/  IMAD.WIDE.U32 R6, R16, UR8, R12 ;  /* 0x0000000810067c25 */ /* 0x000fc8000f8e000c */
[----:B------:R-:W-:Y:S01]  /*9bb0*/  IMAD R5, R5, UR8, RZ ;  /* 0x0000000805057c24 */ /* 0x000fe2000f8e02ff */
[----:B------:R-:W-:-:S03]  /*9bc0*/  LEA R4, P0, R6, UR6, 0x1 ;  /* 0x0000000606047c11 */ /* 0x000fc6000f8008ff */
[----:B------:R-:W-:-:S05]  /*9bd0*/  IMAD R5, R16, UR9, R5 ;  /* 0x0000000910057c24 */ /* 0x000fca000f8e0205 */
[----:B------:R-:W-:-:S04]  /*9be0*/  IADD3 R5, R5, R7, RZ ;  /* 0x0000000705057210 */ /* 0x000fc80007ffe0ff */
[----:B------:R-:W-:-:S05]  /*9bf0*/  LEA.HI.X R5, R6, UR7, R5, 0x1, P0 ;  /* 0x0000000706057c11 */ /* 0x000fca00080f0c05 */
[----:B----4-:R3:W-:Y:S02]  /*9c00*/  STG.E.128 desc[UR14][R4.64], R8 ;  /* 0x0000000804007986 */ /* 0x0107e4000c101d0e */
.L_x_544:
[----:B------:R-:W-:Y:S05]  /*9c10*/  BSYNC B1 ;  /* 0x0000000000017941 */ /* 0x000fea0003800000 */
.L_x_530:
[----:B------:R-:W-:Y:S01]  /*9c20*/  R2UR UR6, R146 ;  /* 0x00000000920672ca */ /* 0x000fe200000e0000 */
[----:B------:R-:W-:Y:S02]  /*9c30*/  ULDC UR5, c[0x0][0xc] ;  /* 0x0000030000057ab9 */ /* 0x000fe40000000800 */
[----:B------:R-:W-:-:S10]  /*9c40*/  UIADD3 UR20, UR5, UR20, URZ ;  /* 0x0000001405147290 */ /* 0x000fd4000fffe03f */
[----:B------:R-:W-:-:S06]  /*9c50*/  UISETP.GE.AND UP0, UPT, UR20, UR6, UPT ;  /* 0x000000061400728c */ /* 0x000fcc000bf06270 */
[----:B------:R-:W-:-:S13]  /*9c60*/  PLOP3.LUT P0, PT, PT, PT, UP0, 0x80, 0x0 ;  /* 0x000000000000781c */ /* 0x000fda0003f0f008 */
[----:B------:R-:W-:Y:S05]  /*9c70*/  @P0 BRA `(.L_x_556) ;  /* 0x0000000000040947 */ /* 0x000fea0003800000 */
[----:B------:R-:W-:Y:S05]  /*9c80*/  BRA `(.L_x_557) ;  /* 0xffffff6c00bc7947 */ /* 0x000fea000383ffff */
.L_x_556:
[----:B------:R-:W-:Y:S05]  /*9c90*/  EXIT ;  /* 0x000000000000794d */ /* 0x000fea0003800000 */
.L_x_558:
        /* <DEDUP_REMOVED lines=14> */
.L_x_708:


//--------------------- .text._ZN5flash44flash_bwd_dq_dk_dv_loop_seqk_parallel_kernelI23Flash_bwd_kernel_traitsILi32ELi128ELi128ELi8ELi4ELi4ELi4ELb0ELb0EN7cutlass6half_tE19Flash_kernel_traitsILi32ELi128ELi128ELi8ES3_EELb0ELb1ELb0ELb0ELb0ELb1ELb1EEEvNS_16Flash_bwd_paramsE --------------------------
	.section	.text._ZN5flash44flash_bwd_dq_dk_dv_loop_seqk_parallel_kernelI23Flash_bwd_kernel_traitsILi32ELi128ELi128ELi8ELi4ELi4ELi4ELb0ELb0EN7cutlass6half_tE19Flash_kernel_traitsILi32ELi128ELi128ELi8ES3_EELb0ELb1ELb0ELb0ELb0ELb1ELb1EEEvNS_16Flash_bwd_paramsE,"ax",@progbits
	.align	128
        .global         _ZN5flash44flash_bwd_dq_dk_dv_loop_seqk_parallel_kernelI23Flash_bwd_kernel_traitsILi32ELi128ELi128ELi8ELi4ELi4ELi4ELb0ELb0EN7cutlass6half_tE19Flash_kernel_traitsILi32ELi128ELi128ELi8ES3_EELb0ELb1ELb0ELb0ELb0ELb1ELb1EEEvNS_16Flash_bwd_paramsE
        .type           _ZN5flash44flash_bwd_dq_dk_dv_loop_seqk_parallel_kernelI23Flash_bwd_kernel_traitsILi32ELi128ELi128ELi8ELi4ELi4ELi4ELb0ELb0EN7cutlass6half_tE19Flash_kernel_traitsILi32ELi128ELi128ELi8ES3_EELb0ELb1ELb0ELb0ELb0ELb1ELb1EEEvNS_16Flash_bwd_paramsE,@function
        .size           _ZN5flash44flash_bwd_dq_dk_dv_loop_seqk_parallel_kernelI23Flash_bwd_kernel_traitsILi32ELi128ELi128ELi8ELi4ELi4ELi4ELb0ELb0EN7cutlass6half_tE19Flash_kernel_traitsILi32ELi128ELi128ELi8ES3_EELb0ELb1ELb0ELb0ELb0ELb1ELb1EEEvNS_16Flash_bwd_paramsE,(.L_x_709 - _ZN5flash44flash_bwd_dq_dk_dv_loop_seqk_parallel_kernelI23Flash_bwd_kernel_traitsILi32ELi128ELi128ELi8ELi4ELi4ELi4ELb0ELb0EN7cutlass6half_tE19Flash_kernel_traitsILi32ELi128ELi128ELi8ES3_EELb0ELb1ELb0ELb0ELb0ELb1ELb1EEEvNS_16Flash_bwd_paramsE)
        .other          _ZN5flash44flash_bwd_dq_dk_dv_loop_seqk_parallel_kernelI23Flash_bwd_kernel_traitsILi32ELi128ELi128ELi8ELi4ELi4ELi4ELb0ELb0EN7cutlass6half_tE19Flash_kernel_traitsILi32ELi128ELi128ELi8ES3_EELb0ELb1ELb0ELb0ELb0ELb1ELb1EEEvNS_16Flash_bwd_paramsE,@"STO_CUDA_ENTRY STV_DEFAULT"
_ZN5flash44flash_bwd_dq_dk_dv_loop_seqk_parallel_kernelI23Flash_bwd_kernel_traitsILi32ELi128ELi128ELi8ELi4ELi4ELi4ELb0ELb0EN7cutlass6half_tE19Flash_kernel_traitsILi32ELi128ELi128ELi8ES3_EELb0ELb1ELb0ELb0ELb0ELb1ELb1EEEvNS_16Flash_bwd_paramsE:
.text._ZN5flash44flash_bwd_dq_dk_dv_loop_seqk_parallel_kernelI23Flash_bwd_kernel_traitsILi32ELi128ELi128ELi8ELi4ELi4ELi4ELb0ELb0EN7cutlass6half_tE19Flash_kernel_traitsILi32ELi128ELi128ELi8ES3_EELb0ELb1ELb0ELb0ELb0ELb1ELb1EEEvNS_16Flash_bwd_paramsE:
        /* <DEDUP_REMOVED lines=14> */
[----:B------:R-:W3:Y:S01]  /*00e0*/  S2UR UR59, SR_CTAID.Z ;  /* 0x00000000003b79c3 */ /* 0x000ee20000002700 */
[----:B------:R-:W-:Y:S01]  /*00f0*/  UMOV UR5, 0x400 ;  /* 0x0000040000057882 */ /* 0x000fe20000000000 */
[----:B------:R-:W-:Y:S01]  /*0100*/  IMAD.MOV.U32 R210, RZ, RZ, -0x10 ;  /* 0xfffffff0ffd27424 */ /* 0x000fe200078e00ff */
[----:B------:R-:W-:Y:S01]  /*0110*/  ULDC.64 UR8, c[0x0][0x208] ;  /* 0x0000820000087ab9 */ /* 0x000fe20000000a00 */
[----:B------:R-:W-:Y:S02]  /*0120*/  IMAD.MOV.U32 R123, RZ, RZ, 0x20 ;  /* 0x00000020ff7b7424 */ /* 0x000fe400078e00ff */
[----:B------:R-:W-:Y:S02]  /*0130*/  IMAD.MOV.U32 R120, RZ, RZ, 0x40 ;  /* 0x00000040ff787424 */ /* 0x000fe400078e00ff */
[----:B------:R-:W-:Y:S08]  /*0140*/  S2UR UR51, SR_CTAID.Y ;  /* 0x00000000003379c3 */ /* 0x000ff00000002600 */
[----:B------:R-:W4:Y:S01]  /*0150*/  S2UR UR4, SR_CgaCtaId ;  /* 0x00000000000479c3 */ /* 0x000f220000008800 */
[----:B---3--:R-:W-:Y:S01]  /*0160*/  USHF.R.S32.HI UR6, URZ, 0x1f, UR59 ;  /* 0x0000001f3f067899 */ /* 0x008fe2000801143b */
[----:B--2---:R-:W-:-:S04]  /*0170*/  SHF.R.S32.HI R11, RZ, 0x1f, R21 ;  /* 0x0000001fff0b7819 */ /* 0x004fc80000011415 */
[CC--:B------:R-:W-:Y:S02]  /*0180*/  LEA.HI R3, R11.reuse, R21.reuse, RZ, 0x2 ;  /* 0x000000150b037211 */ /* 0x0c0fe400078f10ff */
[----:B------:R-:W-:Y:S02]  /*0190*/  LEA.HI R10, R11, R21, RZ, 0x5 ;  /* 0x000000150b0a7211 */ /* 0x000fe400078f28ff */
[--C-:B------:R-:W-:Y:S01]  /*01a0*/  SHF.R.S32.HI R4, RZ, 0x2, R3.reuse ;  /* 0x00000002ff047819 */ /* 0x100fe20000011403 */
[----:B----4-:R-:W-:Y:S01]  /*01b0*/  ULEA UR4, UR4, UR5, 0x18 ;  /* 0x0000000504047291 */ /* 0x010fe2000f8ec03f */
[----:B-1----:R-:W-:Y:S01]  /*01c0*/  SHF.R.S32.HI R0, RZ, 0x1f, R3 ;  /* 0x0000001fff007819 */ /* 0x002fe20000011403 */
[----:B------:R-:W-:Y:S01]  /*01d0*/  USHF.L.U32 UR5, UR51, 0x7, URZ ;  /* 0x0000000733057899 */ /* 0x000fe2000800063f */
        /* <DEDUP_REMOVED lines=121> */
[C---:B------:R-:W-:Y:S01]  /*0970*/  SEL R211, R123.reuse, 0xffffffe0, !P5 ;  /* 0xffffffe07bd37807 */ /* 0x040fe20006800000 */
[----:B------:R-:W-:Y:S01]  /*0980*/  @P4 VIADD R209, R214, 0xffffffc0 ;  /* 0xffffffc0d6d14836 */ /* 0x000fe20000000000 */
[----:B------:R-:W-:Y:S01]  /*0990*/  SEL R120, R120, 0xffffffc0, !P2 ;  /* 0xffffffc078787807 */ /* 0x000fe20005000000 */
[----:B------:R-:W-:Y:S01]  /*09a0*/  IMAD.IADD R8, R8, 0x1, R10 ;  /* 0x0000000108087824 */ /* 0x000fe200078e020a */
[----:B------:R-:W-:Y:S01]  /*09b0*/  SEL R117, R123, 0xffffffe0, !P0 ;  /* 0xffffffe07b757807 */ /* 0x000fe20004000000 */
[----:B------:R-:W-:Y:S01]  /*09c0*/  IMAD R129, R129, 0x200, R0 ;  /* 0x0000020081817824 */ /* 0x000fe200078e0200 */
        /* <DEDUP_REMOVED lines=12> */
[----:B------:R-:W-:Y:S01]  /*0a90*/  LOP3.LUT R6, R5, R2, R6, 0x1e, !PT ;  /* 0x0000000205067212 */ /* 0x000fe200078e1e06 */
[----:B------:R-:W-:Y:S01]  /*0aa0*/  IMAD.IADD R211, R211, 0x1, R210 ;  /* 0x00000001d3d37824 */ /* 0x000fe200078e02d2 */
        /* <DEDUP_REMOVED lines=23> */
.L_x_587:
        /* <DEDUP_REMOVED lines=16> */
[----:B-12---:R-:W-:Y:S01]  /*0d20*/  IMAD.U32 R4, RZ, RZ, UR10 ;  /* 0x0000000aff047e24 */ /* 0x006fe2000f8e00ff */
        /* <DEDUP_REMOVED lines=12> */
[----:B---3--:R-:W2:Y:S02]  /*0df0*/  @P1 LDG.E R8, desc[UR8][R6.64] ;  /* 0x0000000806081981 */ /* 0x008ea4000c1e1900 */
        /* <DEDUP_REMOVED lines=37> */
.L_x_559:
        /* <DEDUP_REMOVED lines=62> */
[----:B------:R-:W-:-:S02]  /*1430*/  USEL UR58, UR16, UR12, !UP1 ;  /* 0x0000000c103a7287 */ /* 0x000fc4000c800000 */
[----:B------:R-:W-:Y:S01]  /*1440*/  UIADD3 UR16, UR15, -0x80, URZ ;  /* 0xffffff800f107890 */ /* 0x000fe2000fffe03f */
[----:B------:R-:W-:Y:S01]  /*1450*/  IMAD.HI.U32 R4, R5, R0, R4 ;  /* 0x0000000005047227 */ /* 0x000fe200078e0004 */
[----:B------:R-:W-:Y:S01]  /*1460*/  MOV R0, R3 ;  /* 0x0000000300007202 */ /* 0x000fe20000000f00 */
[----:B------:R-:W-:Y:S02]  /*1470*/  USEL UR19, UR19, URZ, UP2 ;  /* 0x0000003f13137287 */ /* 0x000fe40009000000 */
[----:B------:R-:W-:Y:S02]  /*1480*/  UIADD3 UR49, UR17, UR11, URZ ;  /* 0x0000000b11317290 */ /* 0x000fe4000fffe03f */
        /* <DEDUP_REMOVED lines=64> */
.L_x_561:
        /* <DEDUP_REMOVED lines=13> */
.L_x_562:
        /* <DEDUP_REMOVED lines=12> */
.L_x_563:
[----:B------:R-:W-:Y:S01]  /*1a20*/  ULDC UR5, c[0x0][0x270] ;  /* 0x00009c0000057ab9 */ /* 0x000fe20000000800 */
[----:B------:R-:W-:Y:S01]  /*1a30*/  ULDC UR6, c[0x0][0x2d4] ;  /* 0x0000b50000067ab9 */ /* 0x000fe20000000800 */
[----:B------:R-:W-:-:S04]  /*1a40*/  UIMAD UR5, UR51, UR5, UR59 ;  /* 0x00000005330572a4 */ /* 0x000fc8000f8e023b */
[----:B------:R-:W-:-:S12]  /*1a50*/  UIMAD UR5, UR5, UR6, URZ ;  /* 0x00000006050572a4 */ /* 0x000fd8000f8e023f */
.L_x_564:
        /* <DEDUP_REMOVED lines=16> */
[----:B------:R-:W-:Y:S02]  /*1b60*/  USHF.R.S32.HI UR17, URZ, 0x1f, UR5 ;  /* 0x0000001f3f117899 */ /* 0x000fe40008011405 */
[----:B------:R-:W-:-:S02]  /*1b70*/  UIADD3.X UR6, UR55, UR6, UR49, UP2, UP1 ;  /* 0x0000000637067290 */ /* 0x000fc400097e2431 */
[----:B------:R-:W-:Y:S02]  /*1b80*/  USHF.R.S32.HI UR34, URZ, 0x1f, UR59 ;  /* 0x0000001f3f227899 */ /* 0x000fe4000801143b */
[----:B------:R-:W-:Y:S01]  /*1b90*/  ULEA.HI UR17, UR17, UR5, URZ, 0x7 ;  /* 0x0000000511117291 */ /* 0x000fe2000f8f383f */
[----:B-1----:R-:W-:Y:S01]  /*1ba0*/  SHF.R.S32.HI R0, RZ, 0x1f, R7 ;  /* 0x0000001fff007819 */ /* 0x002fe20000011407 */
[----:B------:R-:W-:Y:S01]  /*1bb0*/  ULDC.64 UR14, c[0x0][0x428] ;  /* 0x00010a00000e7ab9 */ /* 0x000fe20000000a00 */
[----:B------:R-:W-:Y:S01]  /*1bc0*/  ULDC.64 UR22, c[0x0][0x258] ;  /* 0x0000960000167ab9 */ /* 0x000fe20000000a00 */
[----:B------:R-:W-:Y:S01]  /*1bd0*/  UIMAD UR13, UR34, UR14, URZ ;  /* 0x0000000e220d72a4 */ /* 0x000fe2000f8e023f */
[CC--:B------:R-:W-:Y:S01]  /*1be0*/  LEA.HI R4, R0.reuse, R7.reuse, RZ, 0x5 ;  /* 0x0000000700047211 */ /* 0x0c0fe200078f28ff */
[----:B------:R-:W-:Y:S01]  /*1bf0*/  USHF.R.S32.HI UR17, URZ, 0x7, UR17 ;  /* 0x000000073f117899 */ /* 0x000fe20008011411 */
[----:B------:R-:W-:Y:S01]  /*1c00*/  LEA.HI R0, R0, R7, RZ, 0x2 ;  /* 0x0000000700007211 */ /* 0x000fe200078f10ff */
[----:B------:R-:W-:Y:S01]  /*1c10*/  UIMAD UR7, UR59, UR15, UR13 ;  /* 0x0000000f3b0772a4 */ /* 0x000fe2000f8e020d */
[----:B------:R-:W-:Y:S01]  /*1c20*/  LOP3.LUT R3, R4, 0xffffffe0, RZ, 0xc0, !PT ;  /* 0xffffffe004037812 */ /* 0x000fe200078ec0ff */
[----:B------:R-:W-:Y:S01]  /*1c30*/  UISETP.LT.AND UP1, UPT, URZ, UR17, UPT ;  /* 0x000000113f00728c */ /* 0x000fe2000bf21270 */
[----:B------:R-:W-:Y:S01]  /*1c40*/  LOP3.LUT R5, R0, 0xfffffffc, RZ, 0xc0, !PT ;  /* 0xfffffffc00057812 */ /* 0x000fe200078ec0ff */
[----:B------:R-:W-:Y:S01]  /*1c50*/  ULDC.64 UR32, c[0x0][0x2b0] ;  /* 0x0000ac0000207ab9 */ /* 0x000fe20000000a00 */
[----:B------:R-:W-:Y:S01]  /*1c60*/  SHF.R.S32.HI R4, RZ, 0x5, R4 ;  /* 0x00000005ff047819 */ /* 0x000fe20000011404 */
[C---:B------:R-:W-:Y:S01]  /*1c70*/  IMAD.IADD R3, R7.reuse, 0x1, -R3 ;  /* 0x0000000107037824 */ /* 0x040fe200078e0a03 */
[----:B------:R-:W-:Y:S01]  /*1c80*/  SHF.R.S32.HI R0, RZ, 0x2, R0 ;  /* 0x00000002ff007819 */ /* 0x000fe20000011400 */
[----:B------:R-:W-:Y:S01]  /*1c90*/  IMAD.IADD R5, R7, 0x1, -R5 ;  /* 0x0000000107057824 */ /* 0x000fe200078e0a05 */
[----:B------:R-:W-:Y:S01]  /*1ca0*/  USEL UR17, URZ, UR17, !UP1 ;  /* 0x000000113f117287 */ /* 0x000fe2000c800000 */
[----:B------:R-:W-:Y:S01]  /*1cb0*/  IMAD R3, R4, UR20, R3 ;  /* 0x0000001404037c24 */ /* 0x000fe2000f8e0203 */
[----:B------:R-:W-:Y:S01]  /*1cc0*/  SHF.R.S32.HI R18, RZ, 0x1f, R0 ;  /* 0x0000001fff127819 */ /* 0x000fe20000011400 */
[----:B------:R-:W-:Y:S01]  /*1cd0*/  IMAD.SHL.U32 R4, R5, 0x8, RZ ;  /* 0x0000000805047824 */ /* 0x000fe200078e00ff */
[----:B------:R-:W-:Y:S01]  /*1ce0*/  IADD3 R10, P0, R0, UR16, RZ ;  /* 0x00000010000a7c10 */ /* 0x000fe2000ff1e0ff */
[----:B--2---:R-:W-:Y:S01]  /*1cf0*/  IMAD R7, R12, UR31, RZ ;  /* 0x0000001f0c077c24 */ /* 0x004fe2000f8e02ff */
[----:B------:R-:W-:-:S02]  /*1d00*/  UISETP.GT.AND UP1, UPT, UR44, UR17, UPT ;  /* 0x000000112c00728c */ /* 0x000fc4000bf24270 */
[----:B------:R-:W-:Y:S01]  /*1d10*/  IADD3.X R9, R18, UR31, RZ, P0, !PT ;  /* 0x0000001f12097c10 */ /* 0x000fe200087fe4ff */
[----:B------:R-:W-:Y:S01]  /*1d20*/  IMAD R14, R13, UR16, R7 ;  /* 0x000000100d0e7c24 */ /* 0x000fe2000f8e0207 */
[----:B------:R-:W-:Y:S02]  /*1d30*/  SHF.R.S32.HI R5, RZ, 0x1f, R4 ;  /* 0x0000001fff057819 */ /* 0x000fe40000011404 */
[----:B------:R-:W-:Y:S01]  /*1d40*/  IADD3 R8, P0, R4, UR11, RZ ;  /* 0x0000000b04087c10 */ /* 0x000fe2000ff1e0ff */
[----:B------:R-:W-:-:S03]  /*1d50*/  IMAD R11, R9, UR42, RZ ;  /* 0x0000002a090b7c24 */ /* 0x000fc6000f8e02ff */
[----:B------:R-:W-:Y:S01]  /*1d60*/  IADD3.X R9, R5, UR54, RZ, P0, !PT ;  /* 0x0000003605097c10 */ /* 0x000fe200087fe4ff */
[C---:B------:R-:W-:Y:S01]  /*1d70*/  IMAD R15, R10.reuse, UR43, R11 ;  /* 0x0000002b0a0f7c24 */ /* 0x040fe2000f8e020b */
[C---:B------:R-:W-:Y:S01]  /*1d80*/  IADD3 R7, P0, R3.reuse, UR12, RZ ;  /* 0x0000000c03077c10 */ /* 0x040fe2000ff1e0ff */
[----:B------:R-:W-:Y:S01]  /*1d90*/  IMAD.WIDE.U32 R10, R10, UR42, R4 ;  /* 0x0000002a0a0a7c25 */ /* 0x000fe2000f8e0004 */
[----:B------:R-:W-:Y:S02]  /*1da0*/  ULDC.64 UR12, c[0x0][0x3e0] ;  /* 0x0000f800000c7ab9 */ /* 0x000fe40000000a00 */
        /* <DEDUP_REMOVED lines=11> */
[----:B------:R1:W-:Y:S01]  /*1e60*/  STL [R1], R3 ;  /* 0x0000000301007387 */ /* 0x0003e20000100800 */
        /* <DEDUP_REMOVED lines=15> */
[----:B------:R-:W-:Y:S01]  /*1f60*/  PLOP3.LUT P0, PT, PT, PT, UP1, 0x80, 0x0 ;  /* 0x000000000000781c */ /* 0x000fe20003f0f018 */
[----:B------:R-:W-:Y:S01]  /*1f70*/  UIADD3 UR7, UR44, -0x1, URZ ;  /* 0xffffffff2c077890 */ /* 0x000fe2000fffe03f */
[----:B------:R-:W-:Y:S01]  /*1f80*/  LEA R228, P2, R8, UR12, 0x1 ;  /* 0x0000000c08e47c11 */ /* 0x000fe2000f8408ff */
[----:B------:R-:W-:Y:S01]  /*1f90*/  IMAD.IADD R3, R9, 0x1, R3 ;  /* 0x0000000109037824 */ /* 0x000fe200078e0203 */
[----:B------:R-:W-:Y:S01]  /*1fa0*/  UMOV UR12, UR15 ;  /* 0x0000000f000c7c82 */ /* 0x000fe20008000000 */
[----:B------:R-:W-:-:S03]  /*1fb0*/  UMOV UR15, UR22 ;  /* 0x00000016000f7c82 */ /* 0x000fc60008000000 */
[----:B------:R-:W-:Y:S01]  /*1fc0*/  LEA.HI.X R229, R8, UR13, R3, 0x1, P2 ;  /* 0x0000000d08e57c11 */ /* 0x000fe200090f0c03 */
[----:B------:R-:W-:Y:S01]  /*1fd0*/  UMOV UR13, UR14 ;  /* 0x0000000e000d7c82 */ /* 0x000fe20008000000 */
[----:B------:R-:W-:-:S03]  /*1fe0*/  UMOV UR14, UR23 ;  /* 0x00000017000e7c82 */ /* 0x000fc60008000000 */
        /* <DEDUP_REMOVED lines=20> */
.L_x_566:
        /* <DEDUP_REMOVED lines=19> */
.L_x_567:
        /* <DEDUP_REMOVED lines=30> */
.L_x_569:
[----:B------:R-:W-:Y:S05]  /*2440*/  BSYNC B0 ;  /* 0x0000000000007941 */ /* 0x000fea0003800000 */
.L_x_568:
        /* <DEDUP_REMOVED lines=14> */
.L_x_571:
[----:B------:R-:W-:Y:S05]  /*2530*/  BSYNC B0 ;  /* 0x0000000000007941 */ /* 0x000fea0003800000 */
.L_x_570:
        /* <DEDUP_REMOVED lines=26> */
.L_x_573:
[----:B------:R-:W-:Y:S05]  /*26e0*/  BSYNC B0 ;  /* 0x0000000000007941 */ /* 0x000fea0003800000 */
.L_x_572:
        /* <DEDUP_REMOVED lines=14> */
.L_x_565:
[----:B------:R-:W2:Y:S04]  /*27d0*/  LDL R28, [R1+0x34] ;  /* 0x00003400011c7983 */ /* 0x000ea80000100800 */
[----:B------:R-:W3:Y:S01]  /*27e0*/  LDL R19, [R1+0x2c] ;  /* 0x00002c0001137983 */ /* 0x000ee20000100800 */
[----:B------:R-:W-:Y:S01]  /*27f0*/  UIMAD UR5, UR7, -0x80, UR38 ;  /* 0xffffff80070578a4 */ /* 0x000fe2000f8e0226 */
[----:B------:R-:W-:Y:S01]  /*2800*/  VIADD R9, R0, 0x40 ;  /* 0x0000004000097836 */ /* 0x000fe20000000000 */
[----:B------:R-:W-:Y:S02]  /*2810*/  UIMAD UR6, UR18, -0x80, UR10 ;  /* 0xffffff80120678a4 */ /* 0x000fe4000f8e020a */
[----:B------:R-:W-:Y:S01]  /*2820*/  UIMAD UR11, UR45, UR26, URZ ;  /* 0x0000001a2d0b72a4 */ /* 0x000fe2000f8e023f */
[----:B------:R-:W-:Y:S01]  /*2830*/  IMAD.U32 R8, RZ, RZ, UR26 ;  /* 0x0000001aff087e24 */ /* 0x000fe2000f8e00ff */
[C---:B------:R-:W-:Y:S01]  /*2840*/  ISETP.GE.AND P3, PT, R9.reuse, UR5, PT ;  /* 0x0000000509007c0c */ /* 0x040fe2000bf66270 */
[----:B------:R-:W-:Y:S01]  /*2850*/  IMAD.WIDE.U32 R10, R12, 0x80, RZ ;  /* 0x000000800c0a7825 */ /* 0x000fe200078e00ff */
[----:B------:R-:W-:Y:S01]  /*2860*/  UIMAD UR16, UR30, UR27, UR11 ;  /* 0x0000001b1e1072a4 */ /* 0x000fe2000f8e020b */
[----:B------:R-:W-:Y:S01]  /*2870*/  ISETP.GE.AND P1, PT, R9, UR6, PT ;  /* 0x0000000609007c0c */ /* 0x000fe2000bf26270 */
[----:B------:R-:W-:Y:S01]  /*2880*/  ULDC.64 UR24, c[0x0][0x260] ;  /* 0x0000980000187ab9 */ /* 0x000fe20000000a00 */
[----:B------:R-:W-:Y:S01]  /*2890*/  IMAD.WIDE.U32 R8, R8, UR30, R4 ;  /* 0x0000001e08087c25 */ /* 0x000fe2000f8e0004 */
[----:B------:R-:W-:-:S02]  /*28a0*/  ULDC.64 UR22, c[0x0][0x268] ;  /* 0x00009a0000167ab9 */ /* 0x000fc40000000a00 */
[----:B------:R-:W-:Y:S01]  /*28b0*/  IADD3 R8, P0, R8, UR46, RZ ;  /* 0x0000002e08087c10 */ /* 0x000fe2000ff1e0ff */
[----:B------:R-:W-:Y:S01]  /*28c0*/  UIMAD UR11, UR45, UR28, URZ ;  /* 0x0000001c2d0b72a4 */ /* 0x000fe2000f8e023f */
[----:B------:R-:W-:-:S03]  /*28d0*/  IMAD.SHL.U32 R13, R13, 0x80, RZ ;  /* 0x000000800d0d7824 */ /* 0x000fc600078e00ff */
[----:B------:R-:W-:Y:S01]  /*28e0*/  @!P3 IADD3 R10, P2, R228, R10, RZ ;  /* 0x0000000ae40ab210 */ /* 0x000fe20007f5e0ff */
[----:B------:R-:W-:Y:S01]  /*28f0*/  UIMAD UR11, UR30, UR29, UR11 ;  /* 0x0000001d1e0b72a4 */ /* 0x000fe2000f8e020b */
[----:B------:R-:W-:Y:S01]  /*2900*/  ISETP.GE.AND P4, PT, R0, UR5, PT ;  /* 0x0000000500007c0c */ /* 0x000fe2000bf86270 */
[----:B------:R-:W1:Y:S01]  /*2910*/  @!P1 LDC.64 R24, c[0x0][0x218] ;  /* 0x00008600ff189b82 */ /* 0x000e620000000a00 */
[----:B------:R-:W-:Y:S01]  /*2920*/  @!P3 IADD3.X R11, R229, R11, R13, P2, !PT ;  /* 0x0000000be50bb210 */ /* 0x000fe200017fe40d */
[----:B------:R-:W-:Y:S02]  /*2930*/  IMAD.MOV.U32 R32, RZ, RZ, 0x7f800000 ;  /* 0x7f800000ff207424 */ /* 0x000fe400078e00ff */
[----:B------:R-:W-:Y:S02]  /*2940*/  IMAD.MOV.U32 R31, RZ, RZ, 0x7f800000 ;  /* 0x7f800000ff1f7424 */ /* 0x000fe400078e00ff */
[----:B------:R-:W-:Y:S02]  /*2950*/  IMAD.MOV.U32 R30, RZ, RZ, 0x7f800000 ;  /* 0x7f800000ff1e7424 */ /* 0x000fe400078e00ff */
[----:B------:R-:W-:-:S02]  /*2960*/  IMAD.MOV.U32 R29, RZ, RZ, 0x7f800000 ;  /* 0x7f800000ff1d7424 */ /* 0x000fc400078e00ff */
[----:B--2---:R-:W-:-:S05]  /*2970*/  VIADD R7, R28, 0x8 ;  /* 0x000000081c077836 */ /* 0x004fca0000000000 */
[----:B------:R-:W-:Y:S01]  /*2980*/  ISETP.GE.AND P6, PT, R7, UR5, PT ;  /* 0x0000000507007c0c */ /* 0x000fe2000bfc6270 */
[----:B------:R-:W-:-:S05]  /*2990*/  IMAD.U32 R7, RZ, RZ, UR16 ;  /* 0x00000010ff077e24 */ /* 0x000fca000f8e00ff */
[----:B------:R-:W-:Y:S02]  /*29a0*/  IADD3.X R9, R9, UR48, R7, P0, !PT ;  /* 0x0000003009097c10 */ /* 0x000fe400087fe407 */
[----:B------:R-:W-:Y:S01]  /*29b0*/  PLOP3.LUT P0, PT, PT, PT, UP5, 0x80, 0x0 ;  /* 0x000000000000781c */ /* 0x000fe20003f0f058 */
[----:B------:R-:W-:-:S05]  /*29c0*/  VIADD R3, R28, 0x40 ;  /* 0x000000401c037836 */ /* 0x000fca0000000000 */
[----:B------:R-:W-:Y:S01]  /*29d0*/  ISETP.GE.AND P5, PT, R3, UR5, PT ;  /* 0x0000000503007c0c */ /* 0x000fe2000bfa6270 */
[----:B------:R-:W-:-:S06]  /*29e0*/  IMAD.U32 R3, RZ, RZ, UR28 ;  /* 0x0000001cff037e24 */ /* 0x000fcc000f8e00ff */
[----:B------:R-:W-:Y:S01]  /*29f0*/  @P0 BAR.SYNC.DEFER_BLOCKING 0x0 ;  /* 0x0000000000000b1d */ /* 0x000fe20000010000 */
[----:B------:R-:W-:-:S04]  /*2a00*/  IMAD.WIDE.U32 R4, R3, UR30, R4 ;  /* 0x0000001e03047c25 */ /* 0x000fc8000f8e0004 */
[----:B------:R-:W-:Y:S01]  /*2a10*/  IMAD.U32 R7, RZ, RZ, UR11 ;  /* 0x0000000bff077e24 */ /* 0x000fe2000f8e00ff */
[----:B------:R-:W-:Y:S01]  /*2a20*/  IADD3 R4, P2, R4, UR47, RZ ;  /* 0x0000002f04047c10 */ /* 0x000fe2000ff5e0ff */
[----:B------:R-:W-:-:S03]  /*2a30*/  IMAD R3, R16, UR24, RZ ;  /* 0x0000001810037c24 */ /* 0x000fc6000f8e02ff */
[----:B------:R-:W-:Y:S02]  /*2a40*/  IADD3.X R5, R5, UR50, R7, P2, !PT ;  /* 0x0000003205057c10 */ /* 0x000fe400097fe407 */
[----:B------:R-:W-:Y:S01]  /*2a50*/  ISETP.GE.AND P2, PT, R0, UR6, PT ;  /* 0x0000000600007c0c */ /* 0x000fe2000bf46270 */
[----:B------:R-:W-:Y:S01]  /*2a60*/  IMAD R14, R6, UR25, R3 ;  /* 0x00000019060e7c24 */ /* 0x000fe2000f8e0203 */
[----:B---3--:R-:W-:Y:S01]  /*2a70*/  LEA R3, R19, UR4, 0x1 ;  /* 0x0000000413037c11 */ /* 0x008fe2000f8e08ff */
[----:B------:R-:W-:Y:S01]  /*2a80*/  IMAD R7, R16, UR22, RZ ;  /* 0x0000001610077c24 */ /* 0x000fe2000f8e02ff */
[----:B------:R-:W-:Y:S01]  /*2a90*/  @!P1 IADD3 R12, P0, R0, 0x40, RZ ;  /* 0x00000040000c9810 */ /* 0x000fe20007f1e0ff */
[C---:B------:R-:W-:Y:S01]  /*2aa0*/  IMAD.WIDE.U32 R8, R6.reuse, UR24, R8 ;  /* 0x0000001806087c25 */ /* 0x040fe2000f8e0008 */
[----:B------:R-:W-:Y:S02]  /*2ab0*/  USHF.L.U32 UR11, UR43, 0x7, URZ ;  /* 0x000000072b0b7899 */ /* 0x000fe4000800063f */
[----:B------:R-:W-:Y:S01]  /*2ac0*/  ULEA.HI UR6, UR7, UR7, URZ, 0x1 ;  /* 0x0000000707067291 */ /* 0x000fe2000f8f083f */
[----:B------:R-:W-:-:S02]  /*2ad0*/  IMAD R13, R6, UR23, R7 ;  /* 0x00000017060d7c24 */ /* 0x000fc4000f8e0207 */
[----:B------:R-:W-:Y:S01]  /*2ae0*/  IMAD.WIDE.U32 R4, R6, UR22, R4 ;  /* 0x0000001606047c25 */ /* 0x000fe2000f8e0004 */
[----:B------:R-:W-:Y:S01]  /*2af0*/  @P4 STS [R3+0x4000], RZ ;  /* 0x004000ff03004388 */ /* 0x000fe20000000800 */
[----:B------:R-:W-:Y:S01]  /*2b00*/  UIMAD.WIDE.U32 UR22, UR42, 0x80, URZ ;  /* 0x000000802a1678a5 */ /* 0x000fe2000f8e003f */
[----:B------:R-:W2:Y:S01]  /*2b10*/  @!P2 LDC.64 R20, c[0x0][0x218] ;  /* 0x00008600ff14ab82 */ /* 0x000ea20000000a00 */
[----:B------:R-:W-:Y:S01]  /*2b20*/  IMAD.IADD R7, R9, 0x1, R14 ;  /* 0x0000000109077824 */ /* 0x000fe200078e020e */
[----:B------:R-:W-:Y:S01]  /*2b30*/  @P4 STS [R3+0x4004], RZ ;  /* 0x004004ff03004388 */ /* 0x000fe20000000800 */
[----:B------:R-:W-:-:S03]  /*2b40*/  @!P1 IMAD.X R9, RZ, RZ, R18, P0 ;  /* 0x000000ffff099224 */ /* 0x000fc600000e0612 */
[----:B------:R-:W-:Y:S01]  /*2b50*/  @P4 STS.64 [R3+0x4008], RZ ;  /* 0x004008ff03004388 */ /* 0x000fe20000000a00 */
[----:B------:R-:W-:Y:S01]  /*2b60*/  @!P2 IMAD.MOV.U32 R6, RZ, RZ, R8 ;  /* 0x000000ffff06a224 */ /* 0x000fe200078e0008 */
[----:B------:R-:W3:Y:S02]  /*2b70*/  @!P2 LDC.64 R26, c[0x0][0x220] ;  /* 0x00008800ff1aab82 */ /* 0x000ee40000000a00 */
[----:B------:R-:W-:Y:S01]  /*2b80*/  @!PT LDS RZ, [RZ] ;  /* 0x00000000fffff984 */ /* 0x000fe20000000800 */
[----:B------:R-:W-:Y:S01]  /*2b90*/  @!PT LDS RZ, [RZ] ;  /* 0x00000000fffff984 */ /* 0x000fe20000000800 */
[----:B------:R-:W-:Y:S01]  /*2ba0*/  @!PT LDS RZ, [RZ] ;  /* 0x00000000fffff984 */ /* 0x000fe20000000800 */
[----:B------:R-:W-:Y:S01]  /*2bb0*/  @!P4 LDGSTS.E.BYPASS.LTC128B.128 [R3+0x4000], desc[UR8][R228.64] ;  /* 0x04000000e403cfae */ /* 0x000fe2000b901d48 */
[----:B------:R-:W-:-:S03]  /*2bc0*/  ULOP3.LUT UR6, UR6, 0xfffffffe, URZ, 0xc0, !UPT ;  /* 0xfffffffe06067892 */ /* 0x000fc6000f8ec03f */
[----:B------:R-:W-:Y:S04]  /*2bd0*/  @P3 STS.128 [R3+0x5000], RZ ;  /* 0x005000ff03003388 */ /* 0x000fe80000000c00 */
[----:B------:R-:W-:Y:S01]  /*2be0*/  @!PT LDS RZ, [RZ] ;  /* 0x00000000fffff984 */ /* 0x000fe20000000800 */
[----:B------:R-:W-:Y:S01]  /*2bf0*/  @!PT LDS RZ, [RZ] ;  /* 0x00000000fffff984 */ /* 0x000fe20000000800 */
[----:B------:R-:W-:Y:S01]  /*2c00*/  @!PT LDS RZ, [RZ] ;  /* 0x00000000fffff984 */ /* 0x000fe20000000800 */
[----:B------:R4:W-:Y:S01]  /*2c10*/  @!P3 LDGSTS.E.BYPASS.LTC128B.128 [R3+0x5000], desc[UR8][R10.64] ;  /* 0x050000000a03bfae */ /* 0x0009e2000b901d48 */
[----:B------:R-:W-:Y:S01]  /*2c20*/  @!P3 IADD3 R14, P0, R230, UR22, RZ ;  /* 0x00000016e60ebc10 */ /* 0x000fe2000ff1e0ff */
[----:B------:R-:W-:-:S04]  /*2c30*/  UIADD3 UR6, UR7, -UR6, URZ ;  /* 0x8000000607067290 */ /* 0x000fc8000fffe03f */
[----:B------:R-:W-:Y:S01]  /*2c40*/  UISETP.NE.AND UP0, UPT, UR6, 0x1, UPT ;  /* 0x000000010600788c */ /* 0x000fe2000bf05270 */
[----:B------:R-:W-:Y:S02]  /*2c50*/  IMAD.IADD R5, R5, 0x1, R13 ;  /* 0x0000000105057824 */ /* 0x000fe400078e020d */
[----:B------:R-:W-:Y:S02]  /*2c60*/  @!P1 IMAD.MOV.U32 R16, RZ, RZ, R4 ;  /* 0x000000ffff109224 */ /* 0x000fe400078e0004 */
[----:B----4-:R-:W-:Y:S02]  /*2c70*/  @!P1 IMAD.MOV.U32 R10, RZ, RZ, R8 ;  /* 0x000000ffff0a9224 */ /* 0x010fe400078e0008 */
[----:B------:R-:W-:Y:S02]  /*2c80*/  @!P1 IMAD.MOV.U32 R11, RZ, RZ, R7 ;  /* 0x000000ffff0b9224 */ /* 0x000fe400078e0007 */
[----:B------:R-:W-:Y:S01]  /*2c90*/  VIADD R118, R129, 0x1000 ;  /* 0x0000100081767836 */ /* 0x000fe20000000000 */
[----:B------:R-:W-:Y:S01]  /*2ca0*/  UIADD3 UR35, UR38, 0x80, UR30 ;  /* 0x0000008026237890 */ /* 0x000fe2000fffe01e */
[----:B------:R-:W-:Y:S01]  /*2cb0*/  @!P1 IMAD R8, R9, UR26, RZ ;  /* 0x0000001a09089c24 */ /* 0x000fe2000f8e02ff */
[----:B------:R-:W-:Y:S01]  /*2cc0*/  CS2R R94, SRZ ;  /* 0x00000000005e7805 */ /* 0x000fe2000001ff00 */
[----:B------:R-:W-:Y:S01]  /*2cd0*/  IMAD.U32 R9, RZ, RZ, UR11 ;  /* 0x0000000bff097e24 */ /* 0x000fe2000f8e00ff */
[----:B------:R-:W-:Y:S01]  /*2ce0*/  CS2R R92, SRZ ;  /* 0x00000000005c7805 */ /* 0x000fe2000001ff00 */
[C---:B------:R-:W-:Y:S01]  /*2cf0*/  @!P1 IMAD R23, R12.reuse, UR27, R8 ;  /* 0x0000001b0c179c24 */ /* 0x040fe2000f8e0208 */
[----:B------:R-:W-:Y:S01]  /*2d00*/  CS2R R98, SRZ ;  /* 0x0000000000627805 */ /* 0x000fe2000001ff00 */
[----:B------:R-:W-:Y:S01]  /*2d10*/  @!P1 IMAD.WIDE.U32 R10, R12, UR26, R10 ;  /* 0x0000001a0c0a9c25 */ /* 0x000fe2000f8e000a */
[----:B------:R-:W-:-:S02]  /*2d20*/  @!P3 IADD3.X R15, R231, UR23, R9, P0, !PT ;  /* 0x00000017e70fbc10 */ /* 0x000fc400087fe409 */
[----:B------:R-:W-:Y:S02]  /*2d30*/  CS2R R96, SRZ ;  /* 0x0000000000607805 */ /* 0x000fe4000001ff00 */
[----:B------:R-:W-:Y:S01]  /*2d40*/  @!P1 IADD3 R12, P0, R0, 0x40, RZ ;  /* 0x00000040000c9810 */ /* 0x000fe20007f1e0ff */
[----:B------:R-:W-:Y:S01]  /*2d50*/  @!P2 IMAD R8, R18, UR26, RZ ;  /* 0x0000001a1208ac24 */ /* 0x000fe2000f8e02ff */
[----:B------:R-:W-:Y:S01]  /*2d60*/  CS2R R90, SRZ ;  /* 0x00000000005a7805 */ /* 0x000fe2000001ff00 */
[----:B------:R-:W-:Y:S01]  /*2d70*/  IMAD.SHL.U32 R122, R129, 0x2, RZ ;  /* 0x00000002817a7824 */ /* 0x000fe200078e00ff */
[----:B------:R-:W-:Y:S01]  /*2d80*/  CS2R R88, SRZ ;  /* 0x0000000000587805 */ /* 0x000fe2000001ff00 */
[C---:B------:R-:W-:Y:S01]  /*2d90*/  @!P2 IMAD R22, R0.reuse, UR27, R8 ;  /* 0x0000001b0016ac24 */ /* 0x040fe2000f8e0208 */
[----:B------:R-:W-:Y:S01]  /*2da0*/  CS2R R86, SRZ ;  /* 0x0000000000567805 */ /* 0x000fe2000001ff00 */
[----:B------:R-:W-:Y:S01]  /*2db0*/  @!P2 IMAD.WIDE.U32 R8, R0, UR26, R6 ;  /* 0x0000001a0008ac25 */ /* 0x000fe2000f8e0006 */
[----:B------:R-:W-:-:S02]  /*2dc0*/  CS2R R84, SRZ ;  /* 0x0000000000547805 */ /* 0x000fc4000001ff00 */
[----:B------:R-:W-:Y:S02]  /*2dd0*/  CS2R R78, SRZ ;  /* 0x00000000004e7805 */ /* 0x000fe4000001ff00 */
[----:B------:R-:W-:Y:S01]  /*2de0*/  CS2R R76, SRZ ;  /* 0x00000000004c7805 */ /* 0x000fe2000001ff00 */
[----:B------:R-:W-:Y:S01]  /*2df0*/  VIADD R6, R19, 0x1000 ;  /* 0x0000100013067836 */ /* 0x000fe20000000000 */
[----:B------:R-:W-:Y:S01]  /*2e00*/  CS2R R82, SRZ ;  /* 0x0000000000527805 */ /* 0x000fe2000001ff00 */
[----:B------:R-:W-:Y:S01]  /*2e10*/  @!P1 IMAD.X R7, RZ, RZ, R18, P0 ;  /* 0x000000ffff079224 */ /* 0x000fe200000e0612 */
[----:B------:R-:W-:Y:S01]  /*2e20*/  PLOP3.LUT P0, PT, PT, PT, UP0, 0x80, 0x0 ;  /* 0x000000000000781c */ /* 0x000fe20003f0f008 */
[----:B------:R-:W-:Y:S01]  /*2e30*/  @!P1 IMAD.MOV.U32 R17, RZ, RZ, R5 ;  /* 0x000000ffff119224 */ /* 0x000fe200078e0005 */
[----:B------:R-:W-:Y:S01]  /*2e40*/  CS2R R80, SRZ ;  /* 0x0000000000507805 */ /* 0x000fe2000001ff00 */
[----:B------:R-:W-:Y:S01]  /*2e50*/  @!P1 IMAD R7, R7, UR28, RZ ;  /* 0x0000001c07079c24 */ /* 0x000fe2000f8e02ff */
[----:B------:R-:W-:-:S02]  /*2e60*/  SEL R6, R6, R19, !P0 ;  /* 0x0000001306067207 */ /* 0x000fc40004000000 */
[----:B------:R-:W-:Y:S02]  /*2e70*/  CS2R R74, SRZ ;  /* 0x00000000004a7805 */ /* 0x000fe4000001ff00 */
[----:B------:R-:W-:Y:S01]  /*2e80*/  CS2R R72, SRZ ;  /* 0x0000000000487805 */ /* 0x000fe2000001ff00 */
[----:B------:R-:W-:Y:S01]  /*2e90*/  @!P1 IMAD R19, R12, UR29, R7 ;  /* 0x0000001d0c139c24 */ /* 0x000fe2000f8e0207 */
[----:B------:R-:W-:Y:S01]  /*2ea0*/  LEA R251, R6, UR4, 0x1 ;  /* 0x0000000406fb7c11 */ /* 0x000fe2000f8e08ff */
[----:B------:R-:W-:Y:S01]  /*2eb0*/  @!P1 IMAD.WIDE.U32 R6, R12, UR28, R16 ;  /* 0x0000001c0c069c25 */ /* 0x000fe2000f8e0010 */
[----:B------:R-:W-:Y:S01]  /*2ec0*/  CS2R R70, SRZ ;  /* 0x0000000000467805 */ /* 0x000fe2000001ff00 */
[----:B------:R-:W4:Y:S01]  /*2ed0*/  @!P1 LDC.64 R16, c[0x0][0x220] ;  /* 0x00008800ff109b82 */ /* 0x000f220000000a00 */
[----:B------:R-:W-:Y:S01]  /*2ee0*/  CS2R R68, SRZ ;  /* 0x0000000000447805 */ /* 0x000fe2000001ff00 */
[----:B------:R-:W-:Y:S01]  /*2ef0*/  @!P2 IMAD R13, R18, UR28, RZ ;  /* 0x0000001c120dac24 */ /* 0x000fe2000f8e02ff */
[----:B------:R-:W-:Y:S01]  /*2f00*/  @P4 STS [R251], RZ ;  /* 0x000000fffb004388 */ /* 0x000fe20000000800 */
[----:B------:R-:W-:Y:S01]  /*2f10*/  @!P2 IMAD.WIDE.U32 R4, R0, UR28, R4 ;  /* 0x0000001c0004ac25 */ /* 0x000fe2000f8e0004 */
[----:B------:R-:W-:-:S02]  /*2f20*/  USHF.L.U32 UR34, UR20, 0x3, URZ ;  /* 0x0000000314227899 */ /* 0x000fc4000800063f */
[----:B------:R-:W-:Y:S01]  /*2f30*/  @P4 STS [R251+0x4], RZ ;  /* 0x000004fffb004388 */ /* 0x000fe20000000800 */
[----:B------:R-:W-:Y:S01]  /*2f40*/  @!P2 IMAD R18, R0, UR29, R13 ;  /* 0x0000001d0012ac24 */ /* 0x000fe2000f8e020d */
[----:B------:R-:W-:Y:S01]  /*2f50*/  USHF.L.U32 UR33, UR20, 0x4, URZ ;  /* 0x0000000414217899 */ /* 0x000fe2000800063f */
[----:B------:R-:W-:Y:S01]  /*2f60*/  @!P2 IMAD.IADD R0, R9, 0x1, R22 ;  /* 0x000000010900a824 */ /* 0x000fe200078e0216 */
[----:B------:R-:W-:Y:S01]  /*2f70*/  @P4 STS [R251+0x8], RZ ;  /* 0x000008fffb004388 */ /* 0x000fe20000000800 */
[----:B------:R-:W-:Y:S02]  /*2f80*/  UIMAD UR32, UR20, 0x18, URZ ;  /* 0x00000018142078a4 */ /* 0x000fe4000f8e023f */
[----:B------:R-:W-:Y:S01]  /*2f90*/  USHF.L.U32 UR31, UR20, 0x5, URZ ;  /* 0x00000005141f7899 */ /* 0x000fe2000800063f */
[----:B------:R-:W-:Y:S01]  /*2fa0*/  @P4 STS [R251+0xc], RZ ;  /* 0x00000cfffb004388 */ /* 0x000fe20000000800 */
[----:B------:R-:W-:Y:S02]  /*2fb0*/  UIMAD UR25, UR20, 0x50, URZ ;  /* 0x00000050141978a4 */ /* 0x000fe4000f8e023f */
[----:B------:R-:W-:Y:S01]  /*2fc0*/  UIMAD UR24, UR20, 0x58, URZ ;  /* 0x00000058141878a4 */ /* 0x000fe2000f8e023f */
[----:B------:R-:W-:Y:S01]  /*2fd0*/  @!PT LDS RZ, [RZ] ;  /* 0x00000000fffff984 */ /* 0x000fe20000000800 */
[----:B------:R-:W-:Y:S01]  /*2fe0*/  @!PT LDS RZ, [RZ] ;  /* 0x00000000fffff984 */ /* 0x000fe20000000800 */
[----:B------:R-:W-:Y:S01]  /*2ff0*/  @!PT LDS RZ, [RZ] ;  /* 0x00000000fffff984 */ /* 0x000fe20000000800 */
[----:B------:R-:W-:Y:S01]  /*3000*/  @!P4 LDGSTS.E.BYPASS.LTC128B.128 [R251], desc[UR8][R230.64] ;  /* 0x00000000e6fbcfae */ /* 0x000fe2000b901d48 */
[C---:B--2---:R-:W-:Y:S01]  /*3010*/  @!P2 LEA R12, P4, R8.reuse, R20, 0x1 ;  /* 0x00000014080ca211 */ /* 0x044fe200078808ff */
[----:B------:R-:W-:Y:S01]  /*3020*/  @!P2 IMAD.IADD R5, R5, 0x1, R18 ;  /* 0x000000010505a824 */ /* 0x000fe200078e0212 */
[----:B------:R-:W-:Y:S01]  /*3030*/  UIMAD UR22, UR20, 0x68, URZ ;  /* 0x00000068141678a4 */ /* 0x000fe2000f8e023f */
[----:B------:R-:W-:Y:S01]  /*3040*/  @P3 STS [R251+0x1000], RZ ;  /* 0x001000fffb003388 */ /* 0x000fe20000000800 */
[----:B------:R-:W-:Y:S01]  /*3050*/  @!P2 LEA.HI.X R13, R8, R21, R0, 0x1, P4 ;  /* 0x00000015080da211 */ /* 0x000fe200020f0c00 */
[----:B------:R-:W-:Y:S01]  /*3060*/  @!P1 IMAD.IADD R0, R11, 0x1, R23 ;  /* 0x000000010b009824 */ /* 0x000fe200078e0217 */
[----:B------:R-:W-:Y:S01]  /*3070*/  UIMAD UR21, UR20, 0x70, URZ ;  /* 0x00000070141578a4 */ /* 0x000fe2000f8e023f */
[----:B------:R-:W-:Y:S01]  /*3080*/  @P3 STS [R251+0x1004], RZ ;  /* 0x001004fffb003388 */ /* 0x000fe20000000800 */
[----:B------:R-:W-:Y:S01]  /*3090*/  UIADD3 UR19, -UR19, URZ, URZ ;  /* 0x0000003f13137290 */ /* 0x000fe2000fffe13f */
[----:B------:R-:W-:-:S02]  /*30a0*/  ULDC UR6, c[0x0][0x2ec] ;  /* 0x0000bb0000067ab9 */ /* 0x000fc40000000800 */
[----:B------:R-:W-:Y:S04]  /*30b0*/  @P3 STS [R251+0x1008], RZ ;  /* 0x001008fffb003388 */ /* 0x000fe80000000800 */
[----:B------:R-:W-:Y:S04]  /*30c0*/  @P3 STS [R251+0x100c], RZ ;  /* 0x00100cfffb003388 */ /* 0x000fe80000000800 */
[----:B------:R-:W-:Y:S01]  /*30d0*/  @!PT LDS RZ, [RZ] ;  /* 0x00000000fffff984 */ /* 0x000fe20000000800 */
[----:B------:R-:W-:Y:S01]  /*30e0*/  @!PT LDS RZ, [RZ] ;  /* 0x00000000fffff984 */ /* 0x000fe20000000800 */
[----:B------:R-:W-:Y:S01]  /*30f0*/  @!PT LDS RZ, [RZ] ;  /* 0x00000000fffff984 */ /* 0x000fe20000000800 */
[----:B------:R1:W-:Y:S01]  /*3100*/  @!P3 LDGSTS.E.BYPASS.LTC128B.128 [R251+0x1000], desc[UR8][R14.64] ;  /* 0x010000000efbbfae */ /* 0x0003e2000b901d48 */
[----:B---3--:R-:W-:-:S04]  /*3110*/  @!P2 LEA R8, P3, R4, R26, 0x1 ;  /* 0x0000001a0408a211 */ /* 0x008fc800078608ff */
[----:B------:R-:W-:Y:S01]  /*3120*/  @!P2 LEA.HI.X R9, R4, R27, R5, 0x1, P3 ;  /* 0x0000001b0409a211 */ /* 0x000fe200018f0c05 */
[----:B------:R-:W-:Y:S01]  /*3130*/  @!P1 IMAD.IADD R5, R7, 0x1, R19 ;  /* 0x0000000107059824 */ /* 0x000fe200078e0213 */
[C---:B----4-:R-:W-:Y:S01]  /*3140*/  @!P1 LEA R4, P3, R6.reuse, R16, 0x1 ;  /* 0x0000001006049211 */ /* 0x050fe200078608ff */
[----:B------:R-:W-:Y:S03]  /*3150*/  @P2 STS [R3+0x6000], RZ ;  /* 0x006000ff03002388 */ /* 0x000fe60000000800 */
[----:B------:R-:W-:Y:S01]  /*3160*/  @!P1 LEA.HI.X R5, R6, R17, R5, 0x1, P3 ;  /* 0x0000001106059211 */ /* 0x000fe200018f0c05 */
[----:B------:R-:W-:Y:S04]  /*3170*/  @P2 STS [R3+0x6004], RZ ;  /* 0x006004ff03002388 */ /* 0x000fe80000000800 */
[----:B------:R-:W-:Y:S04]  /*3180*/  @P2 STS.64 [R3+0x6008], RZ ;  /* 0x006008ff03002388 */ /* 0x000fe80000000a00 */
[----:B------:R-:W-:Y:S01]  /*3190*/  @!PT LDS RZ, [RZ] ;  /* 0x00000000fffff984 */ /* 0x000fe20000000800 */
[----:B------:R-:W-:Y:S01]  /*31a0*/  @!PT LDS RZ, [RZ] ;  /* 0x00000000fffff984 */ /* 0x000fe20000000800 */
[----:B------:R-:W-:Y:S01]  /*31b0*/  @!PT LDS RZ, [RZ] ;  /* 0x00000000fffff984 */ /* 0x000fe20000000800 */
[----:B------:R-:W-:Y:S01]  /*31c0*/  @!P2 LDGSTS.E.BYPASS.LTC128B.128 [R3+0x6000], desc[UR8][R12.64] ;  /* 0x060000000c03afae */ /* 0x000fe2000b901d48 */
[----:B-1----:R-:W-:-:S04]  /*31d0*/  @!P1 LEA R14, P4, R10, R24, 0x1 ;  /* 0x000000180a0e9211 */ /* 0x002fc800078808ff */
[----:B------:R-:W-:Y:S01]  /*31e0*/  @!P1 LEA.HI.X R15, R10, R25, R0, 0x1, P4 ;  /* 0x000000190a0f9211 */ /* 0x000fe200020f0c00 */
[----:B------:R-:W-:Y:S01]  /*31f0*/  VIADD R0, R28, 0x48 ;  /* 0x000000481c007836 */ /* 0x000fe20000000000 */
[----:B------:R-:W-:Y:S04]  /*3200*/  @P1 STS.128 [R3+0x7000], RZ ;  /* 0x007000ff03001388 */ /* 0x000fe80000000c00 */
[----:B------:R-:W-:Y:S01]  /*3210*/  ISETP.GE.AND P3, PT, R0, UR5, PT ;  /* 0x0000000500007c0c */ /* 0x000fe2000bf66270 */
[----:B------:R-:W-:Y:S01]  /*3220*/  @!PT LDS RZ, [RZ] ;  /* 0x00000000fffff984 */ /* 0x000fe20000000800 */
[----:B------:R-:W-:Y:S01]  /*3230*/  @!PT LDS RZ, [RZ] ;  /* 0x00000000fffff984 */ /* 0x000fe20000000800 */
[----:B------:R-:W-:Y:S01]  /*3240*/  @!PT LDS RZ, [RZ] ;  /* 0x00000000fffff984 */ /* 0x000fe20000000800 */
[----:B------:R-:W-:Y:S01]  /*3250*/  @!P1 LDGSTS.E.BYPASS.LTC128B.128 [R3+0x7000], desc[UR8][R14.64] ;  /* 0x070000000e039fae */ /* 0x000fe2000b901d48 */
[C---:B------:R-:W-:Y:S01]  /*3260*/  IMAD.SHL.U32 R6, R28.reuse, 0x4, RZ ;  /* 0x000000041c067824 */ /* 0x040fe200078e00ff */
[----:B------:R-:W-:Y:S02]  /*3270*/  ISETP.GE.AND P4, PT, R28, UR5, PT ;  /* 0x000000051c007c0c */ /* 0x000fe4000bf86270 */
[----:B------:R-:W-:Y:S01]  /*3280*/  SEL R118, R118, R129, !P0 ;  /* 0x0000008176767207 */ /* 0x000fe20004000000 */
[----:B------:R-:W-:Y:S01]  /*3290*/  @P2 STS [R3+0x8000], RZ ;  /* 0x008000ff03002388 */ /* 0x000fe20000000800 */
[----:B------:R-:W-:-:S03]  /*32a0*/  UIMAD UR30, UR20, 0x28, URZ ;  /* 0x00000028141e78a4 */ /* 0x000fc6000f8e023f */
[----:B------:R-:W-:Y:S04]  /*32b0*/  @P2 STS [R3+0x8004], RZ ;  /* 0x008004ff03002388 */ /* 0x000fe80000000800 */
[----:B------:R-:W-:Y:S01]  /*32c0*/  @P2 STS.64 [R3+0x8008], RZ ;  /* 0x008008ff03002388 */ /* 0x000fe20000000a00 */
[----:B------:R-:W-:Y:S02]  /*32d0*/  UIMAD UR29, UR20, 0x30, URZ ;  /* 0x00000030141d78a4 */ /* 0x000fe4000f8e023f */
[----:B------:R-:W-:Y:S01]  /*32e0*/  UIMAD UR28, UR20, 0x38, URZ ;  /* 0x00000038141c78a4 */ /* 0x000fe2000f8e023f */
[----:B------:R-:W-:Y:S01]  /*32f0*/  @!PT LDS RZ, [RZ] ;  /* 0x00000000fffff984 */ /* 0x000fe20000000800 */
[----:B------:R-:W-:Y:S01]  /*3300*/  @!PT LDS RZ, [RZ] ;  /* 0x00000000fffff984 */ /* 0x000fe20000000800 */
[----:B------:R-:W-:Y:S01]  /*3310*/  @!PT LDS RZ, [RZ] ;  /* 0x00000000fffff984 */ /* 0x000fe20000000800 */
[----:B------:R1:W-:Y:S01]  /*3320*/  @!P2 LDGSTS.E.BYPASS.LTC128B.128 [R3+0x8000], desc[UR8][R8.64] ;  /* 0x080000000803afae */ /* 0x0003e2000b901d48 */
[----:B------:R-:W-:Y:S02]  /*3330*/  USHF.L.U32 UR27, UR20, 0x6, URZ ;  /* 0x00000006141b7899 */ /* 0x000fe4000800063f */
[----:B------:R-:W-:Y:S01]  /*3340*/  UIMAD UR26, UR20, 0x48, URZ ;  /* 0x00000048141a78a4 */ /* 0x000fe2000f8e023f */
[----:B------:R2:W-:Y:S01]  /*3350*/  @P1 STS.128 [R3+0x9000], RZ ;  /* 0x009000ff03001388 */ /* 0x0005e20000000c00 */
[----:B------:R-:W-:-:S02]  /*3360*/  UIMAD UR23, UR20, 0x60, URZ ;  /* 0x00000060141778a4 */ /* 0x000fc4000f8e023f */
[----:B------:R-:W-:Y:S01]  /*3370*/  UIADD3 UR35, UR35, -UR10, URZ ;  /* 0x8000000a23237290 */ /* 0x000fe2000fffe03f */
[----:B------:R-:W-:Y:S01]  /*3380*/  @!PT LDS RZ, [RZ] ;  /* 0x00000000fffff984 */ /* 0x000fe20000000800 */
[----:B------:R-:W-:Y:S01]  /*3390*/  @!PT LDS RZ, [RZ] ;  /* 0x00000000fffff984 */ /* 0x000fe20000000800 */
[----:B------:R-:W-:Y:S01]  /*33a0*/  @!PT LDS RZ, [RZ] ;  /* 0x00000000fffff984 */ /* 0x000fe20000000800 */
[----:B------:R3:W-:Y:S01]  /*33b0*/  @!P1 LDGSTS.E.BYPASS.LTC128B.128 [R3+0x9000], desc[UR8][R4.64] ;  /* 0x0900000004039fae */ /* 0x0007e2000b901d48 */
[----:B------:R-:W-:-:S03]  /*33c0*/  ULDC UR5, c[0x0][0x39c] ;  /* 0x0000e70000057ab9 */ /* 0x000fc60000000800 */
[----:B------:R-:W0:Y:S01]  /*33d0*/  LDGDEPBAR ;  /* 0x00000000000079af */ /* 0x000e220000000000 */
[----:B-1----:R-:W-:Y:S02]  /*33e0*/  SHF.R.S32.HI R8, RZ, 0x1f, R28 ;  /* 0x0000001fff087819 */ /* 0x002fe4000001141c */
[----:B---3--:R-:W-:Y:S02]  /*33f0*/  IADD3 R4, P2, R6, UR13, RZ ;  /* 0x0000000d06047c10 */ /* 0x008fe4000ff5e0ff */
[----:B------:R-:W-:Y:S02]  /*3400*/  SHF.L.U64.HI R5, R28, 0x2, R8 ;  /* 0x000000021c057819 */ /* 0x000fe40000010208 */
[----:B--2---:R-:W-:Y:S02]  /*3410*/  SHF.R.S32.HI R3, RZ, 0x1f, R0 ;  /* 0x0000001fff037819 */ /* 0x004fe40000011400 */
[----:B------:R-:W-:Y:S02]  /*3420*/  @!P3 LEA R6, P1, R0, UR13, 0x2 ;  /* 0x0000000d0006bc11 */ /* 0x000fe4000f8210ff */
[----:B------:R-:W-:-:S02]  /*3430*/  IADD3.X R5, R5, UR12, RZ, P2, !PT ;  /* 0x0000000c05057c10 */ /* 0x000fc400097fe4ff */
[----:B------:R-:W-:-:S03]  /*3440*/  @!P3 LEA.HI.X R7, R0, UR12, R3, 0x2, P1 ;  /* 0x0000000c0007bc11 */ /* 0x000fc600088f1403 */
[----:B------:R-:W2:Y:S04]  /*3450*/  @!P4 LDG.E R32, desc[UR8][R4.64] ;  /* 0x000000080420c981 */ /* 0x000ea8000c1e1900 */
[----:B------:R-:W3:Y:S04]  /*3460*/  @!P6 LDG.E R31, desc[UR8][R4.64+0x20] ;  /* 0x00002008041fe981 */ /* 0x000ee8000c1e1900 */
[----:B------:R-:W4:Y:S04]  /*3470*/  @!P5 LDG.E R30, desc[UR8][R4.64+0x100] ;  /* 0x00010008041ed981 */ /* 0x000f28000c1e1900 */
[----:B------:R1:W5:Y:S01]  /*3480*/  @!P3 LDG.E R29, desc[UR8][R6.64] ;  /* 0x00000008061db981 */ /* 0x000362000c1e1900 */
[----:B------:R-:W-:-:S02]  /*3490*/  VIADD R3, R28, 0x1 ;  /* 0x000000011c037836 */ /* 0x000fc40000000000 */
[----:B------:R-:W-:-:S05]  /*34a0*/  IMAD.U32 R0, RZ, RZ, UR38 ;  /* 0x00000026ff007e24 */ /* 0x000fca000f8e00ff */
[----:B------:R-:W-:Y:S01]  /*34b0*/  IADD3 R0, R3, UR10, -R0 ;  /* 0x0000000a03007c10 */ /* 0x000fe2000fffe800 */
[----:B------:R-:W-:-:S04]  /*34c0*/  IMAD.SHL.U32 R3, R28, 0x4, RZ ;  /* 0x000000041c037824 */ /* 0x000fc800078e00ff */
[----:B------:R1:W-:Y:S04]  /*34d0*/  STL [R1+0x28], R0 ;  /* 0x0000280001007387 */ /* 0x0003e80000100800 */
[----:B------:R1:W-:Y:S02]  /*34e0*/  STL [R1+0x24], R3 ;  /* 0x0000240301007387 */ /* 0x0003e40000100800 */
[C---:B-1----:R-:W-:Y:S01]  /*34f0*/  SHF.L.U64.HI R6, R28.reuse, 0x2, R8 ;  /* 0x000000021c067819 */ /* 0x042fe20000010208 */
[----:B------:R-:W-:-:S05]  /*3500*/  VIADD R0, R28, 0xffffff80 ;  /* 0xffffff801c007836 */ /* 0x000fca0000000000 */
[----:B------:R-:W-:-:S04]  /*3510*/  SHF.R.S32.HI R3, RZ, 0x1f, R0 ;  /* 0x0000001fff037819 */ /* 0x000fc80000011400 */
        /* <DEDUP_REMOVED lines=10> */
[----:B-----5:R1:W-:Y:S04]  /*35c0*/  STL [R1+0xc], R29 ;  /* 0x00000c1d01007387 */ /* 0x0203e80000100800 */
[----:B------:R1:W-:Y:S04]  /*35d0*/  STL [R1+0x20], R6 ;  /* 0x0000200601007387 */ /* 0x0003e80000100800 */
[----:B------:R1:W-:Y:S04]  /*35e0*/  STL [R1+0x1c], R5 ;  /* 0x00001c0501007387 */ /* 0x0003e80000100800 */
[----:B------:R1:W-:Y:S02]  /*35f0*/  STL [R1+0x18], R0 ;  /* 0x0000180001007387 */ /* 0x0003e40000100800 */
.L_x_577:
[----:B------:R-:W0:Y:S01]  /*3600*/  LDGDEPBAR ;  /* 0x00000000000079af */ /* 0x000e220000000000 */
[----:B------:R-:W-:Y:S01]  /*3610*/  IADD3 R112, R123, R118, RZ ;  /* 0x000000767b707210 */ /* 0x000fe20007ffe0ff */
[----:B------:R-:W-:Y:S01]  /*3620*/  USHF.L.U32 UR11, UR7, 0x7, URZ ;  /* 0x00000007070b7899 */ /* 0x000fe2000800063f */
[----:B-1----:R-:W-:Y:S05]  /*3630*/  MOV R0, UR18 ;  /* 0x0000001200007c02 */ /* 0x002fea0008000f00 */
        /* <DEDUP_REMOVED lines=184> */
[-C--:B------:R-:W-:Y:S01]  /*41c0*/  @!P0 ISETP.GE.AND P3, PT, R0, R10.reuse, PT ;  /* 0x0000000a0000820c */ /* 0x080fe20003f66270 */
        /* <DEDUP_REMOVED lines=32> */
[-C--:B------:R-:W-:Y:S01]  /*43d0*/  @!P0 ISETP.GE.AND P1, PT, R17, R15.reuse, PT ;  /* 0x0000000f1100820c */ /* 0x080fe20003f26270 */
        /* <DEDUP_REMOVED lines=60> */
[C---:B------:R-:W-:Y:S05]  /*47a0*/  @!P0 ISETP.GE.AND P1, PT, R17.reuse, R11, PT ;  /* 0x0000000b1100820c */ /* 0x040fea0003f26270 */
[----:B------:R3:W-:Y:S10]  /*47b0*/  MUFU.EX2 R75, R4 ;  /* 0x00000004004b7308 */ /* 0x0007f40000000800 */
[----:B------:R-:W-:Y:S01]  /*47c0*/  MUFU.TANH R143, R39 ;  /* 0x00000027008f7308 */ /* 0x000fe20000002400 */
[----:B-1----:R-:W-:Y:S02]  /*47d0*/  MOV R5, R152 ;  /* 0x0000009800057202 */ /* 0x002fe40000000f00 */
[----:B------:R-:W-:Y:S02]  /*47e0*/  @!P0 FSEL R5, R152, -INF , !P2 ;  /* 0xff80000098058808 */ /* 0x000fe40005000000 */
[----:B------:R-:W-:Y:S02]  /*47f0*/  @!P0 ISETP.GE.AND P2, PT, R17, R10, PT ;  /* 0x0000000a1100820c */ /* 0x000fe40003f46270 */
        /* <DEDUP_REMOVED lines=35> */
[----:B------:R-:W1:Y:S01]  /*4a30*/  MUFU.TANH R149, R45 ;  /* 0x0000002d00957308 */ /* 0x000e620000002400 */
        /* <DEDUP_REMOVED lines=26> */
[----:B------:R-:W-:Y:S05]  /*4be0*/  @!P0 ISETP.GE.AND P1, PT, R16, R15, PT ;  /* 0x0000000f1000820c */ /* 0x000fea0003f26270 */
        /* <DEDUP_REMOVED lines=8> */
[-C--:B------:R-:W-:Y:S04]  /*4c70*/  @!P0 ISETP.GE.AND P2, PT, R17, R14.reuse, PT ;  /* 0x0000000e1100820c */ /* 0x080fe80003f46270 */
[----:B------:R-:W-:Y:S03]  /*4c80*/  MUFU.TANH R135, R51 ;  /* 0x0000003300877308 */ /* 0x000fe60000002400 */
[----:B------:R-:W-:Y:S01]  /*4c90*/  MOV R16, R147 ;  /* 0x0000009300107202 */ /* 0x000fe20000000f00 */
[-C--:B------:R-:W-:Y:S03]  /*4ca0*/  HMMA.16816.F32 R60, R112, R6.reuse, R60 ;  /* 0x00000006703c723c */ /* 0x080fe6000000183c */
[----:B------:R-:W-:Y:S02]  /*4cb0*/  @!P0 FSEL R16, R147, -INF , !P1 ;  /* 0xff80000093108808 */ /* 0x000fe40004800000 */
[----:B------:R-:W-:Y:S01]  /*4cc0*/  @!P0 ISETP.GE.AND P1, PT, R17, R15, PT ;  /* 0x0000000f1100820c */ /* 0x000fe20003f26270 */
[----:B------:R-:W-:Y:S01]  /*4cd0*/  MUFU.EX2 R197, R20 ;  /* 0x0000001400c57308 */ /* 0x000fe20000000800 */
[--C-:B-1----:R-:W-:Y:S01]  /*4ce0*/  FFMA.FTZ R18, R19, UR6, -R13.reuse ;  /* 0x0000000613127c23 */ /* 0x102fe2000801080d */
        /* <DEDUP_REMOVED lines=60> */
[----:B------:R-:W-:Y:S03]  /*50b0*/  @!P0 ISETP.GE.AND P1, PT, R16, R11, PT ;  /* 0x0000000b1000820c */ /* 0x000fe60003f26270 */
        /* <DEDUP_REMOVED lines=11> */
[----:B------:R-:W-:Y:S01]  /*5170*/  FFMA.FTZ R4, R4, UR6, -R8 ;  /* 0x0000000604047c23 */ /* 0x000fe20008010808 */
[----:B---3--:R-:W-:Y:S01]  /*5180*/  MOV R16, R150 ;  /* 0x0000009600107202 */ /* 0x008fe20000000f00 */
[----:B------:R-:W-:Y:S01]  /*5190*/  MUFU.TANH R224, R64 ;  /* 0x0000004000e07308 */ /* 0x000fe20000002400 */
[----:B------:R-:W-:Y:S05]  /*51a0*/  @!P0 FSEL R16, R150, -INF , !P1 ;  /* 0xff80000096108808 */ /* 0x000fea0004800000 */
[--C-:B------:R-:W-:Y:S01]  /*51b0*/  FFMA.FTZ R7, R16, UR6, -R9.reuse ;  /* 0x0000000610077c23 */ /* 0x100fe20008010809 */
        /* <DEDUP_REMOVED lines=32> */
[----:B------:R-:W-:Y:S02]  /*53c0*/  @!P0 ISETP.GE.AND P1, PT, R4, R14, PT ;  /* 0x0000000e0400820c */ /* 0x000fe40003f26270 */
        /* <DEDUP_REMOVED lines=9> */
[CC--:B------:R-:W-:Y:S02]  /*5460*/  @!P0 ISETP.GE.AND P3, PT, R5.reuse, R14.reuse, PT ;  /* 0x0000000e0500820c */ /* 0x0c0fe40003f66270 */
        /* <DEDUP_REMOVED lines=28> */
[----:B------:R-:W-:Y:S01]  /*5630*/  @!P0 ISETP.GE.AND P3, PT, R0, R14, PT ;  /* 0x0000000e0000820c */ /* 0x000fe20003f66270 */
[--C-:B-1----:R-:W-:Y:S01]  /*5640*/  FFMA.FTZ R6, R7, UR6, -R12.reuse ;  /* 0x0000000607067c23 */ /* 0x102fe2000801080c */
[----:B------:R-:W-:Y:S01]  /*5650*/  FFMA.FTZ R7, R5, UR6, -R12 ;  /* 0x0000000605077c23 */ /* 0x000fe2000801080c */
[----:B------:R-:W-:Y:S02]  /*5660*/  MOV R5, R146 ;  /* 0x0000009200057202 */ /* 0x000fe40000000f00 */
[----:B------:R1:W-:Y:S01]  /*5670*/  MUFU.EX2 R140, R6 ;  /* 0x00000006008c7308 */ /* 0x0003e20000000800 */
[----:B------:R-:W-:Y:S02]  /*5680*/  @!P0 FSEL R5, R146, -INF , !P5 ;  /* 0xff80000092058808 */ /* 0x000fe40006800000 */
[----:B------:R-:W-:Y:S07]  /*5690*/  @!P0 ISETP.GE.AND P5, PT, R0, R15, PT ;  /* 0x0000000f0000820c */ /* 0x000fee0003fa6270 */
[----:B------:R4:W2:Y:S01]  /*56a0*/  MUFU.EX2 R138, R7 ;  /* 0x00000007008a7308 */ /* 0x0008a20000000800 */
[----:B-1----:R-:W-:Y:S02]  /*56b0*/  MOV R6, R145 ;  /* 0x0000009100067202 */ /* 0x002fe40000000f00 */
[----:B------:R-:W-:Y:S02]  /*56c0*/  @!P0 FSEL R6, R145, -INF , !P6 ;  /* 0xff80000091068808 */ /* 0x000fe40007000000 */
[----:B------:R-:W-:Y:S02]  /*56d0*/  @!P0 ISETP.GE.AND P6, PT, R4, R15, PT ;  /* 0x0000000f0400820c */ /* 0x000fe40003fc6270 */
[----:B------:R-:W-:Y:S01]  /*56e0*/  MOV R15, R137 ;  /* 0x00000089000f7202 */ /* 0x000fe20000000f00 */
[----:B------:R-:W-:Y:S01]  /*56f0*/  FFMA.FTZ R6, R6, UR6, -R9 ;  /* 0x0000000606067c23 */ /* 0x000fe20008010809 */
        /* <DEDUP_REMOVED lines=25> */
[----:B------:R-:W-:Y:S03]  /*5890*/  FFMA.FTZ R4, R11, UR6, -R8 ;  /* 0x000000060b047c23 */ /* 0x000fe60008010808 */
        /* <DEDUP_REMOVED lines=141> */
[----:B------:R-:W-:Y:S01]  /*6170*/  HMMA.16816.F32 R64, R100, R106, R64 ;  /* 0x0000006a6440723c */ /* 0x000fe20000001840 */
[----:B------:R1:W5:Y:S03]  /*6180*/  LDL.LU R82, [R1+0x84] ;  /* 0x0000840001527983 */ /* 0x0003660000300800 */
[----:B------:R-:W-:Y:S01]  /*6190*/  FMUL.FTZ R104, R80, R104 ;  /* 0x0000006850687220 */ /* 0x000fe20000410000 */
[----:B------:R-:W-:Y:S01]  /*61a0*/  FADD.FTZ R105, -R114, R5 ;  /* 0x0000000572697221 */ /* 0x000fe20000010100 */
[----:B------:R-:W-:Y:S01]  /*61b0*/  FFMA.FTZ R5, -R81, R81, 1 ;  /* 0x3f80000051057423 */ /* 0x000fe20000010151 */
[----:B------:R-:W-:Y:S01]  /*61c0*/  FMUL.FTZ R102, R76, R20 ;  /* 0x000000144c667220 */ /* 0x000fe20000410000 */
[----:B------:R1:W5:Y:S03]  /*61d0*/  LDL.LU R81, [R1+0x80] ;  /* 0x0000800001517983 */ /* 0x0003660000300800 */
[----:B------:R-:W-:Y:S01]  /*61e0*/  FMUL.FTZ R105, R79, R105 ;  /* 0x000000694f697220 */ /* 0x000fe20000410000 */
[----:B------:R1:W5:Y:S01]  /*61f0*/  LDL.LU R80, [R1+0x7c] ;  /* 0x00007c0001507983 */ /* 0x0003620000300800 */
[----:B------:R-:W-:Y:S01]  /*6200*/  FFMA.FTZ R20, -R74, R74, 1 ;  /* 0x3f8000004a147423 */ /* 0x000fe2000001014a */
[----:B------:R-:W-:Y:S01]  /*6210*/  FADD.FTZ R103, -R114, R21 ;  /* 0x0000001572677221 */ /* 0x000fe20000010100 */
[----:B------:R-:W-:Y:S01]  /*6220*/  FMUL.FTZ R21, R77, R17 ;  /* 0x000000114d157220 */ /* 0x000fe20000410000 */
[----:B------:R1:W5:Y:S01]  /*6230*/  LDL.LU R79, [R1+0x78] ;  /* 0x00007800014f7983 */ /* 0x0003620000300800 */
[----:B------:R-:W-:Y:S01]  /*6240*/  FMUL.FTZ R20, R20, UR5 ;  /* 0x0000000514147c20 */ /* 0x000fe20008410000 */
[----:B------:R-:W-:Y:S01]  /*6250*/  FMUL.FTZ R103, R75, R103 ;  /* 0x000000674b677220 */ /* 0x000fe20000410000 */
[----:B------:R-:W-:Y:S01]  /*6260*/  FADD.FTZ R52, -R114, R52 ;  /* 0x0000003472347221 */ /* 0x000fe20000010100 */
[----:B------:R1:W5:Y:S01]  /*6270*/  LDL.LU R78, [R1+0x74] ;  /* 0x00007400014e7983 */ /* 0x0003620000300800 */
[----:B------:R-:W-:Y:S01]  /*6280*/  FMUL.FTZ R20, R16, R20 ;  /* 0x0000001410147220 */ /* 0x000fe20000410000 */
        /* <DEDUP_REMOVED lines=8> */
[----:B------:R-:W-:Y:S01]  /*6310*/  FFMA.FTZ R4, -R249, R249, 1 ;  /* 0x3f800000f9047423 */ /* 0x000fe200000101f9 */
[----:B------:R-:W-:Y:S01]  /*6320*/  FFMA.FTZ R17, -R252, R252, 1 ;  /* 0x3f800000fc117423 */ /* 0x000fe200000101fc */
[----:B------:R1:W5:Y:S01]  /*6330*/  LDL.LU R75, [R1+0x68] ;  /* 0x00006800014b7983 */ /* 0x0003620000300800 */
[----:B------:R-:W-:Y:S01]  /*6340*/  FMUL.FTZ R100, R105, R5 ;  /* 0x0000000569647220 */ /* 0x000fe20000410000 */
[----:B------:R-:W-:Y:S01]  /*6350*/  FMUL.FTZ R4, R4, UR5 ;  /* 0x0000000504047c20 */ /* 0x000fe20008410000 */
[----:B------:R-:W-:Y:S01]  /*6360*/  FMUL.FTZ R17, R17, UR5 ;  /* 0x0000000511117c20 */ /* 0x000fe20008410000 */
[----:B------:R1:W5:Y:S01]  /*6370*/  LDL.LU R74, [R1+0x64] ;  /* 0x00006400014a7983 */ /* 0x0003620000300800 */
[----:B------:R-:W-:Y:S01]  /*6380*/  FFMA.FTZ R5, -R250, R250, 1 ;  /* 0x3f800000fa057423 */ /* 0x000fe200000101fa */
[----:B------:R-:W-:Y:S01]  /*6390*/  FMUL.FTZ R4, R103, R4 ;  /* 0x0000000467047220 */ /* 0x000fe20000410000 */
[----:B------:R-:W-:Y:S01]  /*63a0*/  FMUL.FTZ R17, R21, R17 ;  /* 0x0000001115117220 */ /* 0x000fe20000410000 */
[----:B------:R-:W-:Y:S01]  /*63b0*/  F2FP.F16.F32.PACK_AB R16, R100, R101 ;  /* 0x000000656410723e */ /* 0x000fe200000000ff */
[----:B------:R-:W-:Y:S01]  /*63c0*/  FMUL.FTZ R5, R5, UR5 ;  /* 0x0000000505057c20 */ /* 0x000fe20008410000 */
[----:B------:R-:W-:Y:S01]  /*63d0*/  FFMA.FTZ R21, -R237, R237, 1 ;  /* 0x3f800000ed157423 */ /* 0x000fe200000101ed */
[----:B------:R-:W-:Y:S01]  /*63e0*/  FFMA.FTZ R100, -R244, R244, 1 ;  /* 0x3f800000f4647423 */ /* 0x000fe200000101f4 */
[----:B------:R-:W-:Y:S01]  /*63f0*/  F2FP.F16.F32.PACK_AB R101, R17, R20 ;  /* 0x000000141165723e */ /* 0x000fe200000000ff */
[----:B------:R-:W-:Y:S01]  /*6400*/  FMUL.FTZ R5, R102, R5 ;  /* 0x0000000566057220 */ /* 0x000fe20000410000 */
[C---:B------:R-:W-:Y:S01]  /*6410*/  FADD.FTZ R20, -R114.reuse, R37 ;  /* 0x0000002572147221 */ /* 0x040fe20000010100 */
[----:B------:R-:W-:Y:S01]  /*6420*/  FADD.FTZ R17, -R114, R36 ;  /* 0x0000002472117221 */ /* 0x000fe20000010100 */
[----:B------:R-:W-:Y:S01]  /*6430*/  FMUL.FTZ R21, R21, UR5 ;  /* 0x0000000515157c20 */ /* 0x000fe20008410000 */
[----:B------:R-:W-:Y:S01]  /*6440*/  FMUL.FTZ R100, R100, UR5 ;  /* 0x0000000564647c20 */ /* 0x000fe20008410000 */
[----:B------:R-:W-:Y:S01]  /*6450*/  FMUL.FTZ R20, R70, R20 ;  /* 0x0000001446147220 */ /* 0x000fe20000410000 */
[----:B------:R-:W-:Y:S01]  /*6460*/  FMUL.FTZ R17, R71, R17 ;  /* 0x0000001147117220 */ /* 0x000fe20000410000 */
[----:B------:R-:W-:Y:S01]  /*6470*/  F2FP.F16.F32.PACK_AB R102, R4, R5 ;  /* 0x000000050466723e */ /* 0x000fe200000000ff */
[----:B------:R-:W-:Y:S01]  /*6480*/  FMUL.FTZ R4, R73, R32 ;  /* 0x0000002049047220 */ /* 0x000fe20000410000 */
[----:B------:R-:W-:Y:S01]  /*6490*/  FMUL.FTZ R5, R72, R33 ;  /* 0x0000002148057220 */ /* 0x000fe20000410000 */
[----:B------:R1:W5:Y:S01]  /*64a0*/  LDL.LU R73, [R1+0x60] ;  /* 0x0000600001497983 */ /* 0x0003620000300800 */
[----:B------:R-:W-:Y:S01]  /*64b0*/  FFMA.FTZ R32, -R238, R238, 1 ;  /* 0x3f800000ee207423 */ /* 0x000fe200000101ee */
[----:B------:R-:W-:Y:S01]  /*64c0*/  FFMA.FTZ R33, -R241, R241, 1 ;  /* 0x3f800000f1217423 */ /* 0x000fe200000101f1 */
[----:B------:R-:W-:Y:S01]  /*64d0*/  FMUL.FTZ R100, R4, R100 ;  /* 0x0000006404647220 */ /* 0x000fe20000410000 */
[----:B------:R1:W5:Y:S01]  /*64e0*/  LDL.LU R72, [R1+0x5c] ;  /* 0x00005c0001487983 */ /* 0x0003620000300800 */
[----:B------:R-:W-:Y:S01]  /*64f0*/  FMUL.FTZ R32, R32, UR5 ;  /* 0x0000000520207c20 */ /* 0x000fe20008410000 */
[----:B------:R-:W-:Y:S01]  /*6500*/  FMUL.FTZ R33, R33, UR5 ;  /* 0x0000000521217c20 */ /* 0x000fe20008410000 */
[C---:B------:R-:W-:Y:S01]  /*6510*/  FADD.FTZ R4, -R114.reuse, R48 ;  /* 0x0000003072047221 */ /* 0x040fe20000010100 */
[----:B------:R1:W5:Y:S01]  /*6520*/  LDL.LU R71, [R1+0x58] ;  /* 0x0000580001477983 */ /* 0x0003620000300800 */
[----:B------:R-:W-:Y:S01]  /*6530*/  FADD.FTZ R48, -R114, R64 ;  /* 0x0000004072307221 */ /* 0x000fe20000010100 */
[----:B------:R-:W-:Y:S01]  /*6540*/  FMUL.FTZ R33, R20, R33 ;  /* 0x0000002114217220 */ /* 0x000fe20000410000 */
[----:B------:R-:W-:Y:S01]  /*6550*/  FMUL.FTZ R4, R248, R4 ;  /* 0x00000004f8047220 */ /* 0x000fe20000410000 */
[----:B------:R1:W5:Y:S01]  /*6560*/  LDL.LU R70, [R1+0x54] ;  /* 0x0000540001467983 */ /* 0x0003620000300800 */
[----:B------:R-:W-:Y:S01]  /*6570*/  FFMA.FTZ R20, -R236, R236, 1 ;  /* 0x3f800000ec147423 */ /* 0x000fe200000101ec */
[----:B------:R-:W-:Y:S01]  /*6580*/  FMUL.FTZ R48, R240, R48 ;  /* 0x00000030f0307220 */ /* 0x000fe20000410000 */
[----:B------:R-:W-:Y:S01]  /*6590*/  FMUL.FTZ R32, R4, R32 ;  /* 0x0000002004207220 */ /* 0x000fe20000410000 */
[----:B------:R-:W-:Y:S01]  /*65a0*/  FFMA.FTZ R4, -R223, R223, 1 ;  /* 0x3f800000df047423 */ /* 0x000fe200000101df */
[----:B------:R-:W-:Y:S01]  /*65b0*/  FMUL.FTZ R20, R20, UR5 ;  /* 0x0000000514147c20 */ /* 0x000fe20008410000 */
[----:B------:R-:W-:Y:S01]  /*65c0*/  FFMA.FTZ R36, -R242, R242, 1 ;  /* 0x3f800000f2247423 */ /* 0x000fe200000101f2 */
[----:B------:R-:W-:Y:S01]  /*65d0*/  FFMA.FTZ R37, -R243, R243, 1 ;  /* 0x3f800000f3257423 */ /* 0x000fe200000101f3 */
[----:B------:R-:W-:Y:S01]  /*65e0*/  FMUL.FTZ R4, R4, UR5 ;  /* 0x0000000504047c20 */ /* 0x000fe20008410000 */
[----:B------:R-:W-:Y:S01]  /*65f0*/  FMUL.FTZ R20, R52, R20 ;  /* 0x0000001434147220 */ /* 0x000fe20000410000 */
[----:B------:R-:W-:Y:S01]  /*6600*/  FMUL.FTZ R36, R36, UR5 ;  /* 0x0000000524247c20 */ /* 0x000fe20008410000 */
[----:B------:R-:W-:Y:S03]  /*6610*/  FMUL.FTZ R37, R37, UR5 ;  /* 0x0000000525257c20 */ /* 0x000fe60008410000 */
[----:B------:R-:W-:Y:S01]  /*6620*/  FMUL.FTZ R36, R17, R36 ;  /* 0x0000002411247220 */ /* 0x000fe20000410000 */
[----:B------:R-:W-:Y:S01]  /*6630*/  FFMA.FTZ R17, -R235, R235, 1 ;  /* 0x3f800000eb117423 */ /* 0x000fe200000101eb */
[----:B------:R-:W-:Y:S01]  /*6640*/  FMUL.FTZ R37, R5, R37 ;  /* 0x0000002505257220 */ /* 0x000fe20000410000 */
[C---:B------:R-:W-:Y:S01]  /*6650*/  FADD.FTZ R5, -R114.reuse, R49 ;  /* 0x0000003172057221 */ /* 0x040fe20000010100 */
[----:B------:R-:W-:Y:S01]  /*6660*/  FADD.FTZ R49, -R114, R65 ;  /* 0x0000004172317221 */ /* 0x000fe20000010100 */
[----:B------:R-:W-:Y:S01]  /*6670*/  FMUL.FTZ R17, R17, UR5 ;  /* 0x0000000511117c20 */ /* 0x000fe20008410000 */
[----:B------:R-:W-:Y:S01]  /*6680*/  F2FP.F16.F32.PACK_AB R36, R33, R36 ;  /* 0x000000242124723e */ /* 0x000fe200000000ff */
[----:B------:R-:W-:Y:S01]  /*6690*/  FMUL.FTZ R5, R247, R5 ;  /* 0x00000005f7057220 */ /* 0x000fe20000410000 */
[----:B------:R-:W-:Y:S01]  /*66a0*/  FMUL.FTZ R49, R239, R49 ;  /* 0x00000031ef317220 */ /* 0x000fe20000410000 */
[----:B------:R-:W-:Y:S01]  /*66b0*/  FMUL.FTZ R17, R53, R17 ;  /* 0x0000001135117220 */ /* 0x000fe20000410000 */
[----:B------:R-:W-:Y:S01]  /*66c0*/  F2FP.F16.F32.PACK_AB R37, R37, R100 ;  /* 0x000000642525723e */ /* 0x000fe200000000ff */
[----:B------:R-:W-:Y:S01]  /*66d0*/  FMUL.FTZ R21, R5, R21 ;  /* 0x0000001505157220 */ /* 0x000fe20000410000 */
[----:B------:R-:W-:Y:S01]  /*66e0*/  FFMA.FTZ R5, -R224, R224, 1 ;  /* 0x3f800000e0057423 */ /* 0x000fe200000101e0 */
[----:B------:R-:W-:Y:S03]  /*66f0*/  FMUL.FTZ R4, R49, R4 ;  /* 0x0000000431047220 */ /* 0x000fe60000410000 */
[----:B------:R-:W-:Y:S01]  /*6700*/  FMUL.FTZ R5, R5, UR5 ;  /* 0x0000000505057c20 */ /* 0x000fe20008410000 */
[----:B------:R-:W-:Y:S02]  /*6710*/  F2FP.F16.F32.PACK_AB R33, R21, R32 ;  /* 0x000000201521723e */ /* 0x000fe400000000ff */
[----:B------:R-:W-:Y:S01]  /*6720*/  F2FP.F16.F32.PACK_AB R32, R17, R20 ;  /* 0x000000141120723e */ /* 0x000fe200000000ff */
[----:B------:R-:W-:Y:S01]  /*6730*/  FMUL.FTZ R5, R48, R5 ;  /* 0x0000000530057220 */ /* 0x000fe20000410000 */
[----:B------:R-:W-:Y:S01]  /*6740*/  FFMA.FTZ R17, -R69, R69, 1 ;  /* 0x3f80000045117423 */ /* 0x000fe20000010145 */
[----:B------:R-:W-:Y:S01]  /*6750*/  FMUL.FTZ R20, R3, R6 ;  /* 0x0000000603147220 */ /* 0x000fe20000410000 */
[----:B------:R1:W5:Y:S02]  /*6760*/  LDL.LU R69, [R1+0x50] ;  /* 0x0000500001457983 */ /* 0x0003640000300800 */
[----:B------:R-:W-:Y:S01]  /*6770*/  F2FP.F16.F32.PACK_AB R21, R4, R5 ;  /* 0x000000050415723e */ /* 0x000fe200000000ff */
[----:B------:R-:W-:Y:S01]  /*6780*/  FFMA.FTZ R4, -R68, R68, 1 ;  /* 0x3f80000044047423 */ /* 0x000fe20000010144 */
[----:B------:R-:W-:Y:S01]  /*6790*/  FMUL.FTZ R17, R17, UR5 ;  /* 0x0000000511117c20 */ /* 0x000fe20008410000 */
[----:B------:R1:W5:Y:S02]  /*67a0*/  LDL.LU R68, [R1+0x4c] ;  /* 0x00004c0001447983 */ /* 0x0003640000300800 */
[----:B------:R-:W-:Y:S02]  /*67b0*/  FMUL.FTZ R6, R4, UR5 ;  /* 0x0000000504067c20 */ /* 0x000fe40008410000 */
[----:B------:R1:W5:Y:S04]  /*67c0*/  LDL.LU R3, [R1+0x48] ;  /* 0x0000480001037983 */ /* 0x0003680000300800 */
[----:B------:R1:W5:Y:S01]  /*67d0*/  LDL.LU R2, [R1+0x44] ;  /* 0x0000440001027983 */ /* 0x0003620000300800 */
[----:B------:R-:W-:Y:S05]  /*67e0*/  @!P1 BRA `(.L_x_575) ;  /* 0x0000000000549947 */ /* 0x000fea0003800000 */
[----:B------:R-:W2:Y:S01]  /*67f0*/  LDC R48, c[0x0][0x240] ;  /* 0x00009000ff307b82 */ /* 0x000ea20000000800 */
[----:B------:R-:W-:Y:S01]  /*6800*/  ULOP3.LUT UR11, UR7, 0x1, URZ, 0xc0, !UPT ;  /* 0x00000001070b7892 */ /* 0x000fe2000f8ec03f */
[----:B------:R-:W-:Y:S03]  /*6810*/  UMOV UR16, 0xffffe000 ;  /* 0xffffe00000107882 */ /* 0x000fe60000000000 */
[----:B------:R-:W-:Y:S03]  /*6820*/  UISETP.NE.U32.AND UP0, UPT, UR11, 0x1, UPT ;  /* 0x000000010b00788c */ /* 0x000fe6000bf05070 */
[----:B------:R-:W3:Y:S01]  /*6830*/  LDC R49, c[0x0][0x244] ;  /* 0x00009100ff317b82 */ /* 0x000ee20000000800 */
[----:B------:R-:W-:Y:S06]  /*6840*/  USEL UR11, UR16, 0x2000, !UP0 ;  /* 0x00002000100b7887 */ /* 0x000fec000c000000 */
[----:B------:R-:W-:Y:S01]  /*6850*/  VIADD R251, R251, UR11 ;  /* 0x0000000bfbfb7c36 */ /* 0x000fe20008000000 */
[----:B------:R-:W-:Y:S01]  /*6860*/  IADD3 R118, R118, UR11, RZ ;  /* 0x0000000b76767c10 */ /* 0x000fe2000fffe0ff */
[----:B--2---:R-:W-:Y:S05]  /*6870*/  IMAD.U32 R4, R48, -0x80, RZ ;  /* 0xffffff8030047824 */ /* 0x004fea00078e00ff */
        /* <DEDUP_REMOVED lines=9> */
[----:B---3--:R-:W-:Y:S05]  /*6910*/  LEA.HI.X R5, R48, R231, R49, 0x7, P0 ;  /* 0x000000e730057211 */ /* 0x008fea00000f3c31 */
[----:B------:R2:W-:Y:S04]  /*6920*/  LDGSTS.E.BYPASS.LTC128B.128 [R251+0x1000], desc[UR8][R4.64] ;  /* 0x0100000004fb7fae */ /* 0x0005e8000b901d48 */
[----:B------:R-:W0:Y:S02]  /*6930*/  LDGDEPBAR ;  /* 0x00000000000079af */ /* 0x000e240000000000 */
.L_x_575:
[----:B------:R-:W3:Y:S01]  /*6940*/  LDL R52, [R1+0x2c] ;  /* 0x00002c0001347983 */ /* 0x000ee20000100800 */
[----:B------:R-:W-:Y:S01]  /*6950*/  FMUL.FTZ R17, R20, R17 ;  /* 0x0000001114117220 */ /* 0x000fe20000410000 */
[C---:B-----5:R-:W-:Y:S01]  /*6960*/  FADD.FTZ R11, -R0.reuse, R11 ;  /* 0x0000000b000b7221 */ /* 0x060fe20000010100 */
[C---:B------:R-:W-:Y:S01]  /*6970*/  FADD.FTZ R15, -R0.reuse, R15 ;  /* 0x0000000f000f7221 */ /* 0x040fe20000010100 */
[----:B------:R-:W4:Y:S01]  /*6980*/  LDL.LU R49, [R1] ;  /* 0x0000000001317983 */ /* 0x000f220000300800 */
[----:B------:R-:W-:Y:S01]  /*6990*/  FADD.FTZ R27, -R0, R27 ;  /* 0x0000001b001b7221 */ /* 0x000fe20000010100 */
[----:B------:R-:W-:Y:S01]  /*69a0*/  FMUL.FTZ R11, R233, R11 ;  /* 0x0000000be90b7220 */ /* 0x000fe20000410000 */
[----:B------:R-:W-:Y:S01]  /*69b0*/  FMUL.FTZ R15, R227, R15 ;  /* 0x0000000fe30f7220 */ /* 0x000fe20000410000 */
[----:B------:R-:W4:Y:S01]  /*69c0*/  LDL.LU R48, [R1+0x4] ;  /* 0x0000040001307983 */ /* 0x000f220000300800 */
[----:B------:R-:W-:Y:S01]  /*69d0*/  FMUL.FTZ R27, R225, R27 ;  /* 0x0000001be11b7220 */ /* 0x000fe20000410000 */
[----:B--2---:R-:W-:Y:S01]  /*69e0*/  FFMA.FTZ R5, -R152, R152, 1 ;  /* 0x3f80000098057423 */ /* 0x004fe20000010198 */
[----:B------:R-:W-:Y:S01]  /*69f0*/  FADD.FTZ R23, -R113, R23 ;  /* 0x0000001771177221 */ /* 0x000fe20000010100 */
[----:B------:R2:W-:Y:S01]  /*6a00*/  STS [R214+0xa000], R16 ;  /* 0x00a00010d6007388 */ /* 0x0005e20000000800 */
[----:B------:R-:W-:Y:S01]  /*6a10*/  FFMA.FTZ R4, -R151, R151, 1 ;  /* 0x3f80000097047423 */ /* 0x000fe20000010197 */
[----:B------:R-:W-:Y:S01]  /*6a20*/  FADD.FTZ R19, -R113, R19 ;  /* 0x0000001371137221 */ /* 0x000fe20000010100 */
        /* <DEDUP_REMOVED lines=8> */
[----:B------:R-:W-:Y:S01]  /*6ab0*/  FMUL.FTZ R38, R159, R38 ;  /* 0x000000269f267220 */ /* 0x000fe20000410000 */
[C---:B------:R-:W-:Y:S01]  /*6ac0*/  FADD.FTZ R50, -R113.reuse, R50 ;  /* 0x0000003271327221 */ /* 0x040fe20000010100 */
        /* <DEDUP_REMOVED lines=12> */
[----:B--2---:R-:W-:Y:S01]  /*6b90*/  FMUL.FTZ R16, R7, R6 ;  /* 0x0000000607107220 */ /* 0x004fe20000410000 */
        /* <DEDUP_REMOVED lines=42> */
[----:B--2---:R-:W-:Y:S01]  /*6e40*/  FFMA.FTZ R5, -R181, R181, 1 ;  /* 0x3f800000b5057423 */ /* 0x004fe200000101b5 */
        /* <DEDUP_REMOVED lines=17> */
[----:B------:R-:W-:Y:S01]  /*6f60*/  FADD.FTZ R24, -R112, R24 ;  /* 0x0000001870187221 */ /* 0x000fe20000010100 */
        /* <DEDUP_REMOVED lines=8> */
[----:B-1----:R-:W-:Y:S01]  /*6ff0*/  F2FP.F16.F32.PACK_AB R4, R9, R16 ;  /* 0x000000100904723e */ /* 0x002fe200000000ff */
[C---:B------:R-:W-:Y:S01]  /*7000*/  FADD.FTZ R25, -R112.reuse, R25 ;  /* 0x0000001970197221 */ /* 0x040fe20000010100 */
        /* <DEDUP_REMOVED lines=188> */
[----:B------:R-:W4:Y:S04]  /*7bd0*/  LDSM.16.MT88.4 R20, [R0+0x4400] ;  /* 0x004400000014783b */ /* 0x000f280000004200 */
[----:B------:R-:W4:Y:S01]  /*7be0*/  LDSM.16.MT88.4 R24, [R2+0x16800] ;  /* 0x016800000218783b */ /* 0x000f220000004200 */
[-C--:B-1----:R-:W-:Y:S05]  /*7bf0*/  HMMA.16816.F32 R68, R4, R8.reuse, R68 ;  /* 0x000000080444723c */ /* 0x082fea0000001844 */
[----:B---3--:R-:W-:Y:S01]  /*7c00*/  LEA R59, R52, UR4, 0x1 ;  /* 0x00000004343b7c11 */ /* 0x008fe2000f8e08ff */
[C---:B--2---:R-:W-:Y:S05]  /*7c10*/  HMMA.16816.F32 R72, R12.reuse, R8, R72 ;  /* 0x000000080c48723c */ /* 0x044fea0000001848 */
        /* <DEDUP_REMOVED lines=69> */
.L_x_576:
        /* <DEDUP_REMOVED lines=306> */
.L_x_578:
        /* <DEDUP_REMOVED lines=21> */
.L_x_579:
        /* <DEDUP_REMOVED lines=39> */
.L_x_581:
[----:B------:R-:W-:Y:S05]  /*9750*/  BSYNC B0 ;  /* 0x0000000000007941 */ /* 0x000fea0003800000 */
.L_x_580:
        /* <DEDUP_REMOVED lines=13> */
.L_x_583:
[----:B------:R-:W-:Y:S05]  /*9830*/  BSYNC B0 ;  /* 0x0000000000007941 */ /* 0x000fea0003800000 */
.L_x_582:
        /* <DEDUP_REMOVED lines=27> */
.L_x_585:
[----:B------:R-:W-:Y:S05]  /*99f0*/  BSYNC B0 ;  /* 0x0000000000007941 */ /* 0x000fea0003800000 */
.L_x_584:
        /* <DEDUP_REMOVED lines=13> */
.L_x_574:
[----:B------:R-:W-:Y:S05]  /*9ad0*/  BSYNC B1 ;  /* 0x0000000000017941 */ /* 0x000fea0003800000 */
.L_x_560:
        /* <DEDUP_REMOVED lines=8> */
.L_x_586:
[----:B------:R-:W-:Y:S05]  /*9b60*/  EXIT ;  /* 0x000000000000794d */ /* 0x000fea0003800000 */
.L_x_588:
        /* <DEDUP_REMOVED lines=9> */
.L_x_709:


//--------------------- .text._ZN5flash44flash_bwd_dq_dk_dv_loop_seqk_parallel_kernelI23Flash_bwd_kernel_traitsILi32ELi128ELi128ELi8ELi4ELi4ELi4ELb0ELb0EN7cutlass6half_tE19Flash_kernel_traitsILi32ELi128ELi128ELi8ES3_EELb1ELb1ELb0ELb1ELb0ELb0ELb0EEEvNS_16Flash_bwd_paramsE --------------------------
	.section	.text._ZN5flash44flash_bwd_dq_dk_dv_loop_seqk_parallel_kernelI23Flash_bwd_kernel_traitsILi32ELi128ELi128ELi8ELi4ELi4ELi4ELb0ELb0EN7cutlass6half_tE19Flash_kernel_traitsILi32ELi128ELi128ELi8ES3_EELb1ELb1ELb0ELb1ELb0ELb0ELb0EEEvNS_16Flash_bwd_paramsE,"ax",@progbits
	.align	128
        .global         _ZN5flash44flash_bwd_dq_dk_dv_loop_seqk_parallel_kernelI23Flash_bwd_kernel_traitsILi32ELi128ELi128ELi8ELi4ELi4ELi4ELb0ELb0EN7cutlass6half_tE19Flash_kernel_traitsILi32ELi128ELi128ELi8ES3_EELb1ELb1ELb0ELb1ELb0ELb0ELb0EEEvNS_16Flash_bwd_paramsE
        .type           _ZN5flash44flash_bwd_dq_dk_dv_loop_seqk_parallel_kernelI23Flash_bwd_kernel_traitsILi32ELi128ELi128ELi8ELi4ELi4ELi4ELb0ELb0EN7cutlass6half_tE19Flash_kernel_traitsILi32ELi128ELi128ELi8ES3_EELb1ELb1ELb0ELb1ELb0ELb0ELb0EEEvNS_16Flash_bwd_paramsE,@function
        .size           _ZN5flash44flash_bwd_dq_dk_dv_loop_seqk_parallel_kernelI23Flash_bwd_kernel_traitsILi32ELi128ELi128ELi8ELi4ELi4ELi4ELb0ELb0EN7cutlass6half_tE19Flash_kernel_traitsILi32ELi128ELi128ELi8ES3_EELb1ELb1ELb0ELb1ELb0ELb0ELb0EEEvNS_16Flash_bwd_paramsE,(.L_x_710 - _ZN5flash44flash_bwd_dq_dk_dv_loop_seqk_parallel_kernelI23Flash_bwd_kernel_traitsILi32ELi128ELi128ELi8ELi4ELi4ELi4ELb0ELb0EN7cutlass6half_tE19Flash_kernel_traitsILi32ELi128ELi128ELi8ES3_EELb1ELb1ELb0ELb1ELb0ELb0ELb0EEEvNS_16Flash_bwd_paramsE)
        .other          _ZN5flash44flash_bwd_dq_dk_dv_loop_seqk_parallel_kernelI23Flash_bwd_kernel_traitsILi32ELi128ELi128ELi8ELi4ELi4ELi4ELb0ELb0EN7cutlass6half_tE19Flash_kernel_traitsILi32ELi128ELi128ELi8ES3_EELb1ELb1ELb0ELb1ELb0ELb0ELb0EEEvNS_16Flash_bwd_paramsE,@"STO_CUDA_ENTRY STV_DEFAULT"
_ZN5flash44flash_bwd_dq_dk_dv_loop_seqk_parallel_kernelI23Flash_bwd_kernel_traitsILi32ELi128ELi128ELi8ELi4ELi4ELi4ELb0ELb0EN7cutlass6half_tE19Flash_kernel_traitsILi32ELi128ELi128ELi8ES3_EELb1ELb1ELb0ELb1ELb0ELb0ELb0EEEvNS_16Flash_bwd_paramsE:
.text._ZN5flash44flash_bwd_dq_dk_dv_loop_seqk_parallel_kernelI23Flash_bwd_kernel_traitsILi32ELi128ELi128ELi8ELi4ELi4ELi4ELb0ELb0EN7cutlass6half_tE19Flash_kernel_traitsILi32ELi128ELi128ELi8ES3_EELb1ELb1ELb0ELb1ELb0ELb0ELb0EEEvNS_16Flash_bwd_paramsE:
        /* <DEDUP_REMOVED lines=19> */
[----:B------:R-:W3:Y:S08]  /*0130*/  S2UR UR55, SR_CTAID.Z ;  /* 0x00000000003779c3 */ /* 0x000ef00000002700 */
[----:B------:R-:W4:Y:S01]  /*0140*/  S2UR UR54, SR_CTAID.Y ;  /* 0x00000000003679c3 */ /* 0x000f220000002600 */
[----:B--2---:R-:W-:Y:S01]  /*0150*/  ULEA UR4, UR4, UR5, 0x18 ;  /* 0x0000000504047291 */ /* 0x004fe2000f8ec03f */
[----:B-1----:R-:W-:Y:S01]  /*0160*/  SHF.R.S32.HI R6, RZ, 0x1f, R10 ;  /* 0x0000001fff067819 */ /* 0x002fe2000001140a */
[----:B---3--:R-:W-:-:S03]  /*0170*/  USHF.R.S32.HI UR5, URZ, 0x1f, UR55 ;  /* 0x0000001f3f057899 */ /* 0x008fc60008011437 */
[CC--:B------:R-:W-:Y:S02]  /*0180*/  LEA.HI R3, R6.reuse, R10.reuse, RZ, 0x4 ;  /* 0x0000000a06037211 */ /* 0x0c0fe400078f20ff */
[-C--:B------:R-:W-:Y:S02]  /*0190*/  LEA.HI R14, R6, R10.reuse, RZ, 0x3 ;  /* 0x0000000a060e7211 */ /* 0x080fe400078f18ff */
[----:B------:R-:W-:Y:S01]  /*01a0*/  SHF.R.S32.HI R2, RZ, 0x4, R3 ;  /* 0x00000004ff027819 */ /* 0x000fe20000011403 */
[----:B----4-:R-:W-:Y:S01]  /*01b0*/  USHF.L.U32 UR6, UR54, 0x7, URZ ;  /* 0x0000000736067899 */ /* 0x010fe2000800063f */
[----:B------:R-:W-:Y:S02]  /*01c0*/  LOP3.LUT R7, R14, 0xfffffff8, RZ, 0xc0, !PT ;  /* 0xfffffff80e077812 */ /* 0x000fe400078ec0ff */
[CC--:B------:R-:W-:Y:S02]  /*01d0*/  LEA.HI R250, R6.reuse, R10.reuse, RZ, 0x7 ;  /* 0x0000000a06fa7211 */ /* 0x0c0fe400078f38ff */
[-C--:B------:R-:W-:Y:S01]  /*01e0*/  LEA.HI R5, R6, R10.reuse, RZ, 0x2 ;  /* 0x0000000a06057211 */ /* 0x080fe200078f10ff */
[----:B------:R-:W-:Y:S01]  /*01f0*/  IMAD.IADD R7, R10, 0x1, -R7 ;  /* 0x000000010a077824 */ /* 0x000fe200078e0a07 */
[----:B------:R-:W-:-:S02]  /*0200*/  LEA.HI R6, R6, R10, RZ, 0x5 ;  /* 0x0000000a06067211 */ /* 0x000fc400078f28ff */
[C---:B------:R-:W-:Y:S02]  /*0210*/  LOP3.LUT R0, R3.reuse, 0xfffffff0, RZ, 0xc0, !PT ;  /* 0xfffffff003007812 */ /* 0x040fe400078ec0ff */
[----:B------:R-:W-:Y:S02]  /*0220*/  LEA.HI R3, R3, R2, RZ, 0x1 ;  /* 0x0000000203037211 */ /* 0x000fe400078f08ff */
[----:B------:R-:W-:Y:S01]  /*0230*/  LOP3.LUT R11, R5, 0xfffffffc, RZ, 0xc0, !PT ;  /* 0xfffffffc050b7812 */ /* 0x000fe200078ec0ff */
[----:B------:R-:W-:Y:S01]  /*0240*/  IMAD.IADD R4, R10, 0x1, -R0 ;  /* 0x000000010a047824 */ /* 0x000fe200078e0a00 */
[----:B------:R-:W-:Y:S02]  /*0250*/  LOP3.LUT R8, R6, 0xffffffe0, RZ, 0xc0, !PT ;  /* 0xffffffe006087812 */ /* 0x000fe400078ec0ff */
[----:B------:R-:W-:Y:S01]  /*0260*/  LOP3.LUT R3, R3, 0xfffffffe, RZ, 0xc0, !PT ;  /* 0xfffffffe03037812 */ /* 0x000fe200078ec0ff */
[C---:B------:R-:W-:Y:S01]  /*0270*/  IMAD.IADD R206, R10.reuse, 0x1, -R11 ;  /* 0x000000010ace7824 */ /* 0x040fe200078e0a0b */
[----:B------:R-:W-:Y:S01]  /*0280*/  LEA.HI R9, R7, R7, RZ, 0x1 ;  /* 0x0000000707097211 */ /* 0x000fe200078f08ff */
[----:B------:R-:W-:Y:S01]  /*0290*/  IMAD.IADD R0, R10, 0x1, -R8 ;  /* 0x000000010a007824 */ /* 0x000fe200078e0a08 */
[----:B------:R-:W-:Y:S01]  /*02a0*/  SHF.R.S32.HI R250, RZ, 0x7, R250 ;  /* 0x00000007fffa7819 */ /* 0x000fe200000114fa */
[----:B------:R-:W-:Y:S01]  /*02b0*/  IMAD.IADD R11, R2, 0x1, -R3 ;  /* 0x00000001020b7824 */ /* 0x000fe200078e0a03 */
[----:B------:R-:W-:Y:S01]  /*02c0*/  LOP3.LUT R2, R9, 0x7fffffe, RZ, 0xc0, !PT ;  /* 0x07fffffe09027812 */ /* 0x000fe200078ec0ff */
[C---:B------:R-:W-:Y:S01]  /*02d0*/  IMAD.SHL.U32 R17, R206.reuse, 0x2, RZ ;  /* 0x00000002ce117824 */ /* 0x040fe200078e00ff */
[----:B------:R-:W-:Y:S01]  /*02e0*/  SHF.R.S32.HI R8, RZ, 0x1f, R0 ;  /* 0x0000001fff087819 */ /* 0x000fe20000011400 */
[----:B------:R-:W-:Y:S01]  /*02f0*/  IMAD.SHL.U32 R206, R206, 0x8, RZ ;  /* 0x00000008cece7824 */ /* 0x000fe200078e00ff */
[--C-:B------:R-:W-:Y:S01]  /*0300*/  SHF.R.S32.HI R244, RZ, 0x2, R5.reuse ;  /* 0x00000002fff47819 */ /* 0x100fe20000011405 */
[----:B------:R-:W-:Y:S01]  /*0310*/  IMAD.IADD R3, R7, 0x1, -R2 ;  /* 0x0000000107037824 */ /* 0x000fe200078e0a02 */
[----:B------:R-:W-:-:S02]  /*0320*/  SHF.R.S32.HI R2, RZ, 0x1f, R5 ;  /* 0x0000001fff027819 */ /* 0x000fc40000011405 */
[----:B------:R-:W-:Y:S01]  /*0330*/  LEA.HI R241, R8, R0, RZ, 0x2 ;  /* 0x0000000008f17211 */ /* 0x000fe200078f10ff */
[----:B------:R-:W-:Y:S01]  /*0340*/  IMAD R0, R250, 0x8, R11 ;  /* 0x00000008fa007824 */ /* 0x000fe200078e020b */
[----:B------:R-:W-:Y:S02]  /*0350*/  LEA.HI R2, R2, R244, RZ, 0x3 ;  /* 0x000000f402027211 */ /* 0x000fe400078f18ff */
[--C-:B------:R-:W-:Y:S01]  /*0360*/  SHF.R.S32.HI R251, RZ, 0x5, R6.reuse ;  /* 0x00000005fffb7819 */ /* 0x100fe20000011406 */
[----:B------:R-:W-:Y:S01]  /*0370*/  IMAD R16, R0, 0x8, R3 ;  /* 0x0000000800107824 */ /* 0x000fe200078e0203 */
[----:B------:R-:W-:Y:S02]  /*0380*/  SHF.R.S32.HI R5, RZ, 0x1f, R6 ;  /* 0x0000001fff057819 */ /* 0x000fe40000011406 */
[----:B------:R-:W-:Y:S02]  /*0390*/  SHF.R.S32.HI R6, RZ, 0x1f, R4 ;  /* 0x0000001fff067819 */ /* 0x000fe40000011404 */
[----:B------:R-:W-:-:S02]  /*03a0*/  LEA.HI R0, R4, R4, RZ, 0x1 ;  /* 0x0000000404007211 */ /* 0x000fc400078f08ff */
[----:B------:R-:W-:Y:S02]  /*03b0*/  LOP3.LUT R2, R2, 0xfffffff8, RZ, 0xc0, !PT ;  /* 0xfffffff802027812 */ /* 0x000fe400078ec0ff */
[----:B------:R-:W-:Y:S02]  /*03c0*/  LEA.HI R8, R5, R251, RZ, 0x2 ;  /* 0x000000fb05087211 */ /* 0x000fe400078f10ff */
[----:B------:R-:W-:Y:S02]  /*03d0*/  LEA.HI R10, R6, R4, RZ, 0x3 ;  /* 0x00000004060a7211 */ /* 0x000fe400078f18ff */
[--C-:B------:R-:W-:Y:S02]  /*03e0*/  SHF.R.S32.HI R5, RZ, 0x1, R0.reuse ;  /* 0x00000001ff057819 */ /* 0x100fe40000011400 */
[----:B------:R-:W-:Y:S02]  /*03f0*/  SHF.R.S32.HI R3, RZ, 0x1f, R0 ;  /* 0x0000001fff037819 */ /* 0x000fe40000011400 */
[----:B------:R-:W-:Y:S01]  /*0400*/  LOP3.LUT R6, R0, 0x7fffffe, RZ, 0xc0, !PT ;  /* 0x07fffffe00067812 */ /* 0x000fe200078ec0ff */
[----:B------:R-:W-:Y:S01]  /*0410*/  IMAD.IADD R0, R244, 0x1, -R2 ;  /* 0x00000001f4007824 */ /* 0x000fe200078e0a02 */
[----:B------:R-:W-:-:S02]  /*0420*/  LOP3.LUT R2, R10, 0xfffffff8, RZ, 0xc0, !PT ;  /* 0xfffffff80a027812 */ /* 0x000fc400078ec0ff */
[----:B------:R-:W-:Y:S01]  /*0430*/  LEA.HI R3, R3, R5, RZ, 0x2 ;  /* 0x0000000503037211 */ /* 0x000fe200078f10ff */
[----:B------:R-:W-:Y:S01]  /*0440*/  IMAD.IADD R15, R4, 0x1, -R6 ;  /* 0x00000001040f7824 */ /* 0x000fe200078e0a06 */
[----:B------:R-:W-:Y:S01]  /*0450*/  LOP3.LUT R6, R0, 0x1, RZ, 0xc0, !PT ;  /* 0x0000000100067812 */ /* 0x000fe200078ec0ff */
[----:B------:R-:W-:Y:S01]  /*0460*/  IMAD.IADD R13, R4, 0x1, -R2 ;  /* 0x00000001040d7824 */ /* 0x000fe200078e0a02 */
[----:B------:R-:W-:Y:S01]  /*0470*/  LOP3.LUT R3, R3, 0xfffffffc, RZ, 0xc0, !PT ;  /* 0xfffffffc03037812 */ /* 0x000fe200078ec0ff */
[----:B------:R-:W-:Y:S01]  /*0480*/  IMAD.SHL.U32 R4, R7, 0x40, RZ ;  /* 0x0000004007047824 */ /* 0x000fe200078e00ff */
[----:B------:R-:W-:Y:S02]  /*0490*/  LOP3.LUT R2, R8, 0xfffffffc, RZ, 0xc0, !PT ;  /* 0xfffffffc08027812 */ /* 0x000fe400078ec0ff */
[----:B------:R-:W-:Y:S01]  /*04a0*/  LEA.HI R7, R0, R0, RZ, 0x1 ;  /* 0x0000000000077211 */ /* 0x000fe200078f08ff */
[----:B------:R-:W-:Y:S01]  /*04b0*/  IMAD.IADD R12, R5, 0x1, -R3 ;  /* 0x00000001050c7824 */ /* 0x000fe200078e0a03 */
[----:B------:R-:W-:Y:S01]  /*04c0*/  SHF.R.S32.HI R3, RZ, 0x1, R9 ;  /* 0x00000001ff037819 */ /* 0x000fe20000011409 */
[----:B------:R-:W-:Y:S01]  /*04d0*/  IMAD.IADD R252, R251, 0x1, -R2 ;  /* 0x00000001fbfc7824 */ /* 0x000fe200078e0a02 */
[----:B------:R-:W-:-:S02]  /*04e0*/  LOP3.LUT R5, R4, 0x1c0, RZ, 0xc0, !PT ;  /* 0x000001c004057812 */ /* 0x000fc400078ec0ff */
[C---:B------:R-:W-:Y:S01]  /*04f0*/  LOP3.LUT P0, RZ, R3.reuse, 0x2, RZ, 0xc0, !PT ;  /* 0x0000000203ff7812 */ /* 0x040fe2000780c0ff */
[----:B------:R-:W-:Y:S01]  /*0500*/  IMAD.SHL.U32 R2, R252, 0x10, RZ ;  /* 0x00000010fc027824 */ /* 0x000fe200078e00ff */
[----:B------:R-:W-:Y:S01]  /*0510*/  ISETP.NE.U32.AND P6, PT, R6, 0x1, PT ;  /* 0x000000010600780c */ /* 0x000fe20003fc5070 */
[----:B------:R-:W-:Y:S01]  /*0520*/  IMAD.SHL.U32 R4, R3, 0x40, RZ ;  /* 0x0000004003047824 */ /* 0x000fe200078e00ff */
[----:B------:R-:W-:Y:S02]  /*0530*/  LOP3.LUT R6, R7, 0x3fffffe, RZ, 0xc0, !PT ;  /* 0x03fffffe07067812 */ /* 0x000fe400078ec0ff */
[----:B------:R-:W-:Y:S02]  /*0540*/  LEA.HI.SX32 R241, R241, R2, 0x1e ;  /* 0x00000002f1f17211 */ /* 0x000fe400078ff2ff */
[----:B------:R-:W-:Y:S01]  /*0550*/  LOP3.LUT R3, R5, 0x30, R2, 0xf8, !PT ;  /* 0x0000003005037812 */ /* 0x000fe200078ef802 */
[----:B------:R-:W-:Y:S01]  /*0560*/  IMAD.IADD R8, R0, 0x1, -R6 ;  /* 0x0000000100087824 */ /* 0x000fe200078e0a06 */
[----:B------:R-:W-:Y:S01]  /*0570*/  LOP3.LUT R2, R4, 0xc0, RZ, 0xc0, !PT ;  /* 0x000000c004027812 */ /* 0x000fe200078ec0ff */
[----:B------:R-:W-:Y:S01]  /*0580*/  IMAD R6, R250, 0x2000, R17 ;  /* 0x00002000fa067824 */ /* 0x000fe200078e0211 */
[----:B------:R-:W-:-:S02]  /*0590*/  LOP3.LUT R9, R3, 0x8, R14, 0xf8, !PT ;  /* 0x0000000803097812 */ /* 0x000fc400078ef80e */
[----:B------:R-:W-:Y:S02]  /*05a0*/  LOP3.LUT R4, R2, 0x8, R14, 0xf8, !PT ;  /* 0x0000000802047812 */ /* 0x000fe400078ef80e */
[----:B------:R-:W-:Y:S01]  /*05b0*/  SHF.R.U32.HI R3, RZ, 0x3, R2 ;  /* 0x00000003ff037819 */ /* 0x000fe20000011602 */
[C---:B------:R-:W-:Y:S01]  /*05c0*/  IMAD.SHL.U32 R2, R0.reuse, 0x40, RZ ;  /* 0x0000004000027824 */ /* 0x040fe200078e00ff */
[----:B------:R-:W-:Y:S02]  /*05d0*/  LOP3.LUT P5, RZ, R0, 0x2, RZ, 0xc0, !PT ;  /* 0x0000000200ff7812 */ /* 0x000fe400078ac0ff */
[----:B------:R-:W-:Y:S02]  /*05e0*/  LOP3.LUT R120, R4, R3, RZ, 0x3c, !PT ;  /* 0x0000000304787212 */ /* 0x000fe400078e3cff */
[----:B------:R-:W-:Y:S02]  /*05f0*/  LOP3.LUT R3, R2, 0x1c0, RZ, 0xc0, !PT ;  /* 0x000001c002037812 */ /* 0x000fe400078ec0ff */
[----:B------:R-:W-:Y:S01]  /*0600*/  SHF.R.S32.HI R2, RZ, 0x3, R10 ;  /* 0x00000003ff027819 */ /* 0x000fe2000001140a */
[----:B------:R-:W-:Y:S01]  /*0610*/  IMAD.U32 R120, R16, 0x20, R120 ;  /* 0x0000002010787824 */ /* 0x000fe200078e0078 */
[----:B------:R-:W-:Y:S01]  /*0620*/  LOP3.LUT P4, RZ, R0, 0x4, RZ, 0xc0, !PT ;  /* 0x0000000400ff7812 */ /* 0x000fe2000788c0ff */
[----:B------:R-:W-:Y:S01]  /*0630*/  IMAD.SHL.U32 R0, R252, 0x400, RZ ;  /* 0x00000400fc007824 */ /* 0x000fe200078e00ff */
[----:B------:R-:W-:Y:S01]  /*0640*/  LEA.HI R4, R3, R3, RZ, 0x1d ;  /* 0x0000000303047211 */ /* 0x000fe200078fe8ff */
[C---:B------:R-:W-:Y:S01]  /*0650*/  IMAD R14, R2.reuse, 0x8, R15 ;  /* 0x00000008020e7824 */ /* 0x040fe200078e020f */
[----:B------:R-:W-:Y:S01]  /*0660*/  SHF.R.U32.HI R5, RZ, 0x3, R5 ;  /* 0x00000003ff057819 */ /* 0x000fe20000011605 */
[--C-:B------:R-:W-:Y:S01]  /*0670*/  IMAD R15, R2, 0x200, R0.reuse ;  /* 0x00000200020f7824 */ /* 0x100fe200078e0200 */
[----:B------:R-:W-:Y:S01]  /*0680*/  IADD3 R198, R4, R6, R0 ;  /* 0x0000000604c67210 */ /* 0x000fe20007ffe000 */
[----:B------:R-:W-:Y:S01]  /*0690*/  IMAD.SHL.U32 R2, R250, 0x8, RZ ;  /* 0x00000008fa027824 */ /* 0x000fe200078e00ff */
[----:B------:R-:W-:Y:S01]  /*06a0*/  SHF.R.S32.HI R0, RZ, 0x1, R7 ;  /* 0x00000001ff007819 */ /* 0x000fe20000011407 */
[----:B------:R-:W-:Y:S01]  /*06b0*/  IMAD.SHL.U32 R4, R13, 0x40, RZ ;  /* 0x000000400d047824 */ /* 0x000fe200078e00ff */
[----:B------:R-:W-:Y:S01]  /*06c0*/  LOP3.LUT R5, R9, R5, RZ, 0x3c, !PT ;  /* 0x0000000509057212 */ /* 0x000fe200078e3cff */
[----:B------:R-:W-:Y:S01]  /*06d0*/  IMAD R3, R252, 0x200, R17 ;  /* 0x00000200fc037824 */ /* 0x000fe200078e0211 */
[----:B------:R-:W-:Y:S01]  /*06e0*/  LOP3.LUT R7, R2, 0x8, RZ, 0xc0, !PT ;  /* 0x0000000802077812 */ /* 0x000fe200078ec0ff */
[----:B------:R-:W-:Y:S01]  /*06f0*/  IMAD.SHL.U32 R2, R12, 0x40, RZ ;  /* 0x000000400c027824 */ /* 0x000fe200078e00ff */
[C---:B------:R-:W-:Y:S01]  /*0700*/  LOP3.LUT P3, RZ, R0.reuse, 0x2, RZ, 0xc0, !PT ;  /* 0x0000000200ff7812 */ /* 0x040fe2000786c0ff */
[----:B------:R-:W-:Y:S01]  /*0710*/  IMAD.SHL.U32 R0, R0, 0x40, RZ ;  /* 0x0000004000007824 */ /* 0x000fe200078e00ff */
[----:B------:R-:W-:Y:S01]  /*0720*/  LOP3.LUT R4, R4, 0x1c0, RZ, 0xc0, !PT ;  /* 0x000001c004047812 */ /* 0x000fe200078ec0ff */
[C---:B------:R-:W-:Y:S01]  /*0730*/  IMAD.SHL.U32 R6, R11.reuse, 0x8, RZ ;  /* 0x000000080b067824 */ /* 0x040fe200078e00ff */
[----:B------:R-:W-:Y:S01]  /*0740*/  LOP3.LUT R2, R2, 0xc0, RZ, 0xc0, !PT ;  /* 0x000000c002027812 */ /* 0x000fe200078ec0ff */
[C---:B------:R-:W-:Y:S01]  /*0750*/  IMAD.SHL.U32 R9, R11.reuse, 0x10, RZ ;  /* 0x000000100b097824 */ /* 0x040fe200078e00ff */
[----:B------:R-:W-:Y:S01]  /*0760*/  LOP3.LUT R0, R0, 0xc0, RZ, 0xc0, !PT ;  /* 0x000000c000007812 */ /* 0x000fe200078ec0ff */
[----:B------:R-:W-:Y:S01]  /*0770*/  IMAD R10, R8, 0x20, R3 ;  /* 0x00000020080a7824 */ /* 0x000fe200078e0203 */
[----:B------:R-:W-:Y:S01]  /*0780*/  LOP3.LUT R6, R6, 0x8, RZ, 0xc0, !PT ;  /* 0x0000000806067812 */ /* 0x000fe200078ec0ff */
[----:B------:R-:W-:Y:S01]  /*0790*/  IMAD R3, R11, 0x200, R5 ;  /* 0x000002000b037824 */ /* 0x000fe200078e0205 */
[----:B------:R-:W-:Y:S01]  /*07a0*/  SHF.R.U32.HI R123, RZ, 0x3, R4 ;  /* 0x00000003ff7b7819 */ /* 0x000fe20000011604 */
[----:B------:R-:W-:Y:S01]  /*07b0*/  IMAD.SHL.U32 R120, R120, 0x2, RZ ;  /* 0x0000000278787824 */ /* 0x000fe200078e00ff */
[----:B------:R-:W-:-:S02]  /*07c0*/  SHF.R.U32.HI R5, RZ, 0x3, R2 ;  /* 0x00000003ff057819 */ /* 0x000fc40000011602 */
[----:B------:R-:W-:Y:S02]  /*07d0*/  SHF.R.U32.HI R8, RZ, 0x3, R0 ;  /* 0x00000003ff087819 */ /* 0x000fe40000011600 */
[----:B------:R-:W-:Y:S02]  /*07e0*/  LOP3.LUT R9, R7, 0x10, R9, 0xf8, !PT ;  /* 0x0000001007097812 */ /* 0x000fe400078ef809 */
[--C-:B------:R-:W-:Y:S01]  /*07f0*/  LOP3.LUT R123, R123, R4, R6.reuse, 0x1e, !PT ;  /* 0x000000047b7b7212 */ /* 0x100fe200078e1e06 */
[----:B------:R-:W-:Y:S01]  /*0800*/  IMAD.U32 R4, RZ, RZ, UR5 ;  /* 0x00000005ff047e24 */ /* 0x000fe2000f8e00ff */
[C---:B------:R-:W-:Y:S01]  /*0810*/  LOP3.LUT R6, R5.reuse, R2, R6, 0x1e, !PT ;  /* 0x0000000205067212 */ /* 0x040fe200078e1e06 */
[----:B------:R-:W-:Y:S01]  /*0820*/  USHF.R.S32.HI UR5, URZ, 0x1f, UR54 ;  /* 0x0000001f3f057899 */ /* 0x000fe20008011436 */
[----:B------:R-:W-:Y:S01]  /*0830*/  LOP3.LUT R8, R8, R0, R7, 0x1e, !PT ;  /* 0x0000000008087212 */ /* 0x000fe200078e1e07 */
[----:B------:R-:W-:Y:S01]  /*0840*/  IMAD.SHL.U32 R0, R14, 0x20, RZ ;  /* 0x000000200e007824 */ /* 0x000fe200078e00ff */
[----:B------:R-:W-:Y:S01]  /*0850*/  LOP3.LUT R2, R5, R9, R2, 0x1e, !PT ;  /* 0x0000000905027212 */ /* 0x000fe200078e1e02 */
[----:B------:R-:W-:Y:S01]  /*0860*/  IMAD.IADD R123, R15, 0x1, R123 ;  /* 0x000000010f7b7824 */ /* 0x000fe200078e027b */
[----:B------:R-:W-:Y:S01]  /*0870*/  R2P PR, R13, 0x6 ;  /* 0x000000060d007804 */ /* 0x000fe20000000000 */
[----:B------:R-:W-:Y:S01]  /*0880*/  IMAD.IADD R8, R8, 0x1, R10 ;  /* 0x0000000108087824 */ /* 0x000fe200078e020a */
[----:B------:R-:W-:Y:S01]  /*0890*/  LEA R198, R198, UR4, 0x1 ;  /* 0x00000004c6c67c11 */ /* 0x000fe2000f8e08ff */
[----:B------:R-:W-:Y:S01]  /*08a0*/  IMAD.IADD R128, R0, 0x1, R2 ;  /* 0x0000000100807824 */ /* 0x000fe200078e0202 */
[----:B------:R-:W-:Y:S01]  /*08b0*/  SEL R194, R194, 0x10, !P6 ;  /* 0x00000010c2c27807 */ /* 0x000fe20007000000 */
[----:B------:R-:W-:Y:S01]  /*08c0*/  IMAD.U32 R2, RZ, RZ, UR5 ;  /* 0x00000005ff027e24 */ /* 0x000fe2000f8e00ff */
[----:B------:R-:W-:Y:S01]  /*08d0*/  UIADD3 UR5, UR4, 0x6000, URZ ;  /* 0x0000600004057890 */ /* 0x000fe2000fffe03f */
[----:B------:R-:W-:Y:S01]  /*08e0*/  IMAD R133, R252, 0x200, R0 ;  /* 0x00000200fc857824 */ /* 0x000fe200078e0200 */
[C---:B------:R-:W-:Y:S01]  /*08f0*/  SEL R195, R127.reuse, 0xffffffe0, !P5 ;  /* 0xffffffe07fc37807 */ /* 0x040fe20006800000 */
[----:B------:R-:W-:Y:S01]  /*0900*/  IMAD.U32 R0, RZ, RZ, UR6 ;  /* 0x00000006ff007e24 */ /* 0x000fe2000f8e00ff */
[----:B------:R-:W-:Y:S01]  /*0910*/  USHF.R.S32.HI UR6, URZ, 0x1f, UR55 ;  /* 0x0000001f3f067899 */ /* 0x000fe20008011437 */
[----:B------:R-:W-:Y:S01]  /*0920*/  VIADD R193, R198, 0x40 ;  /* 0x00000040c6c17836 */ /* 0x000fe20000000000 */
[----:B------:R-:W-:Y:S01]  /*0930*/  LEA R4, R8, UR5, 0x1 ;  /* 0x0000000508047c11 */ /* 0x000fe2000f8e08ff */
[----:B------:R-:W-:Y:S01]  /*0940*/  @P4 VIADD R193, R198, 0xffffffc0 ;  /* 0xffffffc0c6c14836 */ /* 0x000fe20000000000 */
[----:B------:R-:W-:Y:S01]  /*0950*/  SEL R124, R124, 0xffffffc0, !P2 ;  /* 0xffffffc07c7c7807 */ /* 0x000fe20005000000 */
[----:B------:R-:W-:Y:S01]  /*0960*/  IMAD.IADD R199, R198, 0x1, R194 ;  /* 0x00000001c6c77824 */ /* 0x000fe200078e02c2 */
[----:B------:R-:W-:Y:S01]  /*0970*/  SEL R121, R127, 0xffffffe0, !P0 ;  /* 0xffffffe07f797807 */ /* 0x000fe20004000000 */
[----:B------:R-:W-:Y:S01]  /*0980*/  IMAD.U32 R0, RZ, RZ, UR6 ;  /* 0x00000006ff007e24 */ /* 0x000fe2000f8e00ff */
[----:B------:R1:W-:Y:S01]  /*0990*/  STL [R1], R4 ;  /* 0x0000000401007387 */ /* 0x0003e20000100800 */
[C---:B------:R-:W-:Y:S01]  /*09a0*/  VIADD R0, R4.reuse, 0x20 ;  /* 0x0000002004007836 */ /* 0x040fe20000000000 */
[----:B------:R-:W-:Y:S01]  /*09b0*/  UIADD3 UR6, UR4, 0xa000, URZ ;  /* 0x0000a00004067890 */ /* 0x000fe2000fffe03f */
[----:B------:R-:W-:Y:S01]  /*09c0*/  @P3 VIADD R0, R4, 0xffffffe0 ;  /* 0xffffffe004003836 */ /* 0x000fe20000000000 */
[----:B------:R-:W-:Y:S01]  /*09d0*/  LOP3.LUT P0, RZ, R12, 0x2, RZ, 0xc0, !PT ;  /* 0x000000020cff7812 */ /* 0x000fe2000780c0ff */
[----:B------:R-:W-:Y:S01]  /*09e0*/  IMAD.IADD R194, R194, 0x1, R193 ;  /* 0x00000001c2c27824 */ /* 0x000fe200078e02c1 */
[----:B------:R-:W-:Y:S01]  /*09f0*/  LEA R2, R3, UR4, 0x1 ;  /* 0x0000000403027c11 */ /* 0x000fe2000f8e08ff */
[--C-:B------:R-:W-:Y:S01]  /*0a00*/  IMAD.IADD R200, R198, 0x1, R195.reuse ;  /* 0x00000001c6c87824 */ /* 0x100fe200078e02c3 */
[----:B------:R1:W-:Y:S01]  /*0a10*/  STL [R1+0x4], R0 ;  /* 0x0000040001007387 */ /* 0x0003e20000100800 */
[----:B------:R-:W-:Y:S01]  /*0a20*/  LEA R123, R123, UR6, 0x1 ;  /* 0x000000067b7b7c11 */ /* 0x000fe2000f8e08ff */
[----:B------:R-:W-:Y:S01]  /*0a30*/  IMAD.IADD R197, R199, 0x1, R195 ;  /* 0x00000001c7c57824 */ /* 0x000fe200078e02c3 */
[----:B------:R-:W-:Y:S01]  /*0a40*/  SEL R127, R127, 0xffffffe0, !P0 ;  /* 0xffffffe07f7f7807 */ /* 0x000fe20004000000 */
[----:B------:R-:W-:Y:S01]  /*0a50*/  IMAD.IADD R196, R195, 0x1, R193 ;  /* 0x00000001c3c47824 */ /* 0x000fe200078e02c1 */
[----:B------:R-:W-:Y:S01]  /*0a60*/  IADD3 R121, R121, UR5, R120 ;  /* 0x0000000579797c10 */ /* 0x000fe2000fffe078 */
[----:B------:R-:W-:-:S02]  /*0a70*/  VIADD R129, R123, 0x20 ;  /* 0x000000207b817836 */ /* 0x000fc40000000000 */
[C---:B------:R-:W-:Y:S02]  /*0a80*/  @P1 VIADD R129, R123.reuse, 0xffffffe0 ;  /* 0xffffffe07b811836 */ /* 0x040fe40000000000 */
[----:B------:R-:W-:Y:S02]  /*0a90*/  IMAD.IADD R125, R123, 0x1, R124 ;  /* 0x000000017b7d7824 */ /* 0x000fe400078e027c */
[----:B------:R-:W-:Y:S02]  /*0aa0*/  IMAD.IADD R133, R133, 0x1, R6 ;  /* 0x0000000185857824 */ /* 0x000fe400078e0206 */
[----:B------:R-:W-:Y:S02]  /*0ab0*/  IMAD.IADD R195, R195, 0x1, R194 ;  /* 0x00000001c3c37824 */ /* 0x000fe400078e02c2 */
[----:B------:R-:W-:Y:S02]  /*0ac0*/  IMAD.IADD R124, R124, 0x1, R129 ;  /* 0x000000017c7c7824 */ /* 0x000fe400078e0281 */
[----:B------:R-:W-:-:S02]  /*0ad0*/  VIADD R132, R129, 0x2000 ;  /* 0x0000200081847836 */ /* 0x000fc40000000000 */
[C---:B------:R-:W-:Y:S02]  /*0ae0*/  VIADD R131, R129.reuse, 0x4000 ;  /* 0x0000400081837836 */ /* 0x040fe40000000000 */
[----:B------:R-:W-:-:S07]  /*0af0*/  VIADD R130, R129, 0x6000 ;  /* 0x0000600081827836 */ /* 0x000fce0000000000 */
.L_x_633:
        /* <DEDUP_REMOVED lines=67> */
.L_x_589:
        /* <DEDUP_REMOVED lines=28> */
[----:B------:R-:W-:Y:S01]  /*10f0*/  UISETP.NE.AND UP4, UPT, UR16, URZ, UPT ;  /* 0x0000003f1000728c */ /* 0x000fe2000bf85270 */
[----:B------:R-:W1:Y:S01]  /*1100*/  I2F.RP R4, R6 ;  /* 0x0000000600047306 */ /* 0x000e620000209400 */
[----:B------:R-:W-:Y:S01]  /*1110*/  USEL UR49, UR20, UR18, !UP0 ;  /* 0x0000001214317287 */ /* 0x000fe2000c000000 */
[----:B------:R-:W-:Y:S01]  /*1120*/  @UP1 ULDC.64 UR16, c[0x0][0x248] ;  /* 0x0000920000101ab9 */ /* 0x000fe20000000a00 */
[----:B--2---:R-:W-:-:S02]  /*1130*/  UIMAD.WIDE.U32 UR26, UR8, UR12, URZ ;  /* 0x0000000c081a72a5 */ /* 0x004fc4000f8e003f */
[----:B------:R-:W-:Y:S02]  /*1140*/  UIADD3 UR41, UR21, UR28, URZ ;  /* 0x0000001c15297290 */ /* 0x000fe4000fffe03f */
[----:B------:R-:W-:Y:S02]  /*1150*/  UIMAD UR44, UR8, UR13, UR27 ;  /* 0x0000000d082c72a4 */ /* 0x000fe4000f8e021b */
[----:B------:R-:W-:Y:S01]  /*1160*/  @!UP0 UIMAD UR8, UR56, UR6, URZ ;  /* 0x00000006380882a4 */ /* 0x000fe2000f8e023f */
[----:B------:R-:W-:Y:S01]  /*1170*/  @UP0 ULDC.64 UR12, c[0x0][0x420] ;  /* 0x00010800000c0ab9 */ /* 0x000fe20000000a00 */
[----:B------:R-:W-:Y:S01]  /*1180*/  UIMAD UR27, UR5, UR33, URZ ;  /* 0x00000021051b72a4 */ /* 0x000fe2000f8e023f */
[----:B-1----:R-:W1:Y:S01]  /*1190*/  MUFU.RCP R4, R4 ;  /* 0x0000000400047308 */ /* 0x002e620000001000 */
[----:B------:R-:W-:Y:S02]  /*11a0*/  @!UP0 UIMAD UR40, UR54, UR7, UR8 ;  /* 0x00000007362882a4 */ /* 0x000fe4000f8e0208 */
[----:B------:R-:W-:-:S02]  /*11b0*/  UIADD3 UR8, UR29, 0x7f, URZ ;  /* 0x0000007f1d087890 */ /* 0x000fc4000fffe03f */
[----:B------:R-:W-:Y:S02]  /*11c0*/  @UP0 UIMAD.WIDE.U32 UR36, UR5, UR12, URZ ;  /* 0x0000000c052402a5 */ /* 0x000fe4000f8e003f */
[----:B------:R-:W-:Y:S02]  /*11d0*/  USHF.R.S32.HI UR23, URZ, 0x1f, UR8 ;  /* 0x0000001f3f177899 */ /* 0x000fe40008011408 */
[----:B------:R-:W-:Y:S02]  /*11e0*/  @UP0 UIMAD UR45, UR5, UR13, UR37 ;  /* 0x0000000d052d02a4 */ /* 0x000fe4000f8e0225 */
[----:B------:R-:W-:Y:S02]  /*11f0*/  ULEA.HI UR23, UR23, UR8, URZ, 0x7 ;  /* 0x0000000817177291 */ /* 0x000fe4000f8f383f */
[----:B------:R-:W-:Y:S02]  /*1200*/  UIMAD UR8, UR42, UR54, URZ ;  /* 0x000000362a0872a4 */ /* 0x000fe4000f8e023f */
[----:B------:R-:W-:Y:S01]  /*1210*/  UIMAD.WIDE UR6, UR60, UR59, URZ ;  /* 0x0000003b3c0672a5 */ /* 0x000fe2000f8e023f */
[----:B-1----:R-:W-:Y:S01]  /*1220*/  VIADD R4, R4, 0xffffffe ;  /* 0x0ffffffe04047836 */ /* 0x002fe20000000000 */
[----:B------:R-:W-:-:S02]  /*1230*/  UIMAD.WIDE.U32 UR12, UR54, UR57, URZ ;  /* 0x00000039360c72a5 */ /* 0x000fc4000f8e003f */
[----:B------:R-:W-:Y:S01]  /*1240*/  UIMAD UR8, UR56, UR57, UR8 ;  /* 0x00000039380872a4 */ /* 0x000fe2000f8e0208 */
[----:B------:R-:W1:Y:S01]  /*1250*/  F2I.FTZ.U32.TRUNC.NTZ R5, R4 ;  /* 0x0000000400057305 */ /* 0x000e62000021f000 */
[----:B------:R-:W-:Y:S02]  /*1260*/  @UP1 UIMAD.WIDE.U32 UR20, UR22, UR16, URZ ;  /* 0x00000010161412a5 */ /* 0x000fe4000f8e003f */
[----:B------:R-:W-:Y:S02]  /*1270*/  @UP1 UIMAD UR28, UR22, UR17, URZ ;  /* 0x00000011161c12a4 */ /* 0x000fe4000f8e023f */
[----:B------:R-:W-:Y:S02]  /*1280*/  UIMAD UR22, UR7, UR12, URZ ;  /* 0x0000000c071672a4 */ /* 0x000fe4000f8e023f */
[----:B------:R-:W-:Y:S02]  /*1290*/  UIADD3 UR8, UR13, UR8, URZ ;  /* 0x000000080d087290 */ /* 0x000fe4000fffe03f */
[----:B------:R-:W-:-:S02]  /*12a0*/  USHF.L.U32 UR15, UR54, 0x7, URZ ;  /* 0x00000007360f7899 */ /* 0x000fc4000800063f */
[----:B------:R-:W-:Y:S02]  /*12b0*/  @UP0 UIADD3 UR41, UR19, UR27, URZ ;  /* 0x0000001b13290290 */ /* 0x000fe4000fffe03f */
[----:B------:R-:W-:Y:S01]  /*12c0*/  UIMAD.WIDE.U32 UR18, UR6, UR12, URZ ;  /* 0x0000000c061272a5 */ /* 0x000fe2000f8e003f */
[--C-:B-1----:R-:W-:Y:S01]  /*12d0*/  IMAD.MOV R0, RZ, RZ, -R5.reuse ;  /* 0x000000ffff007224 */ /* 0x102fe200078e0a05 */
[----:B------:R-:W-:Y:S01]  /*12e0*/  UIMAD UR8, UR6, UR8, UR22 ;  /* 0x00000008060872a4 */ /* 0x000fe2000f8e0216 */
[----:B------:R-:W-:Y:S01]  /*12f0*/  IMAD.MOV.U32 R4, RZ, RZ, RZ ;  /* 0x000000ffff047224 */ /* 0x000fe200078e00ff */
[----:B------:R-:W-:Y:S01]  /*1300*/  UIMAD.WIDE.U32 UR12, UR6, UR5, URZ ;  /* 0x00000005060c72a5 */ /* 0x000fe2000f8e003f */
[----:B------:R-:W-:Y:S01]  /*1310*/  IMAD R0, R0, R6, RZ ;  /* 0x0000000600007224 */ /* 0x000fe200078e02ff */
[----:B------:R-:W-:Y:S02]  /*1320*/  ULOP3.LUT UR22, UR23, 0xffffff80, URZ, 0xc0, !UPT ;  /* 0xffffff8017167892 */ /* 0x000fe4000f8ec03f */
[----:B------:R-:W-:Y:S01]  /*1330*/  UIADD3 UR43, UR19, UR8, URZ ;  /* 0x00000008132b7290 */ /* 0x000fe2000fffe03f */
[----:B------:R-:W-:Y:S01]  /*1340*/  IMAD.HI.U32 R0, R5, R0, R4 ;  /* 0x0000000005007227 */ /* 0x000fe200078e0004 */
[----:B------:R-:W-:-:S02]  /*1350*/  USHF.L.U64.HI UR14, UR54, 0x7, UR56 ;  /* 0x00000007360e7899 */ /* 0x000fc40008010238 */
[----:B------:R-:W-:Y:S02]  /*1360*/  USEL UR38, UR15, URZ, UP2 ;  /* 0x0000003f0f267287 */ /* 0x000fe40009000000 */
[----:B------:R-:W-:Y:S01]  /*1370*/  USEL UR52, UR18, UR12, !UP0 ;  /* 0x0000000c12347287 */ /* 0x000fe2000c000000 */
[----:B------:R-:W-:Y:S01]  /*1380*/  IMAD.HI.U32 R0, R0, R3, RZ ;  /* 0x0000000300007227 */ /* 0x000fe200078e00ff */
[----:B------:R-:W-:Y:S01]  /*1390*/  UIMAD UR8, UR7, UR5, URZ ;  /* 0x00000005070872a4 */ /* 0x000fe2000f8e023f */
[----:B------:R-:W-:Y:S01]  /*13a0*/  ULDC.U8 UR15, c[0x0][0x3d8] ;  /* 0x0000f600000f7ab9 */ /* 0x000fe20000000000 */
[----:B------:R-:W-:Y:S02]  /*13b0*/  UIADD3 UR12, UR22, -0x80, URZ ;  /* 0xffffff80160c7890 */ /* 0x000fe4000fffe03f */
[----:B------:R-:W-:Y:S01]  /*13c0*/  IADD3 R4, -R0, RZ, RZ ;  /* 0x000000ff00047210 */ /* 0x000fe20007ffe1ff */
[----:B------:R-:W-:Y:S02]  /*13d0*/  UISETP.NE.AND UP3, UPT, UR15, URZ, UPT ;  /* 0x0000003f0f00728c */ /* 0x000fe4000bf65270 */
[----:B------:R-:W-:-:S02]  /*13e0*/  USEL UR39, UR14, URZ, UP2 ;  /* 0x0000003f0e277287 */ /* 0x000fc40009000000 */
[C---:B------:R-:W-:Y:S01]  /*13f0*/  IMAD R3, R6.reuse, R4, R3 ;  /* 0x0000000406037224 */ /* 0x040fe200078e0203 */
[----:B------:R-:W-:Y:S02]  /*1400*/  @UP0 UIADD3 UR43, UR13, UR8, URZ ;  /* 0x000000080d2b0290 */ /* 0x000fe4000fffe03f */
[----:B------:R-:W-:Y:S02]  /*1410*/  USHF.R.S32.HI UR27, URZ, 0x1f, UR12 ;  /* 0x0000001f3f1b7899 */ /* 0x000fe4000801140c */
[----:B------:R-:W-:Y:S01]  /*1420*/  ISETP.GT.U32.AND P1, PT, R6, R3, PT ;  /* 0x000000030600720c */ /* 0x000fe20003f24070 */
[----:B------:R-:W-:Y:S01]  /*1430*/  UIADD3 UR8, UP2, UR12, UR38, URZ ;  /* 0x000000260c087290 */ /* 0x000fe2000ff5e03f */
[----:B------:R-:W-:Y:S01]  /*1440*/  ULDC UR61, c[0x0][0x2c4] ;  /* 0x0000b100003d7ab9 */ /* 0x000fe20000000800 */
[----:B------:R-:W-:Y:S02]  /*1450*/  @UP1 UIADD3 UR25, UR50, UR53, URZ ;  /* 0x0000003532191290 */ /* 0x000fe4000fffe03f */
[----:B------:R-:W-:-:S02]  /*1460*/  UIADD3.X UR13, UR27, UR39, URZ, UP2, !UPT ;  /* 0x000000271b0d7290 */ /* 0x000fc400097fe43f */
        /* <DEDUP_REMOVED lines=12> */
[----:B------:R-:W-:Y:S01]  /*1530*/  UIMAD UR46, UR55, UR60, URZ ;  /* 0x0000003c372e72a4 */ /* 0x000fe2000f8e023f */
[----:B------:R-:W-:Y:S01]  /*1540*/  ISETP.GE.AND P2, PT, R3, RZ, PT ;  /* 0x000000ff0300720c */ /* 0x000fe20003f46270 */
[----:B------:R-:W-:-:S02]  /*1550*/  @UP1 UIMAD UR25, UR25, UR15, URZ ;  /* 0x0000000f191912a4 */ /* 0x000fc4000f8e023f */
[----:B------:R-:W-:Y:S01]  /*1560*/  @!UP3 UIMAD UR7, UR54, UR59, UR55 ;  /* 0x0000003b3607b2a4 */ /* 0x000fe2000f8e0237 */
[----:B------:R-:W-:Y:S01]  /*1570*/  @UP3 ULDC UR6, c[0x0][0x2e4] ;  /* 0x0000b90000063ab9 */ /* 0x000fe20000000800 */
[----:B------:R-:W-:Y:S02]  /*1580*/  USEL UR47, UR44, URZ, UP4 ;  /* 0x0000003f2c2f7287 */ /* 0x000fe4000a000000 */
[----:B------:R-:W-:Y:S01]  /*1590*/  @P0 IADD3 R0, R0, 0x1, RZ ;  /* 0x0000000100000810 */ /* 0x000fe20007ffe0ff */
[----:B------:R-:W-:Y:S01]  /*15a0*/  USHF.R.S32.HI UR42, URZ, 0x7, UR23 ;  /* 0x000000073f2a7899 */ /* 0x000fe20008011417 */
[----:B------:R-:W-:Y:S01]  /*15b0*/  PLOP3.LUT P0, PT, PT, PT, UP3, 0x80, 0x0 ;  /* 0x000000000000781c */ /* 0x000fe20003f0f038 */
[----:B------:R-:W-:Y:S02]  /*15c0*/  @UP3 UIMAD UR13, UR55, UR6, UR8 ;  /* 0x00000006370d32a4 */ /* 0x000fe4000f8e0208 */
[----:B------:R-:W-:Y:S01]  /*15d0*/  IMAD.MOV.U32 R10, RZ, RZ, R0 ;  /* 0x000000ffff0a7224 */ /* 0x000fe200078e0000 */
[----:B------:R-:W-:-:S02]  /*15e0*/  UIADD3 UR44, UR39, UR22, URZ ;  /* 0x00000016272c7290 */ /* 0x000fc4000fffe03f */
[----:B------:R-:W-:Y:S02]  /*15f0*/  USHF.R.S32.HI UR30, URZ, 0x1f, UR24 ;  /* 0x0000001f3f1e7899 */ /* 0x000fe40008011418 */
[----:B------:R-:W-:Y:S01]  /*1600*/  USEL UR51, UR26, URZ, UP4 ;  /* 0x0000003f1a337287 */ /* 0x000fe2000a000000 */
[----:B------:R-:W-:Y:S01]  /*1610*/  @!P2 IADD3 R10, -R10, RZ, RZ ;  /* 0x000000ff0a0aa210 */ /* 0x000fe20007ffe1ff */
[----:B------:R-:W-:Y:S01]  /*1620*/  @!UP0 UIADD3 UR45, UR35, UR40, URZ ;  /* 0x00000028232d8290 */ /* 0x000fe2000fffe03f */
[----:B------:R-:W-:Y:S01]  /*1630*/  @!P3 LOP3.LUT R10, RZ, R7, RZ, 0x33, !PT ;  /* 0x00000007ff0ab212 */ /* 0x000fe200078e33ff */
[----:B------:R-:W-:Y:S02]  /*1640*/  USHF.R.S32.HI UR48, URZ, 0x1f, UR46 ;  /* 0x0000001f3f307899 */ /* 0x000fe4000801142e */
[----:B------:R-:W-:Y:S02]  /*1650*/  @UP1 UIADD3 UR25, UR19, UR25, URZ ;  /* 0x0000001913191290 */ /* 0x000fe4000fffe03f */
[----:B------:R-:W-:-:S02]  /*1660*/  @!UP3 UIMAD UR13, UR7, UR61, URZ ;  /* 0x0000003d070db2a4 */ /* 0x000fc4000f8e023f */
        /* <DEDUP_REMOVED lines=15> */
.L_x_591:
        /* <DEDUP_REMOVED lines=13> */
.L_x_592:
        /* <DEDUP_REMOVED lines=11> */
.L_x_593:
[----:B------:R-:W-:-:S04]  /*18e0*/  UIMAD UR5, UR54, UR59, UR55 ;  /* 0x0000003b360572a4 */ /* 0x000fc8000f8e0237 */
[----:B------:R-:W-:-:S12]  /*18f0*/  UIMAD UR5, UR5, UR57, URZ ;  /* 0x00000039050572a4 */ /* 0x000fd8000f8e023f */
.L_x_594:
[----:B------:R-:W1:Y:S01]  /*1900*/  S2R R15, SR_TID.X ;  /* 0x00000000000f7919 */ /* 0x000e620000002100 */
[----:B------:R-:W-:Y:S01]  /*1910*/  SHF.R.S32.HI R17, RZ, 0x1f, R244 ;  /* 0x0000001fff117819 */ /* 0x000fe200000114f4 */
[----:B------:R-:W2:Y:S01]  /*1920*/  LDC.64 R8, c[0x0][0x420] ;  /* 0x00010800ff087b82 */ /* 0x000ea20000000a00 */
[----:B------:R-:W-:Y:S01]  /*1930*/  IADD3 R4, P0, R244, UR12, RZ ;  /* 0x0000000cf4047c10 */ /* 0x000fe2000ff1e0ff */
[----:B------:R-:W-:Y:S01]  /*1940*/  USHF.R.S32.HI UR21, URZ, 0x1f, UR55 ;  /* 0x0000001f3f157899 */ /* 0x000fe20008011437 */
[----:B------:R-:W-:Y:S01]  /*1950*/  SHF.R.S32.HI R207, RZ, 0x1f, R206 ;  /* 0x0000001fffcf7819 */ /* 0x000fe200000114ce */
[----:B------:R-:W-:Y:S01]  /*1960*/  ULDC.64 UR18, c[0x0][0x428] ;  /* 0x00010a0000127ab9 */ /* 0x000fe20000000a00 */
[----:B------:R-:W-:Y:S01]  /*1970*/  IADD3.X R0, R17, UR27, RZ, P0, !PT ;  /* 0x0000001b11007c10 */ /* 0x000fe200087fe4ff */
[----:B------:R-:W-:Y:S01]  /*1980*/  UIADD3 UR35, UR12, UR5, URZ ;  /* 0x000000050c237290 */ /* 0x000fe2000fffe03f */
[----:B------:R-:W-:Y:S01]  /*1990*/  IMAD.U32 R11, RZ, RZ, UR18 ;  /* 0x00000012ff0b7e24 */ /* 0x000fe2000f8e00ff */
[----:B------:R-:W-:Y:S01]  /*19a0*/  UIMAD UR5, UR21, UR18, URZ ;  /* 0x00000012150572a4 */ /* 0x000fe2000f8e023f */
[----:B------:R-:W-:Y:S01]  /*19b0*/  BSSY B1, `(.L_x_590) ;  /* 0x0000907000017945 */ /* 0x000fe20003800000 */
[----:B------:R-:W-:Y:S01]  /*19c0*/  IMAD R0, R0, UR32, RZ ;  /* 0x0000002000007c24 */ /* 0x000fe2000f8e02ff */
[----:B------:R-:W-:-:S02]  /*19d0*/  UIMAD UR6, UR60, UR59, URZ ;  /* 0x0000003b3c0672a4 */ /* 0x000fc4000f8e023f */
[----:B------:R-:W-:Y:S01]  /*19e0*/  UIMAD UR28, UR55, UR19, UR5 ;  /* 0x00000013371c72a4 */ /* 0x000fe2000f8e0205 */
[C---:B------:R-:W-:Y:S01]  /*19f0*/  IMAD R0, R4.reuse, UR33, R0 ;  /* 0x0000002104007c24 */ /* 0x040fe2000f8e0200 */
[----:B------:R-:W-:Y:S01]  /*1a00*/  UIADD3 UR5, -UR9, UR29, UR24 ;  /* 0x0000001d09057290 */ /* 0x000fe2000fffe118 */
[----:B------:R-:W-:Y:S01]  /*1a10*/  IMAD.WIDE.U32 R4, R4, UR32, R206 ;  /* 0x0000002004047c25 */ /* 0x000fe2000f8e00ce */
[----:B------:R-:W-:Y:S02]  /*1a20*/  USHF.L.U32 UR34, UR6, 0x7, URZ ;  /* 0x0000000706227899 */ /* 0x000fe4000800063f */
[----:B------:R-:W-:Y:S01]  /*1a30*/  UIADD3 UR39, UR12, UR13, URZ ;  /* 0x0000000d0c277290 */ /* 0x000fe2000fffe03f */
[----:B------:R-:W-:Y:S01]  /*1a40*/  IADD3 R6, P0, R4, UR49, RZ ;  /* 0x0000003104067c10 */ /* 0x000fe2000ff1e0ff */
[----:B------:R-:W-:Y:S01]  /*1a50*/  ULDC.64 UR18, c[0x0][0x258] ;  /* 0x0000960000127ab9 */ /* 0x000fe20000000a00 */
[----:B------:R-:W-:Y:S01]  /*1a60*/  ULDC.64 UR60, c[0x0][0x478] ;  /* 0x00011e00003c7ab9 */ /* 0x000fe20000000a00 */
[----:B------:R-:W-:Y:S01]  /*1a70*/  ULDC.64 UR36, c[0x0][0x3e0] ;  /* 0x0000f80000247ab9 */ /* 0x000fe20000000a00 */
[----:B------:R-:W-:Y:S01]  /*1a80*/  IADD3.X R7, R5, UR41, R0, P0, !PT ;  /* 0x0000002905077c10 */ /* 0x000fe200087fe400 */
[----:B--2---:R-:W-:Y:S01]  /*1a90*/  IMAD R0, R8, UR27, RZ ;  /* 0x0000001b08007c24 */ /* 0x004fe2000f8e02ff */
[----:B------:R-:W-:Y:S01]  /*1aa0*/  IADD3 R4, P0, R206, UR7, RZ ;  /* 0x00000007ce047c10 */ /* 0x000fe2000ff1e0ff */
[----:B------:R-:W-:Y:S01]  /*1ab0*/  ULDC UR7, c[0x0][0x398] ;  /* 0x0000e60000077ab9 */ /* 0x000fe20000000800 */
[----:B------:R-:W-:Y:S01]  /*1ac0*/  ULDC.64 UR26, c[0x0][0x400] ;  /* 0x00010000001a7ab9 */ /* 0x000fe20000000a00 */
[----:B------:R-:W-:Y:S01]  /*1ad0*/  UIADD3 UR5, UR5, -UR7, URZ ;  /* 0x8000000705057290 */ /* 0x000fe2000fffe03f */
[----:B------:R-:W-:Y:S01]  /*1ae0*/  IADD3.X R5, R207, UR45, RZ, P0, !PT ;  /* 0x0000002dcf057c10 */ /* 0x000fe200087fe4ff */
[----:B------:R-:W-:Y:S01]  /*1af0*/  IMAD R0, R9, UR12, R0 ;  /* 0x0000000c09007c24 */ /* 0x000fe2000f8e0200 */
[----:B-1----:R-:W-:Y:S01]  /*1b00*/  SHF.R.S32.HI R16, RZ, 0x1f, R15 ;  /* 0x0000001fff107819 */ /* 0x002fe2000001140f */
[----:B------:R-:W-:Y:S01]  /*1b10*/  USHF.R.S32.HI UR49, URZ, 0x1f, UR5 ;  /* 0x0000001f3f317899 */ /* 0x000fe20008011405 */
[----:B------:R-:W-:-:S02]  /*1b20*/  IMAD.WIDE.U32 R4, R8, UR12, R4 ;  /* 0x0000000c08047c25 */ /* 0x000fc4000f8e0004 */
[----:B------:R-:W-:Y:S01]  /*1b30*/  LEA.HI R3, R16, R15, RZ, 0x5 ;  /* 0x0000000f10037211 */ /* 0x000fe200078f28ff */
[----:B------:R-:W-:Y:S02]  /*1b40*/  ULEA.HI UR49, UR49, UR5, URZ, 0x7 ;  /* 0x0000000531317291 */ /* 0x000fe4000f8f383f */
[----:B------:R-:W-:Y:S01]  /*1b50*/  USHF.R.S32.HI UR7, URZ, 0x1f, UR34 ;  /* 0x0000001f3f077899 */ /* 0x000fe20008011422 */
[----:B------:R-:W-:Y:S01]  /*1b60*/  LOP3.LUT R3, R3, 0xffffffe0, RZ, 0xc0, !PT ;  /* 0xffffffe003037812 */ /* 0x000fe200078ec0ff */
[----:B------:R-:W-:Y:S01]  /*1b70*/  UIADD3 UR12, UP2, UP0, UR38, UR34, UR46 ;  /* 0x00000022260c7290 */ /* 0x000fe2000f85e02e */
[----:B------:R-:W-:Y:S01]  /*1b80*/  IMAD.IADD R5, R5, 0x1, R0 ;  /* 0x0000000105057824 */ /* 0x000fe200078e0200 */
[----:B------:R-:W-:Y:S01]  /*1b90*/  USHF.R.S32.HI UR49, URZ, 0x7, UR49 ;  /* 0x000000073f317899 */ /* 0x000fe20008011431 */
[----:B------:R-:W-:Y:S01]  /*1ba0*/  IMAD.U32 R0, RZ, RZ, UR18 ;  /* 0x00000012ff007e24 */ /* 0x000fe2000f8e00ff */
[----:B------:R-:W-:Y:S01]  /*1bb0*/  UIADD3.X UR13, UR44, UR7, UR48, UP2, UP0 ;  /* 0x000000072c0d7290 */ /* 0x000fe200097e0430 */
[----:B------:R-:W-:Y:S01]  /*1bc0*/  IMAD.IADD R13, R15, 0x1, -R3 ;  /* 0x000000010f0d7824 */ /* 0x000fe200078e0a03 */
[----:B------:R-:W-:Y:S01]  /*1bd0*/  UIMAD UR7, UR21, UR18, URZ ;  /* 0x00000012150772a4 */ /* 0x000fe2000f8e023f */
[----:B------:R-:W-:Y:S01]  /*1be0*/  IMAD.WIDE.U32 R4, R11, UR55, R4 ;  /* 0x000000370b047c25 */ /* 0x000fe2000f8e0004 */
[----:B------:R-:W-:-:S02]  /*1bf0*/  UISETP.LT.AND UP0, UPT, URZ, UR49, UPT ;  /* 0x000000313f00728c */ /* 0x000fc4000bf01270 */
[----:B------:R-:W-:Y:S01]  /*1c00*/  UIMAD UR21, UR55, UR19, UR7 ;  /* 0x00000013371572a4 */ /* 0x000fe2000f8e0207 */
[----:B------:R-:W-:Y:S01]  /*1c10*/  IMAD R3, R251, UR6, R13 ;  /* 0x00000006fb037c24 */ /* 0x000fe2000f8e020d */
[----:B------:R-:W-:Y:S01]  /*1c20*/  UIADD3 UR7, UP3, UP2, UR51, UR12, UR52 ;  /* 0x0000000c33077290 */ /* 0x000fe2000fa7e034 */
[----:B------:R-:W-:Y:S01]  /*1c30*/  IMAD.WIDE.U32 R6, R0, UR55, R6 ;  /* 0x0000003700067c25 */ /* 0x000fe2000f8e0006 */
[----:B------:R-:W-:Y:S02]  /*1c40*/  USEL UR49, URZ, UR49, !UP0 ;  /* 0x000000313f317287 */ /* 0x000fe4000c000000 */
[----:B------:R-:W-:Y:S01]  /*1c50*/  UIADD3.X UR5, UR47, UR13, UR43, UP3, UP2 ;  /* 0x0000000d2f057290 */ /* 0x000fe20009fe442b */
[-C--:B------:R-:W-:Y:S01]  /*1c60*/  IMAD R11, R17, R8.reuse, RZ ;  /* 0x00000008110b7224 */ /* 0x080fe200078e02ff */
[----:B------:R-:W-:Y:S01]  /*1c70*/  UISETP.GT.AND UP0, UPT, UR42, UR49, UPT ;  /* 0x000000312a00728c */ /* 0x000fe2000bf04270 */
[----:B------:R-:W-:Y:S01]  /*1c80*/  IADD3 R0, P0, R3, UR7, RZ ;  /* 0x0000000703007c10 */ /* 0x000fe2000ff1e0ff */
[----:B------:R-:W-:Y:S01]  /*1c90*/  VIADD R5, R5, UR28 ;  /* 0x0000001c05057c36 */ /* 0x000fe20008000000 */
[----:B------:R-:W-:Y:S01]  /*1ca0*/  UIMAD.WIDE UR18, UR35, 0x4, UR60 ;  /* 0x00000004231278a5 */ /* 0x000fe2000f8e023c */
[C---:B------:R-:W-:Y:S01]  /*1cb0*/  IMAD R12, R244.reuse, R9, R11 ;  /* 0x00000009f40c7224 */ /* 0x040fe200078e020b */
[----:B------:R-:W-:Y:S01]  /*1cc0*/  LEA.HI.X.SX32 R11, R3, UR5, 0x1, P0 ;  /* 0x00000005030b7c11 */ /* 0x000fe200080f0eff */
[----:B------:R-:W-:Y:S01]  /*1cd0*/  IMAD.WIDE.U32 R4, R244, R8, R4 ;  /* 0x00000008f4047225 */ /* 0x000fe200078e0004 */
[----:B------:R-:W-:Y:S01]  /*1ce0*/  PLOP3.LUT P0, PT, PT, PT, UP0, 0x80, 0x0 ;  /* 0x000000000000781c */ /* 0x000fe20003f0f008 */
[----:B------:R-:W-:Y:S01]  /*1cf0*/  ULDC.64 UR40, c[0x0][0x210] ;  /* 0x0000840000287ab9 */ /* 0x000fe20000000a00 */
[----:B------:R-:W-:Y:S01]  /*1d00*/  LEA R217, P2, R0, UR26, 0x2 ;  /* 0x0000001a00d97c11 */ /* 0x000fe2000f8410ff */
[----:B------:R-:W-:Y:S01]  /*1d10*/  VIADD R7, R7, UR21 ;  /* 0x0000001507077c36 */ /* 0x000fe20008000000 */
[----:B------:R-:W-:Y:S01]  /*1d20*/  LEA R204, P4, R6, UR40, 0x1 ;  /* 0x0000002806cc7c11 */ /* 0x000fe2000f8808ff */
[----:B------:R-:W-:Y:S01]  /*1d30*/  IMAD.IADD R3, R5, 0x1, R12 ;  /* 0x0000000105037824 */ /* 0x000fe200078e020c */
[----:B------:R-:W-:Y:S01]  /*1d40*/  LEA R202, P3, R4, UR36, 0x1 ;  /* 0x0000002404ca7c11 */ /* 0x000fe2000f8608ff */
[----:B------:R-:W-:Y:S01]  /*1d50*/  ULDC.64 UR60, c[0x0][0x2b0] ;  /* 0x0000ac00003c7ab9 */ /* 0x000fe20000000a00 */
[----:B------:R-:W-:Y:S01]  /*1d60*/  LEA.HI.X R216, R0, UR27, R11, 0x2, P2 ;  /* 0x0000001b00d87c11 */ /* 0x000fe200090f140b */
[----:B------:R-:W-:Y:S01]  /*1d70*/  UIADD3 UR8, UR42, -0x1, URZ ;  /* 0xffffffff2a087890 */ /* 0x000fe2000fffe03f */
[----:B------:R-:W-:Y:S01]  /*1d80*/  LEA.HI.X R205, R6, UR41, R7, 0x1, P4 ;  /* 0x0000002906cd7c11 */ /* 0x000fe2000a0f0c07 */
[----:B------:R-:W-:Y:S01]  /*1d90*/  UIMAD.WIDE UR12, UR39, 0x4, UR60 ;  /* 0x00000004270c78a5 */ /* 0x000fe2000f8e023c */
[----:B------:R-:W-:Y:S01]  /*1da0*/  LEA.HI.X R203, R4, UR37, R3, 0x1, P3 ;  /* 0x0000002504cb7c11 */ /* 0x000fe200098f0c03 */
[----:B------:R-:W-:Y:S01]  /*1db0*/  UMOV UR28, UR18 ;  /* 0x00000012001c7c82 */ /* 0x000fe20008000000 */
[----:B------:R-:W-:Y:S01]  /*1dc0*/  UMOV UR27, UR19 ;  /* 0x00000013001b7c82 */ /* 0x000fe20008000000 */
[----:B------:R-:W-:Y:S08]  /*1dd0*/  @P0 BRA `(.L_x_595) ;  /* 0x0000000400fc0947 */ /* 0x000ff00003800000 */
        /* <DEDUP_REMOVED lines=19> */
.L_x_596:
        /* <DEDUP_REMOVED lines=19> */
.L_x_597:
        /* <DEDUP_REMOVED lines=32> */
.L_x_599:
[----:B------:R-:W-:Y:S05]  /*2240*/  BSYNC B0 ;  /* 0x0000000000007941 */ /* 0x000fea0003800000 */
.L_x_598:
        /* <DEDUP_REMOVED lines=14> */
.L_x_601:
[----:B------:R-:W-:Y:S05]  /*2330*/  BSYNC B0 ;  /* 0x0000000000007941 */ /* 0x000fea0003800000 */
.L_x_600:
        /* <DEDUP_REMOVED lines=26> */
.L_x_603:
[----:B------:R-:W-:Y:S05]  /*24e0*/  BSYNC B0 ;  /* 0x0000000000007941 */ /* 0x000fea0003800000 */
.L_x_602:
        /* <DEDUP_REMOVED lines=14> */
.L_x_595:
[CC--:B------:R-:W-:Y:S01]  /*25d0*/  LEA.HI R0, R16.reuse, R15.reuse, RZ, 0x3 ;  /* 0x0000000f10007211 */ /* 0x0c0fe200078f18ff */
[----:B------:R-:W-:Y:S01]  /*25e0*/  ULEA.HI UR5, UR8, UR8, URZ, 0x1 ;  /* 0x0000000808057291 */ /* 0x000fe2000f8f083f */
[----:B------:R-:W-:Y:S01]  /*25f0*/  PLOP3.LUT P1, PT, PT, PT, UP4, 0x80, 0x0 ;  /* 0x000000000000781c */ /* 0x000fe20003f2f048 */
[----:B------:R-:W-:Y:S01]  /*2600*/  BSSY B0, `(.L_x_605) ;  /* 0x0000029000007945 */ /* 0x000fe20003800000 */
[----:B------:R-:W-:Y:S01]  /*2610*/  SHF.R.S32.HI R0, RZ, 0x3, R0 ;  /* 0x00000003ff007819 */ /* 0x000fe20000011400 */
[----:B------:R-:W-:Y:S01]  /*2620*/  ULOP3.LUT UR7, UR5, 0xfffffffe, URZ, 0xc0, !UPT ;  /* 0xfffffffe05077892 */ /* 0x000fe2000f8ec03f */
[----:B------:R-:W-:Y:S01]  /*2630*/  LEA.HI R4, R16, R15, RZ, 0x2 ;  /* 0x0000000f10047211 */ /* 0x000fe200078f10ff */
[----:B------:R-:W-:Y:S01]  /*2640*/  UIMAD UR5, UR8, -0x80, UR29 ;  /* 0xffffff80080578a4 */ /* 0x000fe2000f8e021d */
[----:B------:R-:W-:Y:S01]  /*2650*/  VIADD R16, R244, 0x40 ;  /* 0x00000040f4107836 */ /* 0x000fe20000000000 */
[----:B------:R-:W-:Y:S01]  /*2660*/  UIADD3 UR7, UR8, -UR7, URZ ;  /* 0x8000000708077290 */ /* 0x000fe2000fffe03f */
[----:B------:R-:W-:Y:S01]  /*2670*/  IMAD.SHL.U32 R0, R0, 0x40, RZ ;  /* 0x0000004000007824 */ /* 0x000fe200078e00ff */
[----:B------:R-:W-:Y:S01]  /*2680*/  LEA.HI R4, R4, R244, RZ, 0x1 ;  /* 0x000000f404047211 */ /* 0x000fe200078f08ff */
[----:B------:R-:W-:-:S03]  /*2690*/  IMAD.U32 R6, RZ, RZ, UR16 ;  /* 0x00000010ff067e24 */ /* 0x000fc6000f8e00ff */
[----:B------:R-:W-:Y:S01]  /*26a0*/  @P1 BAR.SYNC.DEFER_BLOCKING 0x0 ;  /* 0x0000000000001b1d */ /* 0x000fe20000010000 */
[----:B------:R-:W-:Y:S01]  /*26b0*/  LOP3.LUT R0, R0, 0xc0, RZ, 0xc0, !PT ;  /* 0x000000c000007812 */ /* 0x000fe200078ec0ff */
[----:B------:R-:W-:Y:S01]  /*26c0*/  UISETP.NE.AND UP0, UPT, UR7, 0x1, UPT ;  /* 0x000000010700788c */ /* 0x000fe2000bf05270 */
[----:B------:R-:W-:Y:S02]  /*26d0*/  LOP3.LUT R4, R4, 0x7fffffe, RZ, 0xc0, !PT ;  /* 0x07fffffe04047812 */ /* 0x000fe400078ec0ff */
[----:B------:R-:W-:Y:S02]  /*26e0*/  LOP3.LUT R5, R0, 0x18, R206, 0xf8, !PT ;  /* 0x0000001800057812 */ /* 0x000fe400078ef8ce */
[----:B------:R-:W-:Y:S01]  /*26f0*/  SHF.R.U32.HI R3, RZ, 0x3, R0 ;  /* 0x00000003ff037819 */ /* 0x000fe20000011600 */
[C---:B------:R-:W-:Y:S01]  /*2700*/  IMAD.IADD R0, R244.reuse, 0x1, -R4 ;  /* 0x00000001f4007824 */ /* 0x040fe200078e0a04 */
[----:B------:R-:W-:Y:S02]  /*2710*/  ISETP.GE.AND P3, PT, R244, UR5, PT ;  /* 0x00000005f4007c0c */ /* 0x000fe4000bf66270 */
[----:B------:R-:W-:Y:S01]  /*2720*/  LOP3.LUT R3, R5, R3, RZ, 0x3c, !PT ;  /* 0x0000000305037212 */ /* 0x000fe200078e3cff */
[----:B------:R-:W-:Y:S01]  /*2730*/  IMAD R0, R251, 0x8, R0 ;  /* 0x00000008fb007824 */ /* 0x000fe200078e0200 */
[----:B------:R-:W-:-:S02]  /*2740*/  PLOP3.LUT P0, PT, PT, PT, UP0, 0x80, 0x0 ;  /* 0x000000000000781c */ /* 0x000fc40003f0f008 */
[----:B------:R-:W-:Y:S01]  /*2750*/  ISETP.GE.AND P2, PT, R16, UR5, PT ;  /* 0x0000000510007c0c */ /* 0x000fe2000bf46270 */
[----:B------:R-:W-:-:S04]  /*2760*/  IMAD.U32 R3, R0, 0x20, R3 ;  /* 0x0000002000037824 */ /* 0x000fc800078e0003 */
[C---:B------:R-:W-:Y:S01]  /*2770*/  VIADD R4, R3.reuse, 0x1000 ;  /* 0x0000100003047836 */ /* 0x040fe20000000000 */
[----:B------:R-:W-:-:S04]  /*2780*/  LEA R0, R3, UR4, 0x1 ;  /* 0x0000000403007c11 */ /* 0x000fc8000f8e08ff */
[----:B------:R-:W-:Y:S01]  /*2790*/  SEL R3, R4, R3, !P0 ;  /* 0x0000000304037207 */ /* 0x000fe20004000000 */
[----:B------:R1:W-:Y:S03]  /*27a0*/  @P3 STS [R0+0x4000], RZ ;  /* 0x004000ff00003388 */ /* 0x0003e60000000800 */
[----:B------:R-:W-:Y:S01]  /*27b0*/  LEA R192, R3, UR4, 0x1 ;  /* 0x0000000403c07c11 */ /* 0x000fe2000f8e08ff */
        /* <DEDUP_REMOVED lines=13> */
.L_x_606:
[----:B------:R-:W-:Y:S05]  /*2890*/  BSYNC B0 ;  /* 0x0000000000007941 */ /* 0x000fea0003800000 */
.L_x_605:
        /* <DEDUP_REMOVED lines=13> */
.L_x_608:
[----:B------:R-:W-:Y:S05]  /*2970*/  BSYNC B0 ;  /* 0x0000000000007941 */ /* 0x000fea0003800000 */
.L_x_607:
        /* <DEDUP_REMOVED lines=17> */
.L_x_610:
[----:B------:R-:W-:Y:S05]  /*2a90*/  BSYNC B0 ;  /* 0x0000000000007941 */ /* 0x000fea0003800000 */
.L_x_609:
        /* <DEDUP_REMOVED lines=14> */
[----:B-1----:R-:W-:-:S03]  /*2b80*/  IMAD.U32 R5, RZ, RZ, UR33 ;  /* 0x00000021ff057e24 */ /* 0x002fc6000f8e00ff */
[----:B------:R-:W-:-:S04]  /*2b90*/  LEA R4, P1, R3, R204, 0x7 ;  /* 0x000000cc03047211 */ /* 0x000fc800078238ff */
[----:B------:R-:W-:-:S05]  /*2ba0*/  LEA.HI.X R5, R3, R205, R5, 0x7, P1 ;  /* 0x000000cd03057211 */ /* 0x000fca00008f3c05 */
[----:B------:R-:W-:Y:S01]  /*2bb0*/  @!PT LDS RZ, [RZ] ;  /* 0x00000000fffff984 */ /* 0x000fe20000000800 */
[----:B------:R-:W-:Y:S01]  /*2bc0*/  @!PT LDS RZ, [RZ] ;  /* 0x00000000fffff984 */ /* 0x000fe20000000800 */
[----:B------:R-:W-:Y:S01]  /*2bd0*/  @!PT LDS RZ, [RZ] ;  /* 0x00000000fffff984 */ /* 0x000fe20000000800 */
[----:B------:R1:W-:Y:S04]  /*2be0*/  LDGSTS.E.BYPASS.LTC128B.128 [R192+0x1000], desc[UR10][R4.64] ;  /* 0x0100000004c07fae */ /* 0x0003e8000b901d4a */
.L_x_612:
[----:B------:R-:W-:Y:S05]  /*2bf0*/  BSYNC B0 ;  /* 0x0000000000007941 */ /* 0x000fea0003800000 */
.L_x_611:
[----:B------:R-:W-:Y:S01]  /*2c00*/  UIMAD UR7, UR30, UR16, URZ ;  /* 0x000000101e0772a4 */ /* 0x000fe2000f8e023f */
[----:B-1----:R-:W-:Y:S01]  /*2c10*/  IMAD.WIDE.U32 R4, R6, UR24, R206 ;  /* 0x0000001806047c25 */ /* 0x002fe2000f8e00ce */
[C---:B------:R-:W-:Y:S01]  /*2c20*/  IADD3 R6, R241.reuse, 0x40, RZ ;  /* 0x00000040f1067810 */ /* 0x040fe20007ffe0ff */
[----:B------:R-:W-:Y:S01]  /*2c30*/  BSSY B0, `(.L_x_613) ;  /* 0x000002a000007945 */ /* 0x000fe20003800000 */
[----:B------:R-:W-:Y:S01]  /*2c40*/  UIMAD UR18, UR24, UR17, UR7 ;  /* 0x00000011181272a4 */ /* 0x000fe2000f8e0207 */
[C---:B------:R-:W-:Y:S01]  /*2c50*/  VIADD R7, R241.reuse, 0x8 ;  /* 0x00000008f1077836 */ /* 0x040fe20000000000 */
[----:B------:R-:W-:Y:S01]  /*2c60*/  UIMAD UR7, UR31, -0x80, UR9 ;  /* 0xffffff801f0778a4 */ /* 0x000fe2000f8e0209 */
[----:B------:R-:W-:Y:S01]  /*2c70*/  IADD3 R4, P1, R4, UR20, RZ ;  /* 0x0000001404047c10 */ /* 0x000fe2000ff3e0ff */
[----:B------:R-:W-:Y:S01]  /*2c80*/  VIADD R12, R241, 0x48 ;  /* 0x00000048f10c7836 */ /* 0x000fe20000000000 */
[----:B------:R-:W-:Y:S01]  /*2c90*/  ISETP.GE.AND P5, PT, R6, UR5, PT ;  /* 0x0000000506007c0c */ /* 0x000fe2000bfa6270 */
[----:B------:R-:W-:Y:S01]  /*2ca0*/  IMAD.U32 R3, RZ, RZ, UR18 ;  /* 0x00000012ff037e24 */ /* 0x000fe2000f8e00ff */
[----:B------:R-:W-:Y:S01]  /*2cb0*/  ULDC.64 UR18, c[0x0][0x260] ;  /* 0x0000980000127ab9 */ /* 0x000fe20000000a00 */
[----:B------:R-:W-:-:S02]  /*2cc0*/  ISETP.GE.AND P3, PT, R244, UR7, PT ;  /* 0x00000007f4007c0c */ /* 0x000fc4000bf66270 */
[----:B------:R-:W-:Y:S02]  /*2cd0*/  ISETP.GE.AND P6, PT, R7, UR5, PT ;  /* 0x0000000507007c0c */ /* 0x000fe4000bfc6270 */
[----:B------:R-:W-:Y:S01]  /*2ce0*/  IADD3.X R5, R5, UR22, R3, P1, !PT ;  /* 0x0000001605057c10 */ /* 0x000fe20008ffe403 */
[----:B------:R-:W-:Y:S01]  /*2cf0*/  IMAD R3, R14, UR18, RZ ;  /* 0x000000120e037c24 */ /* 0x000fe2000f8e02ff */
[----:B------:R-:W-:Y:S02]  /*2d00*/  ISETP.GE.AND P1, PT, R241, UR5, PT ;  /* 0x00000005f1007c0c */ /* 0x000fe4000bf26270 */
[----:B------:R-:W-:Y:S01]  /*2d10*/  ISETP.GE.AND P4, PT, R12, UR5, PT ;  /* 0x000000050c007c0c */ /* 0x000fe2000bf86270 */
[C---:B------:R-:W-:Y:S01]  /*2d20*/  IMAD R3, R10.reuse, UR19, R3 ;  /* 0x000000130a037c24 */ /* 0x040fe2000f8e0203 */
[----:B------:R-:W-:Y:S01]  /*2d30*/  P2R R15, PR, RZ, 0x2 ;  /* 0x00000002ff0f7803 */ /* 0x000fe20000000000 */
[----:B------:R-:W-:Y:S02]  /*2d40*/  IMAD.WIDE.U32 R4, R10, UR18, R4 ;  /* 0x000000120a047c25 */ /* 0x000fe4000f8e0004 */
[----:B------:R1:W-:Y:S03]  /*2d50*/  @P3 STS [R0+0x6000], RZ ;  /* 0x006000ff00003388 */ /* 0x0003e60000000800 */
[----:B------:R-:W-:Y:S01]  /*2d60*/  IADD3 R11, R5, R3, RZ ;  /* 0x00000003050b7210 */ /* 0x000fe20007ffe0ff */
        /* <DEDUP_REMOVED lines=22> */
.L_x_614:
[----:B------:R-:W-:Y:S05]  /*2ed0*/  BSYNC B0 ;  /* 0x0000000000007941 */ /* 0x000fea0003800000 */
.L_x_613:
        /* <DEDUP_REMOVED lines=23> */
.L_x_616:
[----:B------:R-:W-:Y:S05]  /*3050*/  BSYNC B0 ;  /* 0x0000000000007941 */ /* 0x000fea0003800000 */
.L_x_615:
        /* <DEDUP_REMOVED lines=36> */
.L_x_618:
[----:B------:R-:W-:Y:S05]  /*32a0*/  BSYNC B0 ;  /* 0x0000000000007941 */ /* 0x000fea0003800000 */
.L_x_617:
        /* <DEDUP_REMOVED lines=22> */
.L_x_620:
[----:B------:R-:W-:Y:S05]  /*3410*/  BSYNC B0 ;  /* 0x0000000000007941 */ /* 0x000fea0003800000 */
.L_x_619:
[----:B------:R-:W-:Y:S01]  /*3420*/  ULDC.64 UR16, c[0x0][0x3c8] ;  /* 0x0000f20000107ab9 */ /* 0x000fe20000000a00 */
[----:B------:R-:W-:Y:S01]  /*3430*/  USHF.R.S32.HI UR7, URZ, 0x1f, UR55 ;  /* 0x0000001f3f077899 */ /* 0x000fe20008011437 */
[----:B------:R-:W2:Y:S01]  /*3440*/  LDC.64 R10, c[0x0][0x3b8] ;  /* 0x0000ee00ff0a7b82 */ /* 0x000ea20000000a00 */
[----:B------:R-:W-:Y:S01]  /*3450*/  UISETP.NE.U32.AND UP1, UPT, UR16, URZ, UPT ;  /* 0x0000003f1000728c */ /* 0x000fe2000bf25070 */
[----:B-1----:R-:W-:Y:S01]  /*3460*/  IMAD.MOV.U32 R8, RZ, RZ, 0x4 ;  /* 0x00000004ff087424 */ /* 0x002fe200078e00ff */
[----:B------:R-:W-:Y:S01]  /*3470*/  ISETP.NE.AND P2, PT, R15, RZ, PT ;  /* 0x000000ff0f00720c */ /* 0x000fe20003f45270 */
[----:B------:R-:W-:Y:S01]  /*3480*/  IMAD.MOV.U32 R246, RZ, RZ, 0x7f800000 ;  /* 0x7f800000fff67424 */ /* 0x000fe200078e00ff */
[----:B------:R-:W-:Y:S01]  /*3490*/  UISETP.NE.AND.EX UP1, UPT, UR17, URZ, UPT, UP1 ;  /* 0x0000003f1100728c */ /* 0x000fe2000bf25310 */
[----:B------:R-:W1:Y:S01]  /*34a0*/  S2R R14, SR_TID.X ;  /* 0x00000000000e7919 */ /* 0x000e620000002100 */
[----:B------:R-:W-:Y:S01]  /*34b0*/  IMAD.MOV.U32 R247, RZ, RZ, 0x7f800000 ;  /* 0x7f800000fff77424 */ /* 0x000fe200078e00ff */
[----:B------:R-:W-:Y:S01]  /*34c0*/  ULDC UR52, c[0x0][0x2d0] ;  /* 0x0000b40000347ab9 */ /* 0x000fe20000000800 */
[----:B------:R-:W0:Y:S02]  /*34d0*/  LDGDEPBAR ;  /* 0x00000000000079af */ /* 0x000e240000000000 */
[----:B------:R-:W-:-:S05]  /*34e0*/  PLOP3.LUT P1, PT, PT, PT, UP1, 0x80, 0x0 ;  /* 0x000000000000781c */ /* 0x000fca0003f2f018 */
[----:B------:R-:W-:Y:S01]  /*34f0*/  @UP1 ULDC.64 UR18, c[0x0][0x3d0] ;  /* 0x0000f40000121ab9 */ /* 0x000fe20000000a00 */
[----:B------:R-:W-:Y:S01]  /*3500*/  @UP1 UMOV UR14, UR55 ;  /* 0x00000037000e1c82 */ /* 0x000fe20008000000 */
[----:B------:R-:W-:Y:S01]  /*3510*/  @UP1 UIMAD UR5, UR56, UR18, URZ ;  /* 0x00000012380512a4 */ /* 0x000fe2000f8e023f */
[----:B------:R-:W-:Y:S02]  /*3520*/  @UP1 UMOV UR15, UR7 ;  /* 0x00000007000f1c82 */ /* 0x000fe40008000000 */
[----:B------:R-:W-:Y:S02]  /*3530*/  @UP1 UIMAD.WIDE.U32 UR14, UR54, UR18, UR14 ;  /* 0x00000012360e12a5 */ /* 0x000fe4000f8e000e */
[----:B------:R-:W-:Y:S01]  /*3540*/  @UP1 UIMAD UR5, UR54, UR19, UR5 ;  /* 0x00000013360512a4 */ /* 0x000fe2000f8e0205 */
[----:B--2---:R-:W2:Y:S01]  /*3550*/  LDG.E.64 R6, desc[UR10][R10.64+0x8] ;  /* 0x0000080a0a067981 */ /* 0x004ea2000c1e1b00 */
[----:B------:R-:W-:Y:S02]  /*3560*/  @UP1 ULEA UR16, UP0, UR14, UR16, 0x2 ;  /* 0x000000100e101291 */ /* 0x000fe4000f80103f */
[----:B------:R-:W-:-:S04]  /*3570*/  @UP1 UIADD3 UR5, UR15, UR5, URZ ;  /* 0x000000050f051290 */ /* 0x000fc8000fffe03f */
[----:B------:R-:W-:Y:S01]  /*3580*/  @UP1 ULEA.HI.X UR17, UR14, UR17, UR5, 0x2, UP0 ;  /* 0x000000110e111291 */ /* 0x000fe200080f1405 */
[----:B------:R-:W-:Y:S02]  /*3590*/  IMAD.U32 R4, RZ, RZ, UR16 ;  /* 0x00000010ff047e24 */ /* 0x000fe4000f8e00ff */
[----:B------:R-:W-:Y:S01]  /*35a0*/  @!P4 IMAD.WIDE R8, R12, R8, UR12 ;  /* 0x0000000c0c08ce25 */ /* 0x000fe2000f8e0208 */
[----:B------:R-:W-:-:S03]  /*35b0*/  @UP1 ULDC UR5, c[0x0][0x2e8] ;  /* 0x0000ba0000051ab9 */ /* 0x000fc60000000800 */
[----:B------:R-:W-:Y:S01]  /*35c0*/  IMAD.U32 R5, RZ, RZ, UR17 ;  /* 0x00000011ff057e24 */ /* 0x000fe2000f8e00ff */
[----:B------:R-:W5:Y:S04]  /*35d0*/  @!P4 LDG.E R246, desc[UR10][R8.64] ;  /* 0x0000000a08f6c981 */ /* 0x000f68000c1e1900 */
[----:B------:R1:W2:Y:S04]  /*35e0*/  @P1 LDG.E R3, desc[UR10][R4.64] ;  /* 0x0000000a04031981 */ /* 0x0002a8000c1e1900 */
[----:B------:R-:W2:Y:S01]  /*35f0*/  LDG.E.64 R10, desc[UR10][R10.64] ;  /* 0x0000000a0a0a7981 */ /* 0x000ea2000c1e1b00 */
[----:B---34-:R-:W2:Y:S01]  /*3600*/  @P1 MUFU.RCP R0, UR5 ;  /* 0x0000000500001d08 */ /* 0x018ea20008001000 */
[----:B------:R-:W-:-:S04]  /*3610*/  UIMAD UR5, UR54, UR59, UR55 ;  /* 0x0000003b360572a4 */ /* 0x000fc8000f8e0237 */
[----:B------:R-:W-:-:S04]  /*3620*/  USHF.L.U32 UR5, UR5, 0x5, URZ ;  /* 0x0000000505057899 */ /* 0x000fc8000800063f */
[----:B------:R-:W-:Y:S01]  /*3630*/  USHF.R.S32.HI UR14, URZ, 0x1f, UR5 ;  /* 0x0000001f3f0e7899 */ /* 0x000fe20008011405 */
[----:B-1----:R-:W-:-:S04]  /*3640*/  IMAD.MOV.U32 R4, RZ, RZ, 0x4 ;  /* 0x00000004ff047424 */ /* 0x002fc800078e00ff */
[----:B------:R-:W-:-:S05]  /*3650*/  IMAD.WIDE R4, R241, R4, UR12 ;  /* 0x0000000cf1047e25 */ /* 0x000fca000f8e0204 */
[----:B------:R-:W5:Y:S01]  /*3660*/  @!P2 LDG.E R247, desc[UR10][R4.64] ;  /* 0x0000000a04f7a981 */ /* 0x000f62000c1e1900 */
[----:B------:R-:W-:Y:S02]  /*3670*/  IMAD.MOV.U32 R248, RZ, RZ, 0x7f800000 ;  /* 0x7f800000fff87424 */ /* 0x000fe400078e00ff */
[----:B------:R-:W-:-:S04]  /*3680*/  IMAD.MOV.U32 R245, RZ, RZ, 0x7f800000 ;  /* 0x7f800000fff57424 */ /* 0x000fc800078e00ff */
[----:B------:R-:W5:Y:S04]  /*3690*/  @!P6 LDG.E R248, desc[UR10][R4.64+0x20] ;  /* 0x0000200a04f8e981 */ /* 0x000f68000c1e1900 */
[----:B------:R1:W5:Y:S01]  /*36a0*/  @!P5 LDG.E R245, desc[UR10][R4.64+0x100] ;  /* 0x0001000a04f5d981 */ /* 0x000362000c1e1900 */
[----:B------:R-:W-:Y:S01]  /*36b0*/  IMAD.SHL.U32 R126, R133, 0x2, RZ ;  /* 0x00000002857e7824 */ /* 0x000fe200078e00ff */
        /* <DEDUP_REMOVED lines=15> */
[----:B-1----:R-:W-:Y:S01]  /*37b0*/  VIADD R4, R133, 0x1000 ;  /* 0x0000100085047836 */ /* 0x002fe20000000000 */
[----:B------:R-:W-:-:S04]  /*37c0*/  CS2R R68, SRZ ;  /* 0x0000000000447805 */ /* 0x000fc8000001ff00 */
[----:B------:R-:W-:Y:S01]  /*37d0*/  SEL R4, R4, R133, !P0 ;  /* 0x0000008504047207 */ /* 0x000fe20004000000 */
[----:B------:R-:W-:Y:S01]  /*37e0*/  IMAD.MOV.U32 R240, RZ, RZ, R192 ;  /* 0x000000fffff07224 */ /* 0x000fe200078e00c0 */
[----:B------:R-:W-:Y:S02]  /*37f0*/  USHF.L.U32 UR48, UR6, 0x3, URZ ;  /* 0x0000000306307899 */ /* 0x000fe4000800063f */
[----:B------:R-:W-:Y:S01]  /*3800*/  LEA R122, R4, UR4, 0x1 ;  /* 0x00000004047a7c11 */ /* 0x000fe2000f8e08ff */
[----:B------:R-:W-:Y:S02]  /*3810*/  USHF.L.U32 UR47, UR6, 0x4, URZ ;  /* 0x00000004062f7899 */ /* 0x000fe4000800063f */
[----:B------:R-:W-:Y:S02]  /*3820*/  UIMAD UR46, UR6, 0x18, URZ ;  /* 0x00000018062e78a4 */ /* 0x000fe4000f8e023f */
[----:B------:R-:W-:Y:S02]  /*3830*/  USHF.L.U32 UR45, UR6, 0x5, URZ ;  /* 0x00000005062d7899 */ /* 0x000fe4000800063f */
[----:B------:R-:W-:-:S02]  /*3840*/  UIMAD UR44, UR6, 0x28, URZ ;  /* 0x00000028062c78a4 */ /* 0x000fc4000f8e023f */
[----:B------:R-:W-:Y:S02]  /*3850*/  UIMAD UR43, UR6, 0x30, URZ ;  /* 0x00000030062b78a4 */ /* 0x000fe4000f8e023f */
[----:B------:R-:W-:Y:S02]  /*3860*/  UIMAD UR42, UR6, 0x38, URZ ;  /* 0x00000038062a78a4 */ /* 0x000fe4000f8e023f */
[----:B------:R-:W-:Y:S02]  /*3870*/  USHF.L.U32 UR41, UR6, 0x6, URZ ;  /* 0x0000000606297899 */ /* 0x000fe4000800063f */
[----:B------:R-:W-:Y:S02]  /*3880*/  UIMAD UR40, UR6, 0x48, URZ ;  /* 0x00000048062878a4 */ /* 0x000fe4000f8e023f */
[----:B------:R-:W-:Y:S02]  /*3890*/  UIMAD UR39, UR6, 0x50, URZ ;  /* 0x00000050062778a4 */ /* 0x000fe4000f8e023f */
[----:B------:R-:W-:-:S02]  /*38a0*/  UIMAD UR38, UR6, 0x58, URZ ;  /* 0x00000058062678a4 */ /* 0x000fc4000f8e023f */
[----:B------:R-:W-:Y:S02]  /*38b0*/  UIMAD UR37, UR6, 0x60, URZ ;  /* 0x00000060062578a4 */ /* 0x000fe4000f8e023f */
[----:B------:R-:W-:Y:S02]  /*38c0*/  UIMAD UR36, UR6, 0x68, URZ ;  /* 0x00000068062478a4 */ /* 0x000fe4000f8e023f */
[----:B------:R-:W-:Y:S02]  /*38d0*/  UIMAD UR35, UR6, 0x70, URZ ;  /* 0x00000070062378a4 */ /* 0x000fe4000f8e023f */
[----:B------:R-:W-:Y:S02]  /*38e0*/  UIMAD UR33, UR6, 0x78, URZ ;  /* 0x00000078062178a4 */ /* 0x000fe4000f8e023f */
[----:B------:R-:W-:Y:S01]  /*38f0*/  UIADD3 UR34, -UR34, URZ, URZ ;  /* 0x0000003f22227290 */ /* 0x000fe2000fffe13f */
[----:B------:R-:W-:Y:S01]  /*3900*/  ULDC UR6, c[0x0][0x2ec] ;  /* 0x0000bb0000067ab9 */ /* 0x000fe20000000800 */
[----:B--2---:R-:W-:-:S05]  /*3910*/  @P1 FMUL.FTZ R0, R3, R0 ;  /* 0x0000000003001220 */ /* 0x004fca0000410000 */
[----:B------:R-:W-:Y:S02]  /*3920*/  @P1 R2UR UR25, R0 ;  /* 0x00000000001912ca */ /* 0x000fe400000e0000 */
[--C-:B------:R-:W-:Y:S02]  /*3930*/  SHF.R.S32.HI R0, RZ, 0x1f, R13.reuse ;  /* 0x0000001fff007819 */ /* 0x100fe4000001140d */
[----:B------:R-:W-:-:S04]  /*3940*/  IADD3 R242, P2, P1, R6, UR5, R13 ;  /* 0x0000000506f27c10 */ /* 0x000fc8000f95e00d */
[----:B------:R-:W-:Y:S01]  /*3950*/  IADD3.X R6, R7, UR14, R0, P2, P1 ;  /* 0x0000000e07067c10 */ /* 0x000fe200097e2400 */
[----:B------:R-:W-:-:S05]  /*3960*/  IMAD.SHL.U32 R0, R14, 0x2, RZ ;  /* 0x000000020e007824 */ /* 0x000fca00078e00ff */
[----:B------:R-:W-:Y:S02]  /*3970*/  LOP3.LUT R0, R0, 0x6, RZ, 0xc0, !PT ;  /* 0x0000000600007812 */ /* 0x000fe400078ec0ff */
[----:B------:R-:W-:-:S03]  /*3980*/  R2UR UR7, R10 ;  /* 0x000000000a0772ca */ /* 0x000fc600000e0000 */
[----:B------:R-:W-:Y:S01]  /*3990*/  IMAD R0, R250, 0x40, R0 ;  /* 0x00000040fa007824 */ /* 0x000fe200078e0200 */
[----:B------:R-:W-:Y:S01]  /*39a0*/  R2UR UR32, R11 ;  /* 0x000000000b2072ca */ /* 0x000fe200000e0000 */
[----:B------:R-:W-:Y:S02]  /*39b0*/  VIADD R3, R128, 0x1000 ;  /* 0x0000100080037836 */ /* 0x000fe40000000000 */
[----:B------:R-:W-:Y:S01]  /*39c0*/  VIADD R0, R0, UR24 ;  /* 0x0000001800007c36 */ /* 0x000fe20008000000 */
[----:B------:R-:W-:Y:S02]  /*39d0*/  UMOV UR5, URZ ;  /* 0x0000003f00057c82 */ /* 0x000fe40008000000 */
[----:B------:R-:W-:Y:S01]  /*39e0*/  SEL R3, R3, R128, !P0 ;  /* 0x0000008003037207 */ /* 0x000fe20004000000 */
        /* <DEDUP_REMOVED lines=16> */
[----:B------:R-:W-:Y:S01]  /*3af0*/  @UP1 UMOV UR5, UR25 ;  /* 0x0000001900051c82 */ /* 0x000fe20008000000 */
[----:B------:R-:W-:Y:S01]  /*3b00*/  LEA R3, R3, UR4, 0x1 ;  /* 0x0000000403037c11 */ /* 0x000fe2000f8e08ff */
[----:B------:R-:W-:Y:S01]  /*3b10*/  FMUL.FTZ R224, R224, UR5 ;  /* 0x00000005e0e07c20 */ /* 0x000fe20008410000 */
[----:B------:R-:W-:Y:S01]  /*3b20*/  I2FP.F32.S32 R238, R223 ;  /* 0x000000df00ee7245 */ /* 0x000fe20000201400 */
[----:B------:R-:W-:Y:S01]  /*3b30*/  IMAD.WIDE.U32 R242, R242, -0x2daee0ad, RZ ;  /* 0xd2511f53f2f27825 */ /* 0x000fe200078e00ff */
        /* <DEDUP_REMOVED lines=13> */
[----:B------:R-:W-:Y:S01]  /*3c10*/  I2FP.F32.S32 R225, R215 ;  /* 0x000000d700e17245 */ /* 0x000fe20000201400 */
[----:B------:R-:W-:Y:S01]  /*3c20*/  UIADD3 UR24, UR7, -0x61c88647, URZ ;  /* 0x9e3779b907187890 */ /* 0x000fe2000fffe03f */
[----:B------:R-:W-:Y:S01]  /*3c30*/  LOP3.LUT R249, R6, UR7, RZ, 0x3c, !PT ;  /* 0x0000000706f97c12 */ /* 0x000fe2000f8e3cff */
[----:B------:R-:W-:-:S02]  /*3c40*/  UIADD3 UR23, UR7, 0x3c6ef372, URZ ;  /* 0x3c6ef37207177890 */ /* 0x000fc4000fffe03f */
[----:B------:R-:W-:Y:S02]  /*3c50*/  UIADD3 UR21, UR7, -0x255992d5, URZ ;  /* 0xdaa66d2b07157890 */ /* 0x000fe4000fffe03f */
[----:B------:R-:W-:Y:S02]  /*3c60*/  UIADD3 UR19, UR7, 0x78dde6e4, URZ ;  /* 0x78dde6e407137890 */ /* 0x000fe4000fffe03f */
[----:B------:R-:W-:Y:S02]  /*3c70*/  UIADD3 UR17, UR7, 0x1715609d, URZ ;  /* 0x1715609d07117890 */ /* 0x000fe4000fffe03f */
[----:B------:R-:W-:Y:S02]  /*3c80*/  UIADD3 UR15, UR7, -0x4ab325aa, URZ ;  /* 0xb54cda56070f7890 */ /* 0x000fe4000fffe03f */
[----:B------:R-:W-:Y:S02]  /*3c90*/  UIADD3 UR51, UR32, -0x4498517b, URZ ;  /* 0xbb67ae8520337890 */ /* 0x000fe4000fffe03f */
[----:B------:R-:W-:-:S02]  /*3ca0*/  UIADD3 UR22, UR32, 0x76cf5d0a, URZ ;  /* 0x76cf5d0a20167890 */ /* 0x000fc4000fffe03f */
[----:B------:R-:W-:Y:S02]  /*3cb0*/  UIADD3 UR20, UR32, 0x32370b8f, URZ ;  /* 0x32370b8f20147890 */ /* 0x000fe4000fffe03f */
[----:B------:R-:W-:Y:S02]  /*3cc0*/  UIADD3 UR18, UR32, -0x126145ec, URZ ;  /* 0xed9eba1420127890 */ /* 0x000fe4000fffe03f */
[----:B------:R-:W-:Y:S02]  /*3cd0*/  UIADD3 UR16, UR32, -0x56f99767, URZ ;  /* 0xa906689920107890 */ /* 0x000fe4000fffe03f */
[----:B------:R-:W-:Y:S01]  /*3ce0*/  UIADD3 UR14, UR32, 0x646e171e, URZ ;  /* 0x646e171e200e7890 */ /* 0x000fe2000fffe03f */
[----:B------:R-:W-:-:S11]  /*3cf0*/  ULDC.U8 UR7, c[0x0][0x388] ;  /* 0x0000e20000077ab9 */ /* 0x000fd60000000000 */
.L_x_623:
[----:B------:R-:W-:Y:S01]  /*3d00*/  LOP3.LUT R142, R242, UR51, RZ, 0x3c, !PT ;  /* 0x00000033f28e7c12 */ /* 0x000fe2000f8e3cff */
[----:B------:R-:W0:Y:S01]  /*3d10*/  LDGDEPBAR ;  /* 0x00000000000079af */ /* 0x000e220000000000 */
[----:B-----5:R-:W-:Y:S01]  /*3d20*/  FSETP.NEU.FTZ.AND P2, PT, R248, -INF , PT ;  /* 0xff800000f800780b */ /* 0x020fe20003f5d000 */
[----:B------:R-:W-:Y:S01]  /*3d30*/  IMAD.IADD R112, R127, 0x1, R122 ;  /* 0x000000017f707824 */ /* 0x000fe200078e027a */
[----:B------:R-:W-:Y:S01]  /*3d40*/  FSETP.NEU.FTZ.AND P6, PT, R247, -INF , PT ;  /* 0xff800000f700780b */ /* 0x000fe20003fdd000 */
[----:B------:R-:W-:Y:S01]  /*3d50*/  IMAD.U32 R0, RZ, RZ, UR31 ;  /* 0x0000001fff007e24 */ /* 0x000fe2000f8e00ff */
[----:B------:R-:W-:Y:S01]  /*3d60*/  USHF.L.U32 UR25, UR31, 0x7, URZ ;  /* 0x000000071f197899 */ /* 0x000fe2000800063f */
[----:B------:R-:W-:Y:S01]  /*3d70*/  IMAD.U32 R136, RZ, RZ, UR8 ;  /* 0x00000008ff887e24 */ /* 0x000fe2000f8e00ff */
[----:B------:R-:W-:Y:S01]  /*3d80*/  USHF.L.U32 UR26, UR8, 0x7, URZ ;  /* 0x00000007081a7899 */ /* 0x000fe2000800063f */
[----:B------:R-:W-:Y:S01]  /*3d90*/  IMAD R0, R0, 0x2, R250 ;  /* 0x0000000200007824 */ /* 0x000fe200078e02fa */
[----:B------:R-:W-:Y:S01]  /*3da0*/  UIADD3 UR30, UR29, 0x80, UR25 ;  /* 0x000000801d1e7890 */ /* 0x000fe2000fffe019 */
[----:B------:R-:W-:Y:S01]  /*3db0*/  IMAD R136, R136, 0x8, R252 ;  /* 0x0000000888887824 */ /* 0x000fe200078e02fc */
[----:B------:R-:W1:Y:S01]  /*3dc0*/  S2R R145, SR_TID.X ;  /* 0x0000000000917919 */ /* 0x000e620000002100 */
[----:B------:R-:W-:Y:S01]  /*3dd0*/  IMAD.SHL.U32 R0, R0, 0x2, RZ ;  /* 0x0000000200007824 */ /* 0x000fe200078e00ff */
[----:B------:R-:W-:Y:S01]  /*3de0*/  UIADD3 UR30, UR30, -UR9, URZ ;  /* 0x800000091e1e7290 */ /* 0x000fe2000fffe03f */
[C---:B------:R-:W-:Y:S01]  /*3df0*/  VIADD R134, R136.reuse, 0x4 ;  /* 0x0000000488867836 */ /* 0x040fe20000000000 */
[----:B------:R-:W-:Y:S01]  /*3e00*/  UISETP.GT.AND UP3, UPT, UR8, UR49, UPT ;  /* 0x000000310800728c */ /* 0x000fe2000bf64270 */
[----:B------:R-:W-:Y:S01]  /*3e10*/  IMAD.WIDE.U32 R136, R136, -0x326172a9, RZ ;  /* 0xcd9e8d5788887825 */ /* 0x000fe200078e00ff */
[----:B------:R-:W-:Y:S02]  /*3e20*/  UISETP.GE.AND UP0, UPT, UR26, UR30, UPT ;  /* 0x0000001e1a00728c */ /* 0x000fe4000bf06270 */
[----:B------:R-:W-:Y:S01]  /*3e30*/  UIADD3 UR30, UR25, 0x80, URZ ;  /* 0x00000080191e7890 */ /* 0x000fe2000fffe03f */
[----:B------:R-:W-:Y:S01]  /*3e40*/  IMAD.WIDE.U32 R134, R134, -0x326172a9, RZ ;  /* 0xcd9e8d5786867825 */ /* 0x000fe200078e00ff */
[-C--:B------:R-:W-:Y:S02]  /*3e50*/  LOP3.LUT R140, R137, R249.reuse, RZ, 0x3c, !PT ;  /* 0x000000f9898c7212 */ /* 0x080fe400078e3cff */
[----:B------:R-:W-:Y:S01]  /*3e60*/  UISETP.LT.AND UP0, UPT, UR30, UR9, UP0 ;  /* 0x000000091e00728c */ /* 0x000fe20008701270 */
[----:B------:R-:W-:Y:S01]  /*3e70*/  IMAD.MOV.U32 R156, RZ, RZ, 0x40 ;  /* 0x00000040ff9c7424 */ /* 0x000fe200078e00ff */
[----:B------:R-:W-:Y:S01]  /*3e80*/  LOP3.LUT R138, R135, R249, RZ, 0x3c, !PT ;  /* 0x000000f9878a7212 */ /* 0x000fe200078e3cff */
[----:B------:R-:W-:Y:S03]  /*3e90*/  IMAD.WIDE.U32 R140, R140, -0x2daee0ad, RZ ;  /* 0xd2511f538c8c7825 */ /* 0x000fe600078e00ff */
[----:B------:R-:W-:Y:S01]  /*3ea0*/  PLOP3.LUT P5, PT, PT, PT, UP0, 0x80, 0x0 ;  /* 0x000000000000781c */ /* 0x000fe20003faf008 */
[----:B------:R-:W-:Y:S04]  /*3eb0*/  IMAD.WIDE.U32 R138, R138, -0x2daee0ad, RZ ;  /* 0xd2511f538a8a7825 */ /* 0x000fe800078e00ff */
[----:B------:R-:W-:Y:S02]  /*3ec0*/  IMAD.MOV.U32 R157, RZ, RZ, 0x8 ;  /* 0x00000008ff9d7424 */ /* 0x000fe400078e00ff */
[----:B------:R-:W-:Y:S01]  /*3ed0*/  IMAD.MOV.U32 R155, RZ, RZ, 0x48 ;  /* 0x00000048ff9b7424 */ /* 0x000fe200078e00ff */
[----:B------:R-:W-:Y:S04]  /*3ee0*/  DEPBAR.LE SB0, 0x0 ;  /* 0x000080000000791a */ /* 0x000fe80000000000 */
[----:B------:R-:W-:Y:S06]  /*3ef0*/  BAR.SYNC.DEFER_BLOCKING 0x0 ;  /* 0x0000000000007b1d */ /* 0x000fec0000010000 */
[----:B------:R-:W-:Y:S08]  /*3f00*/  LDSM.16.M88.4 R64, [R122] ;  /* 0x000000007a40783b */ /* 0x000ff00000000200 */
[----:B------:R-:W2:Y:S08]  /*3f10*/  LDSM.16.M88.4 R16, [R120+UR4+0x6000] ;  /* 0x006000047810783b */ /* 0x000eb00008000200 */
[----:B------:R-:W3:Y:S08]  /*3f20*/  LDSM.16.M88.4 R60, [R122+0x1000] ;  /* 0x001000007a3c783b */ /* 0x000ef00000000200 */
[----:B------:R-:W4:Y:S08]  /*3f30*/  LDSM.16.M88.4 R32, [R120+UR4+0x6400] ;  /* 0x006400047820783b */ /* 0x000f300008000200 */
[----:B------:R-:W1:Y:S08]  /*3f40*/  LDSM.16.M88.4 R48, [R120+UR4+0x6800] ;  /* 0x006800047830783b */ /* 0x000e700008000200 */
[----:B------:R-:W1:Y:S01]  /*3f50*/  LDSM.16.M88.4 R100, [R120+UR4+0x6c00] ;  /* 0x006c00047864783b */ /* 0x000e620008000200 */
[-C--:B--2---:R-:W-:Y:S07]  /*3f60*/  HMMA.16816.F32 R4, R64, R16.reuse, RZ ;  /* 0x000000104004723c */ /* 0x084fee00000018ff */
[----:B------:R-:W-:Y:S01]  /*3f70*/  LDSM.16.M88.4 R104, [R112] ;  /* 0x000000007068783b */ /* 0x000fe20000000200 */
[C---:B---3--:R-:W-:Y:S07]  /*3f80*/  HMMA.16816.F32 R8, R60.reuse, R16, RZ ;  /* 0x000000103c08723c */ /* 0x048fee00000018ff */
[----:B------:R-:W2:Y:S01]  /*3f90*/  LDSM.16.M88.4 R108, [R121] ;  /* 0x00000000796c783b */ /* 0x000ea20000000200 */
[-C--:B------:R-:W-:Y:S07]  /*3fa0*/  HMMA.16816.F32 R12, R60, R18.reuse, RZ ;  /* 0x000000123c0c723c */ /* 0x080fee00000018ff */
[----:B------:R-:W3:Y:S01]  /*3fb0*/  LDSM.16.M88.4 R112, [R112+0x1000] ;  /* 0x001000007070783b */ /* 0x000ee20000000200 */
[C---:B------:R-:W-:Y:S07]  /*3fc0*/  HMMA.16816.F32 R16, R64.reuse, R18, RZ ;  /* 0x000000124010723c */ /* 0x040fee00000018ff */
[----:B------:R-:W3:Y:S01]  /*3fd0*/  LDSM.16.M88.4 R116, [R121+0x400] ;  /* 0x000400007974783b */ /* 0x000ee20000000200 */
        /* <DEDUP_REMOVED lines=11> */
[----:B------:R-:W-:Y:S01]  /*4090*/  VIADD R100, R0, 0x1 ;  /* 0x0000000100647836 */ /* 0x000fe20000000000 */
[C---:B------:R-:W-:Y:S04]  /*40a0*/  LOP3.LUT R0, R243.reuse, UR32, R0, 0x96, !PT ;  /* 0x00000020f3007c12 */ /* 0x040fe8000f8e9600 */
[----:B------:R-:W-:Y:S01]  /*40b0*/  LOP3.LUT R100, R243, UR32, R100, 0x96, !PT ;  /* 0x00000020f3647c12 */ /* 0x000fe2000f8e9664 */
[----:B------:R-:W-:Y:S04]  /*40c0*/  HMMA.16816.F32 R64, R64, R102, RZ ;  /* 0x000000664040723c */ /* 0x000fe800000018ff */
[----:B------:R-:W-:Y:S02]  /*40d0*/  IMAD.WIDE.U32 R100, R100, -0x326172a9, RZ ;  /* 0xcd9e8d5764647825 */ /* 0x000fe400078e00ff */
[-C--:B--2---:R-:W-:Y:S05]  /*40e0*/  HMMA.16816.F32 R4, R104, R108.reuse, R4 ;  /* 0x0000006c6804723c */ /* 0x084fea0000001804 */
[--C-:B------:R-:W-:Y:S01]  /*40f0*/  LOP3.LUT R144, R101, UR24, R136.reuse, 0x96, !PT ;  /* 0x0000001865907c12 */ /* 0x100fe2000f8e9688 */
[----:B------:R-:W-:Y:S01]  /*4100*/  IMAD.WIDE.U32 R102, R0, -0x326172a9, RZ ;  /* 0xcd9e8d5700667825 */ /* 0x000fe200078e00ff */
[C---:B---3--:R-:W-:Y:S04]  /*4110*/  HMMA.16816.F32 R8, R112.reuse, R108, R8 ;  /* 0x0000006c7008723c */ /* 0x048fe80000001808 */
[C---:B------:R-:W-:Y:S01]  /*4120*/  LOP3.LUT R146, R103.reuse, UR24, R136, 0x96, !PT ;  /* 0x0000001867927c12 */ /* 0x040fe2000f8e9688 */
[----:B------:R-:W-:Y:S01]  /*4130*/  IMAD.U32 R0, RZ, RZ, UR29 ;  /* 0x0000001dff007e24 */ /* 0x000fe2000f8e00ff */
[C---:B------:R-:W-:Y:S01]  /*4140*/  LOP3.LUT R136, R142.reuse, R141, RZ, 0x3c, !PT ;  /* 0x0000008d8e887212 */ /* 0x040fe200078e3cff */
[-C--:B------:R-:W-:Y:S01]  /*4150*/  HMMA.16816.F32 R12, R112, R110.reuse, R12 ;  /* 0x0000006e700c723c */ /* 0x080fe2000000180c */
[----:B------:R-:W-:Y:S03]  /*4160*/  IMAD.U32 R109, RZ, RZ, UR26 ;  /* 0x0000001aff6d7e24 */ /* 0x000fe6000f8e00ff */
[----:B------:R-:W-:Y:S01]  /*4170*/  LOP3.LUT R142, R142, R139, RZ, 0x3c, !PT ;  /* 0x0000008b8e8e7212 */ /* 0x000fe200078e3cff */
[----:B------:R-:W-:Y:S01]  /*4180*/  IMAD.WIDE.U32 R136, R136, -0x326172a9, RZ ;  /* 0xcd9e8d5788887825 */ /* 0x000fe200078e00ff */
[--C-:B------:R-:W-:Y:S01]  /*4190*/  LOP3.LUT R108, R103, UR24, R134.reuse, 0x96, !PT ;  /* 0x00000018676c7c12 */ /* 0x100fe2000f8e9686 */
[C---:B------:R-:W-:Y:S04]  /*41a0*/  HMMA.16816.F32 R16, R104.reuse, R110, R16 ;  /* 0x0000006e6810723c */ /* 0x040fe80000001810 */
[----:B------:R-:W-:Y:S01]  /*41b0*/  LOP3.LUT R134, R101, UR24, R134, 0x96, !PT ;  /* 0x0000001865867c12 */ /* 0x000fe2000f8e9686 */
[----:B------:R-:W-:Y:S01]  /*41c0*/  IMAD.WIDE.U32 R142, R142, -0x326172a9, RZ ;  /* 0xcd9e8d578e8e7825 */ /* 0x000fe200078e00ff */
[--C-:B------:R-:W-:Y:S01]  /*41d0*/  LOP3.LUT R139, R137, UR23, R102.reuse, 0x96, !PT ;  /* 0x00000017898b7c12 */ /* 0x100fe2000f8e9666 */
[-C--:B------:R-:W-:Y:S04]  /*41e0*/  HMMA.16816.F32 R20, R104, R116.reuse, R20 ;  /* 0x000000746814723c */ /* 0x080fe80000001814 */
[----:B------:R-:W-:Y:S01]  /*41f0*/  LOP3.LUT R153, R143, UR23, R102, 0x96, !PT ;  /* 0x000000178f997c12 */ /* 0x000fe2000f8e9666 */
[----:B------:R-:W-:Y:S01]  /*4200*/  IMAD.WIDE.U32 R150, R108, -0x2daee0ad, RZ ;  /* 0xd2511f536c967825 */ /* 0x000fe200078e00ff */
[--C-:B------:R-:W-:Y:S01]  /*4210*/  LOP3.LUT R141, R137, UR23, R100.reuse, 0x96, !PT ;  /* 0x00000017898d7c12 */ /* 0x100fe2000f8e9664 */
[C---:B------:R-:W-:Y:S04]  /*4220*/  HMMA.16816.F32 R24, R112.reuse, R116, R24 ;  /* 0x000000747018723c */ /* 0x040fe80000001818 */
[----:B------:R-:W-:Y:S01]  /*4230*/  LOP3.LUT R154, R143, UR23, R100, 0x96, !PT ;  /* 0x000000178f9a7c12 */ /* 0x000fe2000f8e9664 */
[----:B------:R-:W-:Y:S01]  /*4240*/  IMAD.WIDE.U32 R148, R134, -0x2daee0ad, RZ ;  /* 0xd2511f5386947825 */ /* 0x000fe200078e00ff */
[----:B------:R-:W-:Y:S01]  /*4250*/  @!P5 IADD3 R0, -R0, 0x1, R241 ;  /* 0x000000010000d810 */ /* 0x000fe20007ffe1f1 */
[----:B------:R-:W1:Y:S01]  /*4260*/  LDSM.16.M88.4 R100, [R121+0x800] ;  /* 0x000800007964783b */ /* 0x000e620000000200 */
[-C--:B------:R-:W-:Y:S03]  /*4270*/  HMMA.16816.F32 R28, R112, R118.reuse, R28 ;  /* 0x00000076701c723c */ /* 0x080fe6000000181c */
[----:B------:R-:W-:Y:S01]  /*4280*/  @!P5 IADD3 R109, R109, UR9, R0 ;  /* 0x000000096d6ddc10 */ /* 0x000fe2000fffe000 */
[----:B------:R-:W-:Y:S02]  /*4290*/  @!P5 IMAD.SHL.U32 R0, R145, 0x2, RZ ;  /* 0x000000029100d824 */ /* 0x000fe400078e00ff */
[----:B------:R-:W-:Y:S01]  /*42a0*/  FADD.FTZ R134, R224, R6 ;  /* 0x00000006e0867221 */ /* 0x000fe20000010000 */
[C---:B------:R-:W-:Y:S04]  /*42b0*/  HMMA.16816.F32 R32, R104.reuse, R118, R32 ;  /* 0x000000766820723c */ /* 0x040fe80000001820 */
[----:B------:R-:W-:Y:S01]  /*42c0*/  @!P5 LOP3.LUT R0, R0, 0x6, RZ, 0xc0, !PT ;  /* 0x000000060000d812 */ /* 0x000fe200078ec0ff */
[----:B------:R-:W-:Y:S01]  /*42d0*/  IMAD.WIDE.U32 R144, R144, -0x2daee0ad, RZ ;  /* 0xd2511f5390907825 */ /* 0x000fe200078e00ff */
[C---:B------:R-:W-:Y:S02]  /*42e0*/  @!P5 VIMNMX R111, R109.reuse, UR9, PT ;  /* 0x000000096d6fdc48 */ /* 0x040fe4000bfe0100 */
[C---:B------:R-:W-:Y:S03]  /*42f0*/  @!P5 VIADDMNMX R110, R109.reuse, R157, UR9, PT ;  /* 0x000000096d6ede46 */ /* 0x040fe6000b80019d */
[----:B------:R-:W-:Y:S01]  /*4300*/  @!P5 IMAD R0, R250, 0x40, R0 ;  /* 0x00000040fa00d824 */ /* 0x000fe200078e0200 */
[C---:B------:R-:W-:Y:S01]  /*4310*/  @!P5 VIADDMNMX R108, R109.reuse, R156, UR9, PT ;  /* 0x000000096d6cde46 */ /* 0x040fe2000b80019c */
[----:B------:R-:W-:Y:S01]  /*4320*/  FMUL.FTZ R6, R248, 1.4426950216293334961 ;  /* 0x3fb8aa3bf8067820 */ /* 0x000fe20000410000 */
[----:B------:R-:W-:Y:S01]  /*4330*/  @!P5 VIADDMNMX R109, R109, R155, UR9, PT ;  /* 0x000000096d6dde46 */ /* 0x000fe2000b80019b */
[----:B------:R-:W-:Y:S01]  /*4340*/  @!P5 VIADD R0, R0, UR25 ;  /* 0x000000190000dc36 */ /* 0x000fe20008000000 */
[----:B------:R-:W-:Y:S01]  /*4350*/  LOP3.LUT R152, R145, UR22, R140, 0x96, !PT ;  /* 0x0000001691987c12 */ /* 0x000fe2000f8e968c */
[----:B------:R-:W-:Y:S01]  /*4360*/  IMAD.WIDE.U32 R146, R146, -0x2daee0ad, RZ ;  /* 0xd2511f5392927825 */ /* 0x000fe200078e00ff */
[----:B------:R-:W-:Y:S02]  /*4370*/  FSEL R6, R6, RZ, P2 ;  /* 0x000000ff06067208 */ /* 0x000fe40001000000 */
[----:B------:R-:W-:Y:S01]  /*4380*/  @!P5 ISETP.GE.AND P4, PT, R0, R111, PT ;  /* 0x0000006f0000d20c */ /* 0x000fe20003f86270 */
[----:B------:R-:W-:Y:S01]  /*4390*/  FADD.FTZ R116, R224, R8 ;  /* 0x00000008e0747221 */ /* 0x000fe20000010000 */
[C---:B------:R-:W-:Y:S01]  /*43a0*/  @!P5 ISETP.GE.AND P1, PT, R0.reuse, R110, PT ;  /* 0x0000006e0000d20c */ /* 0x040fe20003f26270 */
[----:B------:R-:W-:Y:S01]  /*43b0*/  FMUL.FTZ R8, R247, 1.4426950216293334961 ;  /* 0x3fb8aa3bf7087820 */ /* 0x000fe20000410000 */
[-C--:B------:R-:W-:Y:S01]  /*43c0*/  @!P5 ISETP.GE.AND P3, PT, R0, R108.reuse, PT ;  /* 0x0000006c0000d20c */ /* 0x080fe20003f66270 */
[----:B------:R-:W-:Y:S01]  /*43d0*/  FFMA.FTZ R32, R230, UR5, R32 ;  /* 0x00000005e6207c23 */ /* 0x000fe20008010020 */
[----:B------:R-:W-:Y:S01]  /*43e0*/  @!P5 ISETP.GE.AND P0, PT, R0, R109, PT ;  /* 0x0000006d0000d20c */ /* 0x000fe20003f06270 */
[C---:B------:R-:W-:Y:S01]  /*43f0*/  FMUL.FTZ R0, R246.reuse, 1.4426950216293334961 ;  /* 0x3fb8aa3bf6007820 */ /* 0x040fe20000410000 */
[----:B------:R-:W-:Y:S01]  /*4400*/  FSETP.NEU.FTZ.AND P2, PT, R246, -INF , PT ;  /* 0xff800000f600780b */ /* 0x000fe20003f5d000 */
[----:B------:R-:W-:Y:S01]  /*4410*/  FFMA.FTZ R33, R231, UR5, R33 ;  /* 0x00000005e7217c23 */ /* 0x000fe20008010021 */
[----:B------:R-:W-:Y:S01]  /*4420*/  FSEL R8, R8, RZ, P6 ;  /* 0x000000ff08087208 */ /* 0x000fe20003000000 */
[----:B------:R-:W-:Y:S01]  /*4430*/  FFMA.FTZ R34, R230, UR5, R34 ;  /* 0x00000005e6227c23 */ /* 0x000fe20008010022 */
[----:B------:R-:W-:Y:S01]  /*4440*/  FSEL R0, R0, RZ, P2 ;  /* 0x000000ff00007208 */ /* 0x000fe20001000000 */
[-C--:B-1----:R-:W-:Y:S03]  /*4450*/  HMMA.16816.F32 R36, R104, R100.reuse, R36 ;  /* 0x000000646824723c */ /* 0x082fe60000001824 */
[----:B------:R-:W-:Y:S01]  /*4460*/  @!P5 ISETP.GE.AND P2, PT, R215, R111, PT ;  /* 0x0000006fd700d20c */ /* 0x000fe20003f46270 */
[----:B------:R-:W-:Y:S01]  /*4470*/  FFMA.FTZ R5, R225, UR5, R5 ;  /* 0x00000005e1057c23 */ /* 0x000fe20008010005 */
[----:B------:R-:W-:Y:S01]  /*4480*/  @!P5 FSEL R134, R134, -INF , !P1 ;  /* 0xff8000008686d808 */ /* 0x000fe20004800000 */
[C---:B------:R-:W-:Y:S04]  /*4490*/  HMMA.16816.F32 R40, R112.reuse, R100, R40 ;  /* 0x000000647028723c */ /* 0x040fe80000001828 */
[----:B------:R-:W-:Y:S01]  /*44a0*/  FSETP.NEU.FTZ.AND P6, PT, R245, -INF , PT ;  /* 0xff800000f500780b */ /* 0x000fe20003fdd000 */
[----:B------:R-:W-:Y:S01]  /*44b0*/  FFMA.FTZ R35, R231, UR5, R35 ;  /* 0x00000005e7237c23 */ /* 0x000fe20008010023 */
[----:B------:R-:W-:Y:S01]  /*44c0*/  @!P5 FSEL R5, R5, -INF , !P2 ;  /* 0xff8000000505d808 */ /* 0x000fe20005000000 */
[-C--:B------:R-:W-:Y:S03]  /*44d0*/  HMMA.16816.F32 R44, R112, R102.reuse, R44 ;  /* 0x00000066702c723c */ /* 0x080fe6000000182c */
[-C--:B------:R-:W-:Y:S01]  /*44e0*/  @!P5 ISETP.GE.AND P2, PT, R215, R109.reuse, PT ;  /* 0x0000006dd700d20c */ /* 0x080fe20003f46270 */
[----:B------:R-:W-:Y:S01]  /*44f0*/  FFMA.FTZ R5, R5, UR6, -R8 ;  /* 0x0000000605057c23 */ /* 0x000fe20008010808 */
[----:B------:R-:W-:Y:S01]  /*4500*/  @!P5 FSEL R116, R116, -INF , !P3 ;  /* 0xff8000007474d808 */ /* 0x000fe20005800000 */
[C---:B------:R-:W-:Y:S01]  /*4510*/  HMMA.16816.F32 R48, R104.reuse, R102, R48 ;  /* 0x000000666830723c */ /* 0x040fe20000001830 */
[----:B------:R-:W1:Y:S01]  /*4520*/  LDSM.16.M88.4 R100, [R121+0xc00] ;  /* 0x000c00007964783b */ /* 0x000e620000000200 */
[----:B------:R2:W-:Y:S02]  /*4530*/  MUFU.EX2 R177, R5 ;  /* 0x0000000500b17308 */ /* 0x0005e40000000800 */
[-C--:B------:R-:W-:Y:S01]  /*4540*/  @!P5 ISETP.GE.AND P3, PT, R214, R109.reuse, PT ;  /* 0x0000006dd600d20c */ /* 0x080fe20003f66270 */
[----:B------:R-:W-:Y:S01]  /*4550*/  FADD.FTZ R117, R224, R4 ;  /* 0x00000004e0757221 */ /* 0x000fe20000010000 */
[-C--:B------:R-:W-:Y:S01]  /*4560*/  @!P5 ISETP.GE.AND P1, PT, R214, R108.reuse, PT ;  /* 0x0000006cd600d20c */ /* 0x080fe20003f26270 */
[----:B------:R-:W-:Y:S01]  /*4570*/  FMUL.FTZ R4, R245, 1.4426950216293334961 ;  /* 0x3fb8aa3bf5047820 */ /* 0x000fe20000410000 */
[----:B------:R-:W-:Y:S03]  /*4580*/  LOP3.LUT R143, R147, UR22, R140, 0x96, !PT ;  /* 0x00000016938f7c12 */ /* 0x000fe6000f8e968c */
[----:B------:R-:W-:Y:S01]  /*4590*/  @!P5 FSEL R117, R117, -INF , !P4 ;  /* 0xff8000007575d808 */ /* 0x000fe20006000000 */
[----:B------:R-:W-:Y:S01]  /*45a0*/  FFMA.FTZ R9, R225, UR5, R9 ;  /* 0x00000005e1097c23 */ /* 0x000fe20008010009 */
[----:B------:R-:W-:Y:S01]  /*45b0*/  @!P5 ISETP.GE.AND P4, PT, R215, R108, PT ;  /* 0x0000006cd700d20c */ /* 0x000fe20003f86270 */
[----:B------:R-:W-:Y:S01]  /*45c0*/  IMAD.WIDE.U32 R140, R141, -0x2daee0ad, RZ ;  /* 0xd2511f538d8c7825 */ /* 0x000fe200078e00ff */
[----:B------:R-:W-:Y:S02]  /*45d0*/  FSEL R4, R4, RZ, P6 ;  /* 0x000000ff04047208 */ /* 0x000fe40003000000 */
[----:B------:R-:W-:Y:S01]  /*45e0*/  @!P5 FSEL R9, R9, -INF , !P4 ;  /* 0xff8000000909d808 */ /* 0x000fe20006000000 */
[----:B------:R-:W-:Y:S01]  /*45f0*/  FFMA.FTZ R14, R226, UR5, R14 ;  /* 0x00000005e20e7c23 */ /* 0x000fe2000801000e */
[----:B------:R-:W-:Y:S01]  /*4600*/  @!P5 ISETP.GE.AND P4, PT, R213, R109, PT ;  /* 0x0000006dd500d20c */ /* 0x000fe20003f86270 */
[----:B------:R-:W-:Y:S01]  /*4610*/  FFMA.FTZ R15, R227, UR5, R15 ;  /* 0x00000005e30f7c23 */ /* 0x000fe2000801000f */
[-C--:B------:R-:W-:Y:S01]  /*4620*/  @!P5 ISETP.GE.AND P6, PT, R215, R110.reuse, PT ;  /* 0x0000006ed700d20c */ /* 0x080fe20003fc6270 */
[----:B--2---:R-:W-:Y:S01]  /*4630*/  FFMA.FTZ R5, R134, UR6, -R6 ;  /* 0x0000000686057c23 */ /* 0x004fe20008010806 */
[----:B------:R-:W-:Y:S01]  /*4640*/  @!P5 FSEL R14, R14, -INF , !P3 ;  /* 0xff8000000e0ed808 */ /* 0x000fe20005800000 */
[----:B------:R-:W-:Y:S01]  /*4650*/  FFMA.FTZ R117, R117, UR6, -R8 ;  /* 0x0000000675757c23 */ /* 0x000fe20008010808 */
[----:B------:R-:W-:Y:S01]  /*4660*/  @!P5 FSEL R15, R15, -INF , !P4 ;  /* 0xff8000000f0fd808 */ /* 0x000fe20006000000 */
[----:B------:R-:W-:Y:S01]  /*4670*/  FFMA.FTZ R20, R228, UR5, R20 ;  /* 0x00000005e4147c23 */ /* 0x000fe20008010014 */
[-C--:B------:R-:W-:Y:S01]  /*4680*/  @!P5 ISETP.GE.AND P3, PT, R212, R111.reuse, PT ;  /* 0x0000006fd400d20c */ /* 0x080fe20003f66270 */
[----:B------:R-:W-:Y:S01]  /*4690*/  FFMA.FTZ R21, R229, UR5, R21 ;  /* 0x00000005e5157c23 */ /* 0x000fe20008010015 */
[----:B------:R-:W-:Y:S01]  /*46a0*/  @!P5 ISETP.GE.AND P4, PT, R211, R111, PT ;  /* 0x0000006fd300d20c */ /* 0x000fe20003f86270 */
[----:B------:R2:W-:Y:S01]  /*46b0*/  MUFU.EX2 R183, R5 ;  /* 0x0000000500b77308 */ /* 0x0005e20000000800 */
[----:B------:R-:W-:Y:S01]  /*46c0*/  @!P5 FSEL R20, R20, -INF , !P3 ;  /* 0xff8000001414d808 */ /* 0x000fe20005800000 */
[----:B------:R-:W-:Y:S01]  /*46d0*/  FFMA.FTZ R9, R9, UR6, -R4 ;  /* 0x0000000609097c23 */ /* 0x000fe20008010804 */
[----:B------:R-:W-:Y:S01]  /*46e0*/  @!P5 FSEL R21, R21, -INF , !P4 ;  /* 0xff8000001515d808 */ /* 0x000fe20006000000 */
[----:B------:R-:W-:Y:S01]  /*46f0*/  FFMA.FTZ R26, R228, UR5, R26 ;  /* 0x00000005e41a7c23 */ /* 0x000fe2000801001a */
[-C--:B------:R-:W-:Y:S01]  /*4700*/  @!P5 ISETP.GE.AND P3, PT, R212, R109.reuse, PT ;  /* 0x0000006dd400d20c */ /* 0x080fe20003f66270 */
[----:B------:R-:W-:Y:S01]  /*4710*/  FFMA.FTZ R27, R229, UR5, R27 ;  /* 0x00000005e51b7c23 */ /* 0x000fe2000801001b */
[----:B------:R-:W-:Y:S01]  /*4720*/  @!P5 ISETP.GE.AND P4, PT, R211, R109, PT ;  /* 0x0000006dd300d20c */ /* 0x000fe20003f86270 */
[--C-:B------:R-:W-:Y:S01]  /*4730*/  FFMA.FTZ R14, R14, UR6, -R0.reuse ;  /* 0x000000060e0e7c23 */ /* 0x100fe20008010800 */
[----:B------:R-:W-:Y:S01]  /*4740*/  @!P5 FSEL R26, R26, -INF , !P3 ;  /* 0xff8000001a1ad808 */ /* 0x000fe20005800000 */
[----:B------:R-:W-:Y:S01]  /*4750*/  FFMA.FTZ R15, R15, UR6, -R0 ;  /* 0x000000060f0f7c23 */ /* 0x000fe20008010800 */
[----:B------:R-:W-:Y:S01]  /*4760*/  @!P5 FSEL R27, R27, -INF , !P4 ;  /* 0xff8000001b1bd808 */ /* 0x000fe20006000000 */
[-C--:B-1----:R-:W-:Y:S01]  /*4770*/  HMMA.16816.F32 R52, R104, R100.reuse, R52 ;  /* 0x000000646834723c */ /* 0x082fe20000001834 */
[----:B------:R-:W-:Y:S02]  /*4780*/  MUFU.EX2 R179, R117 ;  /* 0x0000007500b37308 */ /* 0x000fe40000000800 */
[-C--:B------:R-:W-:Y:S01]  /*4790*/  @!P5 ISETP.GE.AND P3, PT, R210, R111.reuse, PT ;  /* 0x0000006fd200d20c */ /* 0x080fe20003f66270 */
[----:B------:R-:W-:Y:S01]  /*47a0*/  FFMA.FTZ R20, R20, UR6, -R8 ;  /* 0x0000000614147c23 */ /* 0x000fe20008010808 */
[-C--:B------:R-:W-:Y:S01]  /*47b0*/  @!P5 ISETP.GE.AND P4, PT, R209, R111.reuse, PT ;  /* 0x0000006fd100d20c */ /* 0x080fe20003f86270 */
[----:B------:R-:W-:Y:S01]  /*47c0*/  FFMA.FTZ R7, R225, UR5, R7 ;  /* 0x00000005e1077c23 */ /* 0x000fe20008010007 */
[----:B------:R-:W-:Y:S01]  /*47d0*/  @!P5 FSEL R32, R32, -INF , !P3 ;  /* 0xff8000002020d808 */ /* 0x000fe20005800000 */
[----:B--2---:R-:W-:Y:S01]  /*47e0*/  FFMA.FTZ R5, R116, UR6, -R4 ;  /* 0x0000000674057c23 */ /* 0x004fe20008010804 */
[-C--:B------:R-:W-:Y:S01]  /*47f0*/  @!P5 ISETP.GE.AND P3, PT, R208, R110.reuse, PT ;  /* 0x0000006ed000d20c */ /* 0x080fe20003f66270 */
[C---:B------:R-:W-:Y:S01]  /*4800*/  HMMA.16816.F32 R56, R112.reuse, R100, R56 ;  /* 0x000000647038723c */ /* 0x040fe20000001838 */
[----:B------:R-:W-:Y:S03]  /*4810*/  MUFU.EX2 R187, R9 ;  /* 0x0000000900bb7308 */ /* 0x000fe60000000800 */
[----:B------:R-:W-:Y:S01]  /*4820*/  @!P5 FSEL R33, R33, -INF , !P4 ;  /* 0xff8000002121d808 */ /* 0x000fe20006000000 */
[----:B------:R-:W-:Y:S01]  /*4830*/  FADD.FTZ R10, R224, R10 ;  /* 0x0000000ae00a7221 */ /* 0x000fe20000010000 */
[----:B------:R-:W-:Y:S01]  /*4840*/  @!P5 FSEL R7, R7, -INF , !P6 ;  /* 0xff8000000707d808 */ /* 0x000fe20007000000 */
[----:B------:R-:W-:Y:S01]  /*4850*/  FFMA.FTZ R11, R225, UR5, R11 ;  /* 0x00000005e10b7c23 */ /* 0x000fe2000801000b */
[----:B------:R-:W-:Y:S01]  /*4860*/  @!P5 ISETP.GE.AND P4, PT, R201, R110, PT ;  /* 0x0000006ec900d20c */ /* 0x000fe20003f86270 */
[-C--:B------:R-:W-:Y:S02]  /*4870*/  HMMA.16816.F32 R60, R112, R102.reuse, R60 ;  /* 0x00000066703c723c */ /* 0x080fe4000000183c */
[----:B------:R1:W-:Y:S01]  /*4880*/  MUFU.EX2 R186, R5 ;  /* 0x0000000500ba7308 */ /* 0x0003e20000000800 */
[-C--:B------:R-:W-:Y:S01]  /*4890*/  @!P5 ISETP.GE.AND P6, PT, R213, R108.reuse, PT ;  /* 0x0000006cd500d20c */ /* 0x080fe20003fc6270 */
[----:B------:R-:W-:Y:S01]  /*48a0*/  FFMA.FTZ R38, R232, UR5, R38 ;  /* 0x00000005e8267c23 */ /* 0x000fe20008010026 */
[----:B------:R-:W-:Y:S01]  /*48b0*/  @!P5 FSEL R10, R10, -INF , !P0 ;  /* 0xff8000000a0ad808 */ /* 0x000fe20004000000 */
[----:B------:R-:W-:Y:S01]  /*48c0*/  FFMA.FTZ R39, R233, UR5, R39 ;  /* 0x00000005e9277c23 */ /* 0x000fe20008010027 */
[----:B------:R-:W-:Y:S01]  /*48d0*/  @!P5 FSEL R11, R11, -INF , !P2 ;  /* 0xff8000000b0bd808 */ /* 0x000fe20005000000 */
[----:B------:R-:W-:Y:S01]  /*48e0*/  FFMA.FTZ R12, R226, UR5, R12 ;  /* 0x00000005e20c7c23 */ /* 0x000fe2000801000c */
[-C--:B------:R-:W-:Y:S01]  /*48f0*/  @!P5 ISETP.GE.AND P0, PT, R214, R111.reuse, PT ;  /* 0x0000006fd600d20c */ /* 0x080fe20003f06270 */
[----:B------:R-:W-:Y:S02]  /*4900*/  HMMA.16816.F32 R64, R104, R102, R64 ;  /* 0x000000666840723c */ /* 0x000fe40000001840 */
[----:B------:R-:W-:Y:S02]  /*4910*/  MUFU.EX2 R189, R14 ;  /* 0x0000000e00bd7308 */ /* 0x000fe40000000800 */
[----:B------:R-:W-:Y:S01]  /*4920*/  @!P5 FSEL R38, R38, -INF , !P3 ;  /* 0xff8000002626d808 */ /* 0x000fe20005800000 */
[----:B------:R-:W-:Y:S01]  /*4930*/  FFMA.FTZ R13, R227, UR5, R13 ;  /* 0x00000005e30d7c23 */ /* 0x000fe2000801000d */
[----:B------:R-:W-:Y:S01]  /*4940*/  @!P5 FSEL R39, R39, -INF , !P4 ;  /* 0xff8000002727d808 */ /* 0x000fe20006000000 */
[----:B------:R-:W-:Y:S01]  /*4950*/  FFMA.FTZ R16, R226, UR5, R16 ;  /* 0x00000005e2107c23 */ /* 0x000fe20008010010 */
[----:B------:R-:W-:Y:S04]  /*4960*/  @!P5 ISETP.GE.AND P2, PT, R213, R111, PT ;  /* 0x0000006fd500d20c */ /* 0x000fe80003f46270 */
[----:B------:R-:W-:Y:S01]  /*4970*/  MUFU.EX2 R188, R15 ;  /* 0x0000000f00bc7308 */ /* 0x000fe20000000800 */
[-C--:B------:R-:W-:Y:S01]  /*4980*/  @!P5 ISETP.GE.AND P3, PT, R219, R108.reuse, PT ;  /* 0x0000006cdb00d20c */ /* 0x080fe20003f66270 */
[----:B------:R-:W-:Y:S01]  /*4990*/  FFMA.FTZ R17, R227, UR5, R17 ;  /* 0x00000005e3117c23 */ /* 0x000fe20008010011 */
[----:B------:R-:W-:Y:S01]  /*49a0*/  @!P5 FSEL R12, R12, -INF , !P1 ;  /* 0xff8000000c0cd808 */ /* 0x000fe20004800000 */
[----:B------:R-:W-:Y:S01]  /*49b0*/  FFMA.FTZ R44, R234, UR5, R44 ;  /* 0x00000005ea2c7c23 */ /* 0x000fe2000801002c */
[----:B------:R-:W-:Y:S01]  /*49c0*/  @!P5 FSEL R13, R13, -INF , !P6 ;  /* 0xff8000000d0dd808 */ /* 0x000fe20007000000 */
[----:B------:R-:W-:Y:S01]  /*49d0*/  FFMA.FTZ R45, R235, UR5, R45 ;  /* 0x00000005eb2d7c23 */ /* 0x000fe2000801002d */
[----:B------:R-:W-:Y:S01]  /*49e0*/  @!P5 ISETP.GE.AND P4, PT, R218, R108, PT ;  /* 0x0000006cda00d20c */ /* 0x000fe20003f86270 */
[----:B------:R-:W-:Y:S01]  /*49f0*/  FFMA.FTZ R18, R226, UR5, R18 ;  /* 0x00000005e2127c23 */ /* 0x000fe20008010012 */
[-C--:B------:R-:W-:Y:S01]  /*4a00*/  @!P5 ISETP.GE.AND P1, PT, R214, R110.reuse, PT ;  /* 0x0000006ed600d20c */ /* 0x080fe20003f26270 */
[----:B------:R-:W-:Y:S01]  /*4a10*/  FFMA.FTZ R19, R227, UR5, R19 ;  /* 0x00000005e3137c23 */ /* 0x000fe20008010013 */
[-C--:B------:R-:W-:Y:S01]  /*4a20*/  @!P5 ISETP.GE.AND P6, PT, R213, R110.reuse, PT ;  /* 0x0000006ed500d20c */ /* 0x080fe20003fc6270 */
[--C-:B------:R-:W-:Y:S01]  /*4a30*/  FFMA.FTZ R32, R32, UR6, -R8.reuse ;  /* 0x0000000620207c23 */ /* 0x100fe20008010808 */
[----:B------:R-:W-:Y:S01]  /*4a40*/  @!P5 FSEL R16, R16, -INF , !P0 ;  /* 0xff8000001010d808 */ /* 0x000fe20004000000 */
[----:B------:R-:W-:Y:S01]  /*4a50*/  FFMA.FTZ R33, R33, UR6, -R8 ;  /* 0x0000000621217c23 */ /* 0x000fe20008010808 */
[----:B------:R-:W-:Y:S01]  /*4a60*/  @!P5 FSEL R17, R17, -INF , !P2 ;  /* 0xff8000001111d808 */ /* 0x000fe20005000000 */
[----:B------:R-:W-:Y:S01]  /*4a70*/  FFMA.FTZ R11, R11, UR6, -R0 ;  /* 0x000000060b0b7c23 */ /* 0x000fe20008010800 */
[----:B------:R-:W-:Y:S01]  /*4a80*/  @!P5 FSEL R44, R44, -INF , !P3 ;  /* 0xff8000002c2cd808 */ /* 0x000fe20005800000 */
[----:B------:R-:W-:Y:S01]  /*4a90*/  FFMA.FTZ R12, R12, UR6, -R4 ;  /* 0x000000060c0c7c23 */ /* 0x000fe20008010804 */
[----:B------:R-:W-:Y:S01]  /*4aa0*/  @!P5 FSEL R45, R45, -INF , !P4 ;  /* 0xff8000002d2dd808 */ /* 0x000fe20006000000 */
[----:B------:R-:W-:Y:S01]  /*4ab0*/  FFMA.FTZ R22, R228, UR5, R22 ;  /* 0x00000005e4167c23 */ /* 0x000fe20008010016 */
[-C--:B------:R-:W-:Y:S01]  /*4ac0*/  @!P5 ISETP.GE.AND P0, PT, R212, R110.reuse, PT ;  /* 0x0000006ed400d20c */ /* 0x080fe20003f06270 */
[----:B------:R-:W-:Y:S01]  /*4ad0*/  FFMA.FTZ R23, R229, UR5, R23 ;  /* 0x00000005e5177c23 */ /* 0x000fe20008010017 */
[----:B------:R-:W-:Y:S01]  /*4ae0*/  @!P5 ISETP.GE.AND P2, PT, R211, R110, PT ;  /* 0x0000006ed300d20c */ /* 0x000fe20003f46270 */
[----:B------:R-:W-:Y:S01]  /*4af0*/  FFMA.FTZ R46, R234, UR5, R46 ;  /* 0x00000005ea2e7c23 */ /* 0x000fe2000801002e */
[----:B------:R-:W-:Y:S01]  /*4b00*/  @!P5 FSEL R18, R18, -INF , !P1 ;  /* 0xff8000001212d808 */ /* 0x000fe20004800000 */
[----:B------:R-:W-:Y:S01]  /*4b10*/  FFMA.FTZ R47, R235, UR5, R47 ;  /* 0x00000005eb2f7c23 */ /* 0x000fe2000801002f */
[----:B------:R-:W-:Y:S01]  /*4b20*/  @!P5 FSEL R19, R19, -INF , !P6 ;  /* 0xff8000001313d808 */ /* 0x000fe20007000000 */
[----:B------:R-:W-:Y:S01]  /*4b30*/  FFMA.FTZ R13, R13, UR6, -R4 ;  /* 0x000000060d0d7c23 */ /* 0x000fe20008010804 */
[-C--:B------:R-:W-:Y:S01]  /*4b40*/  @!P5 ISETP.GE.AND P3, PT, R219, R109.reuse, PT ;  /* 0x0000006ddb00d20c */ /* 0x080fe20003f66270 */
[----:B------:R-:W-:Y:S01]  /*4b50*/  FFMA.FTZ R7, R7, UR6, -R6 ;  /* 0x0000000607077c23 */ /* 0x000fe20008010806 */
[----:B------:R-:W-:Y:S01]  /*4b60*/  @!P5 ISETP.GE.AND P4, PT, R218, R109, PT ;  /* 0x0000006dda00d20c */ /* 0x000fe20003f86270 */
[----:B------:R-:W-:Y:S01]  /*4b70*/  FFMA.FTZ R24, R228, UR5, R24 ;  /* 0x00000005e4187c23 */ /* 0x000fe20008010018 */
[-C--:B------:R-:W-:Y:S01]  /*4b80*/  @!P5 ISETP.GE.AND P1, PT, R212, R108.reuse, PT ;  /* 0x0000006cd400d20c */ /* 0x080fe20003f26270 */
[----:B------:R-:W-:Y:S01]  /*4b90*/  FFMA.FTZ R25, R229, UR5, R25 ;  /* 0x00000005e5197c23 */ /* 0x000fe20008010019 */
[-C--:B------:R-:W-:Y:S01]  /*4ba0*/  @!P5 ISETP.GE.AND P6, PT, R211, R108.reuse, PT ;  /* 0x0000006cd300d20c */ /* 0x080fe20003fc6270 */
[----:B-1----:R-:W-:Y:S01]  /*4bb0*/  FFMA.FTZ R5, R10, UR6, -R0 ;  /* 0x000000060a057c23 */ /* 0x002fe20008010800 */
[----:B------:R-:W-:Y:S01]  /*4bc0*/  @!P5 FSEL R22, R22, -INF , !P0 ;  /* 0xff8000001616d808 */ /* 0x000fe20004000000 */
[----:B------:R-:W-:Y:S01]  /*4bd0*/  FFMA.FTZ R61, R239, UR5, R61 ;  /* 0x00000005ef3d7c23 */ /* 0x000fe2000801003d */
[----:B------:R-:W-:Y:S01]  /*4be0*/  @!P5 FSEL R23, R23, -INF , !P2 ;  /* 0xff8000001717d808 */ /* 0x000fe20005000000 */
[----:B------:R-:W-:Y:S01]  /*4bf0*/  IMAD.WIDE.U32 R100, R143, -0x326172a9, RZ ;  /* 0xcd9e8d578f647825 */ /* 0x000fe200078e00ff */
[----:B------:R-:W-:Y:S01]  /*4c00*/  @!P5 FSEL R46, R46, -INF , !P3 ;  /* 0xff8000002e2ed808 */ /* 0x000fe20005800000 */
[----:B------:R1:W-:Y:S01]  /*4c10*/  MUFU.EX2 R190, R11 ;  /* 0x0000000b00be7308 */ /* 0x0003e20000000800 */
        /* <DEDUP_REMOVED lines=9> */
[--C-:B------:R-:W-:Y:S01]  /*4cb0*/  FFMA.FTZ R16, R16, UR6, -R8.reuse ;  /* 0x0000000610107c23 */ /* 0x100fe20008010808 */
[-C--:B------:R-:W-:Y:S01]  /*4cc0*/  @!P5 ISETP.GE.AND P3, PT, R219, R111.reuse, PT ;  /* 0x0000006fdb00d20c */ /* 0x080fe20003f66270 */
[----:B------:R-:W-:Y:S01]  /*4cd0*/  FFMA.FTZ R17, R17, UR6, -R8 ;  /* 0x0000000611117c23 */ /* 0x000fe20008010808 */
[----:B------:R-:W-:Y:S01]  /*4ce0*/  @!P5 ISETP.GE.AND P4, PT, R218, R111, PT ;  /* 0x0000006fda00d20c */ /* 0x000fe20003f86270 */
[----:B------:R-:W-:Y:S01]  /*4cf0*/  FFMA.FTZ R30, R230, UR5, R30 ;  /* 0x00000005e61e7c23 */ /* 0x000fe2000801001e */
[-C--:B------:R-:W-:Y:S01]  /*4d00*/  @!P5 ISETP.GE.AND P1, PT, R210, R109.reuse, PT ;  /* 0x0000006dd200d20c */ /* 0x080fe20003f26270 */
[----:B------:R-:W-:Y:S01]  /*4d10*/  FFMA.FTZ R31, R231, UR5, R31 ;  /* 0x00000005e71f7c23 */ /* 0x000fe2000801001f */
[----:B------:R-:W-:Y:S01]  /*4d20*/  @!P5 ISETP.GE.AND P6, PT, R209, R109, PT ;  /* 0x0000006dd100d20c */ /* 0x000fe20003fc6270 */
[----:B------:R-:W-:Y:S01]  /*4d30*/  IMAD.WIDE.U32 R114, R154, -0x2daee0ad, RZ ;  /* 0xd2511f539a727825 */ /* 0x000fe200078e00ff */
[----:B------:R-:W-:Y:S01]  /*4d40*/  @!P5 FSEL R28, R28, -INF , !P0 ;  /* 0xff8000001c1cd808 */ /* 0x000fe20004000000 */
[----:B------:R-:W-:Y:S01]  /*4d50*/  MUFU.EX2 R185, R12 ;  /* 0x0000000c00b97308 */ /* 0x000fe20000000800 */
        /* <DEDUP_REMOVED lines=14> */
[-C--:B------:R-:W-:Y:S01]  /*4e40*/  @!P5 ISETP.GE.AND P3, PT, R219, R110.reuse, PT ;  /* 0x0000006edb00d20c */ /* 0x080fe20003f66270 */
[----:B------:R-:W-:Y:S01]  /*4e50*/  FFMA.FTZ R65, R239, UR5, R65 ;  /* 0x00000005ef417c23 */ /* 0x000fe20008010041 */
[----:B------:R-:W-:Y:S01]  /*4e60*/  @!P5 ISETP.GE.AND P4, PT, R218, R110, PT ;  /* 0x0000006eda00d20c */ /* 0x000fe20003f86270 */
[----:B------:R-:W-:Y:S01]  /*4e70*/  FFMA.FTZ R36, R232, UR5, R36 ;  /* 0x00000005e8247c23 */ /* 0x000fe20008010024 */
[-C--:B------:R-:W-:Y:S01]  /*4e80*/  @!P5 ISETP.GE.AND P1, PT, R208, R111.reuse, PT ;  /* 0x0000006fd000d20c */ /* 0x080fe20003f26270 */
[----:B------:R-:W-:Y:S01]  /*4e90*/  FFMA.FTZ R37, R233, UR5, R37 ;  /* 0x00000005e9257c23 */ /* 0x000fe20008010025 */
[-C--:B------:R-:W-:Y:S01]  /*4ea0*/  @!P5 ISETP.GE.AND P6, PT, R201, R111.reuse, PT ;  /* 0x0000006fc900d20c */ /* 0x080fe20003fc6270 */
[C---:B------:R-:W-:Y:S01]  /*4eb0*/  FFMA.FTZ R63, R239.reuse, UR5, R63 ;  /* 0x00000005ef3f7c23 */ /* 0x040fe2000801003f */
[----:B------:R-:W-:Y:S01]  /*4ec0*/  @!P5 FSEL R34, R34, -INF , !P0 ;  /* 0xff8000002222d808 */ /* 0x000fe20004000000 */
[----:B------:R-:W-:Y:S01]  /*4ed0*/  FFMA.FTZ R67, R239, UR5, R67 ;  /* 0x00000005ef437c23 */ /* 0x000fe20008010043 */
[----:B------:R-:W-:Y:S01]  /*4ee0*/  @!P5 FSEL R35, R35, -INF , !P2 ;  /* 0xff8000002323d808 */ /* 0x000fe20005000000 */
[----:B------:R-:W-:Y:S01]  /*4ef0*/  FFMA.FTZ R24, R24, UR6, -R4 ;  /* 0x0000000618187c23 */ /* 0x000fe20008010804 */
[----:B------:R-:W-:Y:S01]  /*4f00*/  @!P5 FSEL R50, R50, -INF , !P3 ;  /* 0xff8000003232d808 */ /* 0x000fe20005800000 */
[----:B------:R-:W-:Y:S01]  /*4f10*/  FFMA.FTZ R34, R34, UR6, -R6 ;  /* 0x0000000622227c23 */ /* 0x000fe20008010806 */
[----:B------:R-:W-:Y:S01]  /*4f20*/  @!P5 FSEL R51, R51, -INF , !P4 ;  /* 0xff8000003333d808 */ /* 0x000fe20006000000 */
[----:B------:R2:W-:Y:S01]  /*4f30*/  MUFU.EX2 R184, R13 ;  /* 0x0000000d00b87308 */ /* 0x0005e20000000800 */
[-C--:B------:R-:W-:Y:S01]  /*4f40*/  @!P5 ISETP.GE.AND P0, PT, R208, R108.reuse, PT ;  /* 0x0000006cd000d20c */ /* 0x080fe20003f06270 */
[----:B------:R-:W-:Y:S01]  /*4f50*/  FFMA.FTZ R40, R232, UR5, R40 ;  /* 0x00000005e8287c23 */ /* 0x000fe20008010028 */
[-C--:B------:R-:W-:Y:S01]  /*4f60*/  @!P5 ISETP.GE.AND P2, PT, R201, R108.reuse, PT ;  /* 0x0000006cc900d20c */ /* 0x080fe20003f46270 */
[----:B------:R-:W-:Y:S01]  /*4f70*/  FFMA.FTZ R41, R233, UR5, R41 ;  /* 0x00000005e9297c23 */ /* 0x000fe20008010029 */
[----:B------:R-:W-:Y:S01]  /*4f80*/  @!P5 FSEL R36, R36, -INF , !P1 ;  /* 0xff8000002424d808 */ /* 0x000fe20004800000 */
[----:B------:R-:W-:Y:S01]  /*4f90*/  FFMA.FTZ R52, R236, UR5, R52 ;  /* 0x00000005ec347c23 */ /* 0x000fe20008010034 */
[----:B------:R-:W-:Y:S01]  /*4fa0*/  @!P5 FSEL R37, R37, -INF , !P6 ;  /* 0xff8000002525d808 */ /* 0x000fe20007000000 */
[----:B------:R-:W-:Y:S01]  /*4fb0*/  FFMA.FTZ R53, R237, UR5, R53 ;  /* 0x00000005ed357c23 */ /* 0x000fe20008010035 */
[-C--:B------:R-:W-:Y:S01]  /*4fc0*/  @!P5 ISETP.GE.AND P3, PT, R221, R111.reuse, PT ;  /* 0x0000006fdd00d20c */ /* 0x080fe20003f66270 */
[----:B------:R-:W-:Y:S01]  /*4fd0*/  MUFU.EX2 R154, R34 ;  /* 0x00000022009a7308 */ /* 0x000fe20000000800 */
[----:B------:R-:W-:Y:S01]  /*4fe0*/  @!P5 ISETP.GE.AND P4, PT, R220, R111, PT ;  /* 0x0000006fdc00d20c */ /* 0x000fe20003f86270 */
[----:B------:R-:W-:Y:S01]  /*4ff0*/  FFMA.FTZ R42, R232, UR5, R42 ;  /* 0x00000005e82a7c23 */ /* 0x000fe2000801002a */
[-C--:B------:R-:W-:Y:S01]  /*5000*/  @!P5 ISETP.GE.AND P1, PT, R208, R109.reuse, PT ;  /* 0x0000006dd000d20c */ /* 0x080fe20003f26270 */
[----:B------:R-:W-:Y:S01]  /*5010*/  FFMA.FTZ R43, R233, UR5, R43 ;  /* 0x00000005e92b7c23 */ /* 0x000fe2000801002b */
[-C--:B------:R-:W-:Y:S01]  /*5020*/  @!P5 ISETP.GE.AND P6, PT, R201, R109.reuse, PT ;  /* 0x0000006dc900d20c */ /* 0x080fe20003fc6270 */
[----:B------:R-:W-:Y:S01]  /*5030*/  FFMA.FTZ R35, R35, UR6, -R6 ;  /* 0x0000000623237c23 */ /* 0x000fe20008010806 */
[----:B------:R-:W-:Y:S01]  /*5040*/  LOP3.LUT R145, R151, UR22, R138, 0x96, !PT ;  /* 0x0000001697917c12 */ /* 0x000fe2000f8e968a */
[----:B------:R-:W-:Y:S01]  /*5050*/  FFMA.FTZ R50, R50, UR6, -R6 ;  /* 0x0000000632327c23 */ /* 0x000fe20008010806 */
[----:B------:R-:W-:Y:S01]  /*5060*/  LOP3.LUT R147, R149, UR22, R138, 0x96, !PT ;  /* 0x0000001695937c12 */ /* 0x000fe2000f8e968a */
[----:B------:R-:W-:Y:S01]  /*5070*/  IMAD.WIDE.U32 R138, R139, -0x2daee0ad, RZ ;  /* 0xd2511f538b8a7825 */ /* 0x000fe200078e00ff */
[----:B------:R-:W-:Y:S01]  /*5080*/  @!P5 FSEL R40, R40, -INF , !P0 ;  /* 0xff8000002828d808 */ /* 0x000fe20004000000 */
[----:B------:R-:W-:Y:S01]  /*5090*/  MUFU.EX2 R143, R50 ;  /* 0x00000032008f7308 */ /* 0x000fe20000000800 */
[----:B------:R-:W-:Y:S01]  /*50a0*/  @!P5 FSEL R41, R41, -INF , !P2 ;  /* 0xff8000002929d808 */ /* 0x000fe20005000000 */
[----:B------:R-:W-:Y:S01]  /*50b0*/  FFMA.FTZ R51, R51, UR6, -R6 ;  /* 0x0000000633337c23 */ /* 0x000fe20008010806 */
[----:B------:R-:W-:Y:S01]  /*50c0*/  @!P5 FSEL R52, R52, -INF , !P3 ;  /* 0xff8000003434d808 */ /* 0x000fe20005800000 */
[----:B-1----:R-:W-:Y:S01]  /*50d0*/  IMAD.WIDE.U32 R10, R145, -0x326172a9, RZ ;  /* 0xcd9e8d57910a7825 */ /* 0x002fe200078e00ff */
[----:B------:R-:W-:Y:S02]  /*50e0*/  @!P5 FSEL R53, R53, -INF , !P4 ;  /* 0xff8000003535d808 */ /* 0x000fe40006000000 */
[-C--:B------:R-:W-:Y:S03]  /*50f0*/  @!P5 ISETP.GE.AND P0, PT, R221, R108.reuse, PT ;  /* 0x0000006cdd00d20c */ /* 0x080fe60003f06270 */
[----:B------:R1:W-:Y:S01]  /*5100*/  MUFU.EX2 R182, R7 ;  /* 0x0000000700b67308 */ /* 0x0003e20000000800 */
[----:B------:R-:W-:Y:S01]  /*5110*/  @!P5 ISETP.GE.AND P2, PT, R220, R108, PT ;  /* 0x0000006cdc00d20c */ /* 0x000fe20003f46270 */
[----:B------:R-:W-:Y:S01]  /*5120*/  FFMA.FTZ R54, R236, UR5, R54 ;  /* 0x00000005ec367c23 */ /* 0x000fe20008010036 */
[----:B------:R-:W-:Y:S01]  /*5130*/  @!P5 FSEL R42, R42, -INF , !P1 ;  /* 0xff8000002a2ad808 */ /* 0x000fe20004800000 */
[----:B------:R-:W-:Y:S01]  /*5140*/  FFMA.FTZ R55, R237, UR5, R55 ;  /* 0x00000005ed377c23 */ /* 0x000fe20008010037 */
[----:B------:R-:W-:Y:S01]  /*5150*/  @!P5 FSEL R43, R43, -INF , !P6 ;  /* 0xff8000002b2bd808 */ /* 0x000fe20007000000 */
[----:B------:R-:W-:Y:S01]  /*5160*/  FFMA.FTZ R56, R236, UR5, R56 ;  /* 0x00000005ec387c23 */ /* 0x000fe20008010038 */
[-C--:B------:R-:W-:Y:S01]  /*5170*/  @!P5 ISETP.GE.AND P3, PT, R221, R110.reuse, PT ;  /* 0x0000006edd00d20c */ /* 0x080fe20003f66270 */
[----:B------:R-:W-:Y:S01]  /*5180*/  FFMA.FTZ R57, R237, UR5, R57 ;  /* 0x00000005ed397c23 */ /* 0x000fe20008010039 */
[----:B------:R-:W-:Y:S01]  /*5190*/  @!P5 ISETP.GE.AND P4, PT, R220, R110, PT ;  /* 0x0000006edc00d20c */ /* 0x000fe20003f86270 */
[----:B------:R3:W-:Y:S01]  /*51a0*/  MUFU.EX2 R191, R5 ;  /* 0x0000000500bf7308 */ /* 0x0007e20000000800 */
[-C--:B------:R-:W-:Y:S01]  /*51b0*/  @!P5 ISETP.GE.AND P1, PT, R223, R108.reuse, PT ;  /* 0x0000006cdf00d20c */ /* 0x080fe20003f26270 */
[----:B------:R-:W-:Y:S01]  /*51c0*/  FFMA.FTZ R60, R238, UR5, R60 ;  /* 0x00000005ee3c7c23 */ /* 0x000fe2000801003c */
[----:B------:R-:W-:Y:S01]  /*51d0*/  @!P5 ISETP.GE.AND P6, PT, R222, R108, PT ;  /* 0x0000006cde00d20c */ /* 0x000fe20003fc6270 */
[----:B--2---:R-:W-:Y:S01]  /*51e0*/  IMAD.WIDE.U32 R12, R152, -0x326172a9, RZ ;  /* 0xcd9e8d57980c7825 */ /* 0x004fe200078e00ff */
[----:B------:R-:W-:Y:S02]  /*51f0*/  LOP3.LUT R135, R139, UR20, R146, 0x96, !PT ;  /* 0x000000148b877c12 */ /* 0x000fe4000f8e9692 */
        /* <DEDUP_REMOVED lines=8> */
[----:B------:R-:W-:Y:S01]  /*5280*/  MUFU.EX2 R152, R35 ;  /* 0x0000002300987308 */ /* 0x000fe20000000800 */
[-C--:B------:R-:W-:Y:S01]  /*5290*/  @!P5 ISETP.GE.AND P4, PT, R220, R109.reuse, PT ;  /* 0x0000006ddc00d20c */ /* 0x080fe20003f86270 */
[----:B------:R-:W-:Y:S01]  /*52a0*/  FFMA.FTZ R27, R27, UR6, -R0 ;  /* 0x000000061b1b7c23 */ /* 0x000fe20008010800 */
[-C--:B------:R-:W-:Y:S01]  /*52b0*/  @!P5 ISETP.GE.AND P0, PT, R223, R109.reuse, PT ;  /* 0x0000006ddf00d20c */ /* 0x080fe20003f06270 */
[--C-:B------:R-:W-:Y:S01]  /*52c0*/  FFMA.FTZ R28, R28, UR6, -R4.reuse ;  /* 0x000000061c1c7c23 */ /* 0x100fe20008010804 */
[----:B------:R-:W-:Y:S01]  /*52d0*/  @!P5 ISETP.GE.AND P2, PT, R222, R109, PT ;  /* 0x0000006dde00d20c */ /* 0x000fe20003f46270 */
[--C-:B------:R-:W-:Y:S01]  /*52e0*/  FFMA.FTZ R25, R25, UR6, -R4.reuse ;  /* 0x0000000619197c23 */ /* 0x100fe20008010804 */
[----:B------:R-:W-:Y:S01]  /*52f0*/  @!P5 FSEL R60, R60, -INF , !P1 ;  /* 0xff8000003c3cd808 */ /* 0x000fe20004800000 */
[----:B------:R-:W-:Y:S01]  /*5300*/  FFMA.FTZ R29, R29, UR6, -R4 ;  /* 0x000000061d1d7c23 */ /* 0x000fe20008010804 */
[----:B------:R-:W-:Y:S01]  /*5310*/  @!P5 FSEL R61, R61, -INF , !P6 ;  /* 0xff8000003d3dd808 */ /* 0x000fe20007000000 */
[----:B------:R-:W-:Y:S01]  /*5320*/  FFMA.FTZ R58, R236, UR5, R58 ;  /* 0x00000005ec3a7c23 */ /* 0x000fe2000801003a */
[-C--:B------:R-:W-:Y:S01]  /*5330*/  @!P5 ISETP.GE.AND P1, PT, R223, R110.reuse, PT ;  /* 0x0000006edf00d20c */ /* 0x080fe20003f26270 */
[----:B------:R-:W-:Y:S01]  /*5340*/  FFMA.FTZ R59, R237, UR5, R59 ;  /* 0x00000005ed3b7c23 */ /* 0x000fe2000801003b */
[----:B------:R-:W-:Y:S01]  /*5350*/  @!P5 ISETP.GE.AND P6, PT, R222, R110, PT ;  /* 0x0000006ede00d20c */ /* 0x000fe20003fc6270 */
[----:B------:R-:W-:Y:S01]  /*5360*/  IMAD.WIDE.U32 R108, R153, -0x2daee0ad, RZ ;  /* 0xd2511f53996c7825 */ /* 0x000fe200078e00ff */
[----:B------:R-:W-:Y:S01]  /*5370*/  LOP3.LUT R110, R101, UR21, R136, 0x96, !PT ;  /* 0x00000015656e7c12 */ /* 0x000fe2000f8e9688 */
[----:B------:R-:W2:Y:S01]  /*5380*/  MUFU.EX2 R167, R16 ;  /* 0x0000001000a77308 */ /* 0x000ea20000000800 */
[----:B------:R-:W-:Y:S01]  /*5390*/  LOP3.LUT R118, R11, UR21, R142, 0x96, !PT ;  /* 0x000000150b767c12 */ /* 0x000fe2000f8e968e */
[----:B------:R-:W-:Y:S01]  /*53a0*/  FFMA.FTZ R60, R60, UR6, -R4 ;  /* 0x000000063c3c7c23 */ /* 0x000fe20008010804 */
[----:B------:R-:W-:Y:S01]  /*53b0*/  @!P5 FSEL R58, R58, -INF , !P3 ;  /* 0xff8000003a3ad808 */ /* 0x000fe20005800000 */
[--C-:B------:R-:W-:Y:S01]  /*53c0*/  FFMA.FTZ R30, R30, UR6, -R0.reuse ;  /* 0x000000061e1e7c23 */ /* 0x100fe20008010800 */
[----:B------:R-:W-:Y:S01]  /*53d0*/  @!P5 FSEL R59, R59, -INF , !P4 ;  /* 0xff8000003b3bd808 */ /* 0x000fe20006000000 */
[----:B------:R-:W-:Y:S01]  /*53e0*/  FFMA.FTZ R31, R31, UR6, -R0 ;  /* 0x000000061f1f7c23 */ /* 0x000fe20008010800 */
[-C--:B------:R-:W-:Y:S03]  /*53f0*/  @!P5 ISETP.GE.AND P3, PT, R223, R111.reuse, PT ;  /* 0x0000006fdf00d20c */ /* 0x080fe60003f66270 */
[----:B------:R4:W-:Y:S01]  /*5400*/  MUFU.EX2 R162, R17 ;  /* 0x0000001100a27308 */ /* 0x0009e20000000800 */
[----:B------:R-:W-:Y:S01]  /*5410*/  @!P5 ISETP.GE.AND P4, PT, R222, R111, PT ;  /* 0x0000006fde00d20c */ /* 0x000fe20003f86270 */
[----:B------:R-:W-:Y:S01]  /*5420*/  IMAD.WIDE.U32 R110, R110, -0x2daee0ad, RZ ;  /* 0xd2511f536e6e7825 */ /* 0x000fe200078e00ff */
[----:B------:R-:W-:Y:S02]  /*5430*/  LOP3.LUT R116, R109, UR20, R150, 0x96, !PT ;  /* 0x000000146d747c12 */ /* 0x000fe4000f8e9696 */
[----:B------:R-:W-:Y:S01]  /*5440*/  LOP3.LUT R137, R141, UR20, R144, 0x96, !PT ;  /* 0x000000148d897c12 */ /* 0x000fe2000f8e9690 */
[----:B------:R-:W-:Y:S01]  /*5450*/  FFMA.FTZ R36, R36, UR6, -R8 ;  /* 0x0000000624247c23 */ /* 0x000fe20008010808 */
[----:B------:R-:W-:Y:S01]  /*5460*/  LOP3.LUT R139, R135, UR19, R100, 0x96, !PT ;  /* 0x00000013878b7c12 */ /* 0x000fe2000f8e9664 */
[----:B------:R-:W-:Y:S01]  /*5470*/  IMAD.WIDE.U32 R112, R147, -0x326172a9, RZ ;  /* 0xcd9e8d5793707825 */ /* 0x000fe200078e00ff */
[----:B-1----:R-:W-:Y:S01]  /*5480*/  LOP3.LUT R7, R13, UR21, R136, 0x96, !PT ;  /* 0x000000150d077c12 */ /* 0x002fe2000f8e9688 */
[----:B------:R-:W-:Y:S01]  /*5490*/  MUFU.EX2 R135, R48 ;  /* 0x0000003000877308 */ /* 0x000fe20000000800 */
[----:B---3--:R-:W-:Y:S01]  /*54a0*/  LOP3.LUT R5, R111, UR18, R138, 0x96, !PT ;  /* 0x000000126f057c12 */ /* 0x008fe2000f8e968a */
[----:B------:R-:W-:Y:S01]  /*54b0*/  IMAD.WIDE.U32 R118, R118, -0x2daee0ad, RZ ;  /* 0xd2511f5376767825 */ /* 0x000fe200078e00ff */
[----:B------:R-:W-:Y:S02]  /*54c0*/  LOP3.LUT R9, R115, UR20, R148, 0x96, !PT ;  /* 0x0000001473097c12 */ /* 0x000fe4000f8e9694 */
[----:B------:R-:W-:Y:S01]  /*54d0*/  LOP3.LUT R101, R113, UR21, R142, 0x96, !PT ;  /* 0x0000001571657c12 */ /* 0x000fe2000f8e968e */
[----:B------:R-:W-:Y:S01]  /*54e0*/  IMAD.WIDE.U32 R116, R116, -0x326172a9, RZ ;  /* 0xcd9e8d5774747825 */ /* 0x000fe200078e00ff */
[----:B------:R-:W-:Y:S03]  /*54f0*/  LOP3.LUT R111, R119, UR18, R108, 0x96, !PT ;  /* 0x00000012776f7c12 */ /* 0x000fe6000f8e966c */
[----:B------:R1:W-:Y:S01]  /*5500*/  MUFU.EX2 R175, R18 ;  /* 0x0000001200af7308 */ /* 0x0003e20000000800 */
[----:B------:R-:W-:Y:S01]  /*5510*/  @!P5 FSEL R65, R65, -INF , !P4 ;  /* 0xff8000004141d808 */ /* 0x000fe20006000000 */
[----:B------:R-:W-:Y:S01]  /*5520*/  IMAD.WIDE.U32 R136, R137, -0x326172a9, RZ ;  /* 0xcd9e8d5789887825 */ /* 0x000fe200078e00ff */
[----:B------:R-:W-:Y:S02]  /*5530*/  LOP3.LUT R108, R117, UR19, R10, 0x96, !PT ;  /* 0x00000013756c7c12 */ /* 0x000fe4000f8e960a */
[----:B------:R-:W-:Y:S01]  /*5540*/  @!P5 FSEL R63, R63, -INF , !P2 ;  /* 0xff8000003f3fd808 */ /* 0x000fe20005000000 */
[----:B------:R-:W-:Y:S01]  /*5550*/  IMAD.WIDE.U32 R138, R139, -0x2daee0ad, RZ ;  /* 0xd2511f538b8a7825 */ /* 0x000fe200078e00ff */
[----:B------:R-:W-:Y:S03]  /*5560*/  LOP3.LUT R13, R137, UR19, R12, 0x96, !PT ;  /* 0x00000013890d7c12 */ /* 0x000fe6000f8e960c */
[----:B------:R-:W-:Y:S01]  /*5570*/  MUFU.EX2 R142, R51 ;  /* 0x00000033008e7308 */ /* 0x000fe20000000800 */
[----:B------:R-:W-:Y:S01]  /*5580*/  @!P5 FSEL R67, R67, -INF , !P6 ;  /* 0xff8000004343d808 */ /* 0x000fe20007000000 */
[----:B------:R-:W-:Y:S01]  /*5590*/  IMAD.WIDE.U32 R10, R7, -0x2daee0ad, RZ ;  /* 0xd2511f53070a7825 */ /* 0x000fe200078e00ff */
[----:B------:R-:W-:Y:S03]  /*55a0*/  LOP3.LUT R12, R139, UR16, R110, 0x96, !PT ;  /* 0x000000108b0c7c12 */ /* 0x000fe6000f8e966e */
[----:B------:R-:W-:Y:S01]  /*55b0*/  FFMA.FTZ R37, R37, UR6, -R8 ;  /* 0x0000000625257c23 */ /* 0x000fe20008010808 */
[----:B------:R-:W-:Y:S01]  /*55c0*/  IMAD.WIDE.U32 R14, R9, -0x326172a9, RZ ;  /* 0xcd9e8d57090e7825 */ /* 0x000fe200078e00ff */
[----:B------:R-:W-:Y:S02]  /*55d0*/  LOP3.LUT R7, R11, UR18, R140, 0x96, !PT ;  /* 0x000000120b077c12 */ /* 0x000fe4000f8e968c */
[----:B------:R-:W-:Y:S01]  /*55e0*/  MUFU.EX2 R144, R33 ;  /* 0x0000002100907308 */ /* 0x000fe20000000800 */
[----:B------:R-:W-:Y:S01]  /*55f0*/  FFMA.FTZ R38, R38, UR6, -R6 ;  /* 0x0000000626267c23 */ /* 0x000fe20008010806 */
[----:B------:R-:W-:Y:S01]  /*5600*/  IMAD.WIDE.U32 R110, R111, -0x326172a9, RZ ;  /* 0xcd9e8d576f6e7825 */ /* 0x000fe200078e00ff */
[----:B------:R-:W-:Y:S03]  /*5610*/  LOP3.LUT R113, R15, UR19, R112, 0x96, !PT ;  /* 0x000000130f717c12 */ /* 0x000fe6000f8e9670 */
[----:B------:R-:W-:Y:S01]  /*5620*/  FFMA.FTZ R41, R41, UR6, -R4 ;  /* 0x0000000629297c23 */ /* 0x000fe20008010804 */
[----:B------:R-:W-:Y:S01]  /*5630*/  IMAD.WIDE.U32 R100, R101, -0x2daee0ad, RZ ;  /* 0xd2511f5365647825 */ /* 0x000fe200078e00ff */
[----:B------:R-:W-:Y:S02]  /*5640*/  LOP3.LUT R11, R111, UR17, R116, 0x96, !PT ;  /* 0x000000116f0b7c12 */ /* 0x000fe4000f8e9674 */
[----:B------:R-:W-:Y:S01]  /*5650*/  MUFU.EX2 R161, R20 ;  /* 0x0000001400a17308 */ /* 0x000fe20000000800 */
[----:B------:R-:W-:Y:S01]  /*5660*/  FFMA.FTZ R42, R42, UR6, -R0 ;  /* 0x000000062a2a7c23 */ /* 0x000fe20008010800 */
[----:B----4-:R-:W-:Y:S01]  /*5670*/  IMAD.WIDE.U32 R16, R5, -0x326172a9, RZ ;  /* 0xcd9e8d5705107825 */ /* 0x010fe200078e00ff */
        /* <DEDUP_REMOVED lines=8> */
[----:B------:R-:W-:Y:S01]  /*5700*/  FFMA.FTZ R62, R238, UR5, R62 ;  /* 0x00000005ee3e7c23 */ /* 0x000fe2000801003e */
[----:B------:R-:W-:Y:S01]  /*5710*/  IMAD.WIDE.U32 R12, R12, -0x326172a9, RZ ;  /* 0xcd9e8d570c0c7825 */ /* 0x000fe200078e00ff */
[----:B------:R-:W-:Y:S02]  /*5720*/  LOP3.LUT R118, R109, UR16, R118, 0x96, !PT ;  /* 0x000000106d767c12 */ /* 0x000fe4000f8e9676 */
[----:B------:R-:W3:Y:S01]  /*5730*/  MUFU.EX2 R172, R5 ;  /* 0x0000000500ac7308 */ /* 0x000ee20000000800 */
[----:B------:R-:W-:Y:S01]  /*5740*/  FFMA.FTZ R40, R40, UR6, -R4 ;  /* 0x0000000628287c23 */ /* 0x000fe20008010804 */
[----:B------:R-:W-:Y:S01]  /*5750*/  @!P5 FSEL R62, R62, -INF , !P0 ;  /* 0xff8000003e3ed808 */ /* 0x000fe20004000000 */
[----:B------:R-:W-:Y:S01]  /*5760*/  IMAD.WIDE.U32 R114, R113, -0x2daee0ad, RZ ;  /* 0xd2511f5371727825 */ /* 0x000fe200078e00ff */
[C---:B------:R-:W-:Y:S02]  /*5770*/  LOP3.LUT R9, R12.reuse, 0xff, RZ, 0xc0, !PT ;  /* 0x000000ff0c097812 */ /* 0x040fe400078ec0ff */
[----:B------:R-:W-:Y:S01]  /*5780*/  LOP3.LUT R109, R12, 0xffff, RZ, 0xc0, !PT ;  /* 0x0000ffff0c6d7812 */ /* 0x000fe200078ec0ff */
[----:B-1----:R-:W-:Y:S01]  /*5790*/  IMAD.WIDE.U32 R18, R7, -0x326172a9, RZ ;  /* 0xcd9e8d5707127825 */ /* 0x002fe200078e00ff */
[----:B------:R-:W-:Y:S02]  /*57a0*/  LOP3.LUT R7, R13, UR15, R16, 0x96, !PT ;  /* 0x0000000f0d077c12 */ /* 0x000fe4000f8e9610 */
[----:B------:R1:W-:Y:S01]  /*57b0*/  MUFU.EX2 R166, R23 ;  /* 0x0000001700a67308 */ /* 0x0003e20000000800 */
[----:B------:R-:W-:Y:S01]  /*57c0*/  LOP3.LUT R115, R115, UR16, R100, 0x96, !PT ;  /* 0x0000001073737c12 */ /* 0x000fe2000f8e9664 */
[----:B------:R-:W-:Y:S01]  /*57d0*/  IMAD.WIDE.U32 R10, R11, -0x2daee0ad, RZ ;  /* 0xd2511f530b0a7825 */ /* 0x000fe200078e00ff */
[----:B------:R-:W-:Y:S02]  /*57e0*/  LOP3.LUT R136, R19, UR17, R136, 0x96, !PT ;  /* 0x0000001113887c12 */ /* 0x000fe4000f8e9688 */
[----:B------:R-:W-:Y:S01]  /*57f0*/  SHF.R.U32.HI R19, RZ, 0x18, R12 ;  /* 0x00000018ff137819 */ /* 0x000fe2000001160c */
[----:B------:R-:W-:Y:S01]  /*5800*/  IMAD.WIDE.U32 R112, R112, -0x326172a9, RZ ;  /* 0xcd9e8d5770707825 */ /* 0x000fe200078e00ff */
[----:B------:R-:W-:Y:S03]  /*5810*/  LOP3.LUT R17, R11, UR14, R108, 0x96, !PT ;  /* 0x0000000e0b117c12 */ /* 0x000fe6000f8e966c */
[----:B------:R-:W-:Y:S01]  /*5820*/  MUFU.EX2 R134, R49 ;  /* 0x0000003100867308 */ /* 0x000fe20000000800 */
[----:B------:R-:W-:Y:S01]  /*5830*/  SHF.R.U32.HI R111, RZ, 0x10, R12 ;  /* 0x00000010ff6f7819 */ /* 0x000fe2000001160c */
[----:B------:R-:W-:Y:S01]  /*5840*/  FFMA.FTZ R62, R62, UR6, -R0 ;  /* 0x000000063e3e7c23 */ /* 0x000fe20008010800 */
[----:B------:R-:W-:Y:S01]  /*5850*/  LOP3.LUT R117, R113, UR17, R14, 0x96, !PT ;  /* 0x0000001171757c12 */ /* 0x000fe2000f8e960e */
[----:B------:R-:W-:Y:S01]  /*5860*/  FFMA.FTZ R64, R238, UR5, R64 ;  /* 0x00000005ee407c23 */ /* 0x000fe20008010040 */
[C---:B------:R-:W-:Y:S01]  /*5870*/  LOP3.LUT R113, R10.reuse, 0xffff, RZ, 0xc0, !PT ;  /* 0x0000ffff0a717812 */ /* 0x040fe200078ec0ff */
[----:B------:R-:W-:Y:S01]  /*5880*/  IMAD.WIDE.U32 R14, R15, -0x2daee0ad, RZ ;  /* 0xd2511f530f0e7825 */ /* 0x000fe200078e00ff */
[----:B------:R-:W-:Y:S03]  /*5890*/  LOP3.LUT R100, R10, 0xff, RZ, 0xc0, !PT ;  /* 0x000000ff0a647812 */ /* 0x000fe600078ec0ff */
[----:B------:R-:W-:Y:S01]  /*58a0*/  MUFU.EX2 R150, R62 ;  /* 0x0000003e00967308 */ /* 0x000fe20000000800 */
[--C-:B------:R-:W-:Y:S01]  /*58b0*/  SHF.R.U32.HI R108, RZ, 0x18, R10.reuse ;  /* 0x00000018ff6c7819 */ /* 0x100fe2000001160a */
[----:B------:R-:W-:Y:S01]  /*58c0*/  IMAD.WIDE.U32 R12, R101, -0x326172a9, RZ ;  /* 0xcd9e8d57650c7825 */ /* 0x000fe200078e00ff */
[----:B------:R-:W-:Y:S02]  /*58d0*/  SHF.R.U32.HI R116, RZ, 0x10, R10 ;  /* 0x00000010ff747819 */ /* 0x000fe4000001160a */
[----:B------:R-:W-:Y:S01]  /*58e0*/  ISETP.LE.U32.AND P0, PT, R9, UR7, PT ;  /* 0x0000000709007c0c */ /* 0x000fe2000bf03070 */
[----:B------:R-:W-:Y:S01]  /*58f0*/  IMAD.WIDE.U32 R10, R118, -0x326172a9, RZ ;  /* 0xcd9e8d57760a7825 */ /* 0x000fe200078e00ff */
[----:B-1----:R-:W-:Y:S03]  /*5900*/  LOP3.LUT R23, R12, 0xff, RZ, 0xc0, !PT ;  /* 0x000000ff0c177812 */ /* 0x002fe600078ec0ff */
[----:B------:R-:W1:Y:S01]  /*5910*/  MUFU.EX2 R173, R24 ;  /* 0x0000001800ad7308 */ /* 0x000e620000000800 */
[----:B------:R-:W-:Y:S01]  /*5920*/  LOP3.LUT R9, R7, 0xff, RZ, 0xc0, !PT ;  /* 0x000000ff07097812 */ /* 0x000fe200078ec0ff */
[--C-:B------:R-:W-:Y:S01]  /*5930*/  FFMA.FTZ R46, R46, UR6, -R0.reuse ;  /* 0x000000062e2e7c23 */ /* 0x100fe20008010800 */
[----:B------:R-:W-:Y:S01]  /*5940*/  @!P5 FSEL R64, R64, -INF , !P3 ;  /* 0xff8000004040d808 */ /* 0x000fe20005800000 */
[--C-:B------:R-:W-:Y:S01]  /*5950*/  FFMA.FTZ R43, R43, UR6, -R0.reuse ;  /* 0x000000062b2b7c23 */ /* 0x100fe20008010800 */
[----:B------:R-:W-:Y:S01]  /*5960*/  LOP3.LUT R20, R14, 0xff, RZ, 0xc0, !PT ;  /* 0x000000ff0e147812 */ /* 0x000fe200078ec0ff */
[----:B------:R-:W-:Y:S01]  /*5970*/  FFMA.FTZ R47, R47, UR6, -R0 ;  /* 0x000000062f2f7c23 */ /* 0x000fe20008010800 */
[----:B------:R-:W-:Y:S01]  /*5980*/  SHF.R.U32.HI R21, RZ, 0x18, R14 ;  /* 0x00000018ff157819 */ /* 0x000fe2000001160e */
[----:B------:R-:W-:Y:S01]  /*5990*/  FFMA.FTZ R64, R64, UR6, -R8 ;  /* 0x0000000640407c23 */ /* 0x000fe20008010808 */
[----:B------:R-:W-:Y:S01]  /*59a0*/  LOP3.LUT R102, R14, 0xffff, RZ, 0xc0, !PT ;  /* 0x0000ffff0e667812 */ /* 0x000fe200078ec0ff */
[----:B--2---:R-:W-:Y:S01]  /*59b0*/  @!P0 FADD.FTZ R167, -R167, -RZ ;  /* 0x800000ffa7a78221 */ /* 0x004fe20000010100 */
[----:B------:R-:W-:Y:S01]  /*59c0*/  SHF.R.U32.HI R103, RZ, 0x10, R14 ;  /* 0x00000010ff677819 */ /* 0x000fe2000001160e */
[----:B------:R-:W-:Y:S01]  /*59d0*/  FFMA.FTZ R26, R26, UR6, -R0 ;  /* 0x000000061a1a7c23 */ /* 0x000fe20008010800 */
[----:B------:R-:W-:Y:S01]  /*59e0*/  ISETP.LE.U32.AND P3, PT, R9, UR7, PT ;  /* 0x0000000709007c0c */ /* 0x000fe2000bf63070 */
[----:B------:R-:W-:Y:S01]  /*59f0*/  FFMA.FTZ R52, R52, UR6, -R8 ;  /* 0x0000000634347c23 */ /* 0x000fe20008010808 */
[----:B------:R-:W-:Y:S01]  /*5a00*/  LOP3.LUT R16, R15, UR14, R138, 0x96, !PT ;  /* 0x0000000e0f107c12 */ /* 0x000fe2000f8e968a */
[----:B------:R-:W-:Y:S01]  /*5a10*/  FFMA.FTZ R53, R53, UR6, -R8 ;  /* 0x0000000635357c23 */ /* 0x000fe20008010808 */
[----:B------:R-:W-:Y:S01]  /*5a20*/  LOP3.LUT R14, R13, UR15, R18, 0x96, !PT ;  /* 0x0000000f0d0e7c12 */ /* 0x000fe2000f8e9612 */
[----:B------:R-:W-:Y:S01]  /*5a30*/  FFMA.FTZ R8, R65, UR6, -R8 ;  /* 0x0000000641087c23 */ /* 0x000fe20008010808 */
[--C-:B------:R-:W-:Y:S01]  /*5a40*/  SHF.R.U32.HI R101, RZ, 0x18, R12.reuse ;  /* 0x00000018ff657819 */ /* 0x100fe2000001160c */
[----:B------:R-:W-:Y:S01]  /*5a50*/  MUFU.EX2 R119, R52 ;  /* 0x0000003400777308 */ /* 0x000fe20000000800 */
[----:B------:R-:W-:Y:S01]  /*5a60*/  SHF.R.U32.HI R104, RZ, 0x10, R12 ;  /* 0x00000010ff687819 */ /* 0x000fe2000001160c */
[----:B------:R-:W-:Y:S01]  /*5a70*/  FFMA.FTZ R55, R55, UR6, -R6 ;  /* 0x0000000637377c23 */ /* 0x000fe20008010806 */
[----:B------:R-:W-:Y:S01]  /*5a80*/  LOP3.LUT R105, R12, 0xffff, RZ, 0xc0, !PT ;  /* 0x0000ffff0c697812 */ /* 0x000fe200078ec0ff */
[----:B------:R-:W-:Y:S01]  /*5a90*/  FFMA.FTZ R57, R57, UR6, -R4 ;  /* 0x0000000639397c23 */ /* 0x000fe20008010804 */
[----:B------:R-:W-:Y:S01]  /*5aa0*/  LOP3.LUT R5, R11, UR15, R110, 0x96, !PT ;  /* 0x0000000f0b057c12 */ /* 0x000fe2000f8e966e */
[----:B------:R-:W-:Y:S01]  /*5ab0*/  @!P3 FADD.FTZ R179, -R179, -RZ ;  /* 0x800000ffb3b3b221 */ /* 0x000fe20000010100 */
[--C-:B------:R-:W-:Y:S03]  /*5ac0*/  SHF.R.U32.HI R9, RZ, 0x18, R7.reuse ;  /* 0x00000018ff097819 */ /* 0x100fe60000011607 */
[----:B------:R-:W-:Y:S01]  /*5ad0*/  MUFU.EX2 R118, R53 ;  /* 0x0000003500767308 */ /* 0x000fe20000000800 */
[----:B------:R-:W-:Y:S01]  /*5ae0*/  LOP3.LUT R11, R10, 0xffff, RZ, 0xc0, !PT ;  /* 0x0000ffff0a0b7812 */ /* 0x000fe200078ec0ff */
[----:B------:R-:W-:Y:S01]  /*5af0*/  FFMA.FTZ R58, R58, UR6, -R0 ;  /* 0x000000063a3a7c23 */ /* 0x000fe20008010800 */
[----:B------:R-:W-:Y:S01]  /*5b00*/  LOP3.LUT R15, R10, 0xff, RZ, 0xc0, !PT ;  /* 0x000000ff0a0f7812 */ /* 0x000fe200078ec0ff */
[----:B------:R-:W-:Y:S01]  /*5b10*/  FFMA.FTZ R44, R44, UR6, -R4 ;  /* 0x000000062c2c7c23 */ /* 0x000fe20008010804 */
[----:B------:R-:W-:Y:S01]  /*5b20*/  SHF.R.U32.HI R13, RZ, 0x10, R10 ;  /* 0x00000010ff0d7819 */ /* 0x000fe2000001160a */
[----:B------:R-:W-:Y:S01]  /*5b30*/  FFMA.FTZ R45, R45, UR6, -R4 ;  /* 0x000000062d2d7c23 */ /* 0x000fe20008010804 */
[----:B------:R-:W-:Y:S03]  /*5b40*/  SHF.R.U32.HI R12, RZ, 0x18, R10 ;  /* 0x00000018ff0c7819 */ /* 0x000fe6000001160a */
[----:B------:R-:W-:Y:S01]  /*5b50*/  MUFU.EX2 R147, R57 ;  /* 0x0000003900937308 */ /* 0x000fe20000000800 */
[----:B------:R-:W-:Y:S01]  /*5b60*/  LOP3.LUT R10, R7, 0xffff, RZ, 0xc0, !PT ;  /* 0x0000ffff070a7812 */ /* 0x000fe200078ec0ff */
[--C-:B------:R-:W-:Y:S01]  /*5b70*/  FFMA.FTZ R56, R56, UR6, -R4.reuse ;  /* 0x0000000638387c23 */ /* 0x100fe20008010804 */
[----:B------:R-:W-:Y:S01]  /*5b80*/  ISETP.LE.U32.AND P4, PT, R9, UR7, PT ;  /* 0x0000000709007c0c */ /* 0x000fe2000bf83070 */
[----:B------:R-:W-:Y:S01]  /*5b90*/  FFMA.FTZ R4, R61, UR6, -R4 ;  /* 0x000000063d047c23 */ /* 0x000fe20008010804 */
[----:B------:R-:W-:Y:S01]  /*5ba0*/  SHF.R.U32.HI R9, RZ, 0x10, R7 ;  /* 0x00000010ff097819 */ /* 0x000fe20000011607 */
[----:B------:R-:W-:Y:S01]  /*5bb0*/  FFMA.FTZ R54, R54, UR6, -R6 ;  /* 0x0000000636367c23 */ /* 0x000fe20008010806 */
[----:B------:R-:W-:Y:S01]  /*5bc0*/  SHF.R.U32.HI R7, RZ, 0x8, R10 ;  /* 0x00000008ff077819 */ /* 0x000fe2000001160a */
[----:B------:R-:W-:Y:S01]  /*5bd0*/  FFMA.FTZ R66, R238, UR5, R66 ;  /* 0x00000005ee427c23 */ /* 0x000fe20008010042 */
[----:B------:R-:W-:Y:S01]  /*5be0*/  LOP3.LUT R9, R9, 0xff, RZ, 0xc0, !PT ;  /* 0x000000ff09097812 */ /* 0x000fe200078ec0ff */
[----:B------:R-:W-:Y:S01]  /*5bf0*/  MUFU.EX2 R156, R58 ;  /* 0x0000003a009c7308 */ /* 0x000fe20000000800 */
[----:B------:R-:W-:Y:S01]  /*5c00*/  LOP3.LUT R7, R7, 0xffff, RZ, 0xc0, !PT ;  /* 0x0000ffff07077812 */ /* 0x000fe200078ec0ff */
[--C-:B------:R-:W-:Y:S01]  /*5c10*/  FFMA.FTZ R59, R59, UR6, -R0.reuse ;  /* 0x000000063b3b7c23 */ /* 0x100fe20008010800 */
[----:B------:R-:W-:Y:S01]  /*5c20*/  @!P5 FSEL R66, R66, -INF , !P1 ;  /* 0xff8000004242d808 */ /* 0x000fe20004800000 */
[----:B------:R-:W-:Y:S01]  /*5c30*/  FFMA.FTZ R0, R63, UR6, -R0 ;  /* 0x000000063f007c23 */ /* 0x000fe20008010800 */
[----:B------:R-:W-:Y:S01]  /*5c40*/  ISETP.LE.U32.AND P5, PT, R7, UR7, PT ;  /* 0x0000000707007c0c */ /* 0x000fe2000bfa3070 */
[----:B------:R-:W-:Y:S01]  /*5c50*/  @!P4 FADD.FTZ R182, -R182, -RZ ;  /* 0x800000ffb6b6c221 */ /* 0x000fe20000010100 */
[----:B------:R-:W-:Y:S01]  /*5c60*/  LOP3.LUT R7, R5, 0xffff, RZ, 0xc0, !PT ;  /* 0x0000ffff05077812 */ /* 0x000fe200078ec0ff */
[--C-:B------:R-:W-:Y:S01]  /*5c70*/  FFMA.FTZ R66, R66, UR6, -R6.reuse ;  /* 0x0000000642427c23 */ /* 0x100fe20008010806 */
[----:B------:R-:W-:Y:S01]  /*5c80*/  ISETP.LE.U32.AND P1, PT, R9, UR7, PT ;  /* 0x0000000709007c0c */ /* 0x000fe2000bf23070 */
[----:B------:R-:W-:Y:S01]  /*5c90*/  FFMA.FTZ R6, R67, UR6, -R6 ;  /* 0x0000000643067c23 */ /* 0x000fe20008010806 */
[----:B------:R-:W-:Y:S01]  /*5ca0*/  SHF.R.U32.HI R7, RZ, 0x8, R7 ;  /* 0x00000008ff077819 */ /* 0x000fe20000011607 */
[----:B------:R-:W-:Y:S01]  /*5cb0*/  MUFU.EX2 R146, R0 ;  /* 0x0000000000927308 */ /* 0x000fe20000000800 */
[----:B------:R-:W-:Y:S02]  /*5cc0*/  LOP3.LUT R10, R5, 0xff, RZ, 0xc0, !PT ;  /* 0x000000ff050a7812 */ /* 0x000fe400078ec0ff */
[----:B------:R-:W-:Y:S02]  /*5cd0*/  LOP3.LUT R7, R7, 0xffff, RZ, 0xc0, !PT ;  /* 0x0000ffff07077812 */ /* 0x000fe400078ec0ff */
[--C-:B------:R-:W-:Y:S01]  /*5ce0*/  SHF.R.U32.HI R9, RZ, 0x10, R5.reuse ;  /* 0x00000010ff097819 */ /* 0x100fe20000011605 */
[----:B------:R-:W-:Y:S01]  /*5cf0*/  @!P5 FADD.FTZ R177, -R177, -RZ ;  /* 0x800000ffb1b1d221 */ /* 0x000fe20000010100 */
[----:B------:R-:W-:Y:S03]  /*5d00*/  ISETP.LE.U32.AND P5, PT, R7, UR7, PT ;  /* 0x0000000707007c0c */ /* 0x000fe6000bfa3070 */
[----:B------:R-:W-:Y:S01]  /*5d10*/  MUFU.EX2 R138, R4 ;  /* 0x00000004008a7308 */ /* 0x000fe20000000800 */
[----:B------:R-:W-:Y:S01]  /*5d20*/  ISETP.LE.U32.AND P6, PT, R10, UR7, PT ;  /* 0x000000070a007c0c */ /* 0x000fe2000bfc3070 */
[----:B------:R-:W-:Y:S01]  /*5d30*/  @!P1 FADD.FTZ R183, -R183, -RZ ;  /* 0x800000ffb7b79221 */ /* 0x000fe20000010100 */
[----:B------:R-:W-:Y:S02]  /*5d40*/  SHF.R.U32.HI R7, RZ, 0x18, R5 ;  /* 0x00000018ff077819 */ /* 0x000fe40000011605 */
[----:B------:R-:W-:Y:S02]  /*5d50*/  LOP3.LUT R9, R9, 0xff, RZ, 0xc0, !PT ;  /* 0x000000ff09097812 */ /* 0x000fe400078ec0ff */
[----:B------:R-:W-:Y:S03]  /*5d60*/  ISETP.LE.U32.AND P1, PT, R7, UR7, PT ;  /* 0x0000000707007c0c */ /* 0x000fe6000bf23070 */
[----:B------:R-:W-:Y:S01]  /*5d70*/  MUFU.EX2 R137, R54 ;  /* 0x0000003600897308 */ /* 0x000fe20000000800 */
[----:B------:R-:W-:Y:S02]  /*5d80*/  ISETP.LE.U32.AND P3, PT, R9, UR7, PT ;  /* 0x0000000709007c0c */ /* 0x000fe4000bf63070 */
[----:B------:R-:W-:Y:S01]  /*5d90*/  SHF.R.U32.HI R5, RZ, 0x8, R11 ;  /* 0x00000008ff057819 */ /* 0x000fe2000001160b */
[----:B------:R-:W-:Y:S01]  /*5da0*/  @!P5 FADD.FTZ R187, -R187, -RZ ;  /* 0x800000ffbbbbd221 */ /* 0x000fe20000010100 */
[----:B------:R-:W-:Y:S01]  /*5db0*/  LOP3.LUT R7, R111, 0xff, RZ, 0xc0, !PT ;  /* 0x000000ff6f077812 */ /* 0x000fe200078ec0ff */
[----:B------:R-:W-:Y:S01]  /*5dc0*/  @!P6 FADD.FTZ R186, -R186, -RZ ;  /* 0x800000ffbabae221 */ /* 0x000fe20000010100 */
[----:B------:R-:W-:Y:S01]  /*5dd0*/  LOP3.LUT R5, R5, 0xffff, RZ, 0xc0, !PT ;  /* 0x0000ffff05057812 */ /* 0x000fe200078ec0ff */
[----:B------:R-:W-:Y:S01]  /*5de0*/  IMAD.WIDE.U32 R10, R115, -0x326172a9, RZ ;  /* 0xcd9e8d57730a7825 */ /* 0x000fe200078e00ff */
[----:B------:R-:W-:Y:S01]  /*5df0*/  ISETP.LE.U32.AND P2, PT, R19, UR7, PT ;  /* 0x0000000713007c0c */ /* 0x000fe2000bf43070 */
[----:B------:R-:W-:Y:S01]  /*5e00*/  MUFU.EX2 R115, R66 ;  /* 0x0000004200737308 */ /* 0x000fe20000000800 */
[----:B------:R-:W-:Y:S01]  /*5e10*/  ISETP.LE.U32.AND P6, PT, R5, UR7, PT ;  /* 0x0000000705007c0c */ /* 0x000fe2000bfc3070 */
[----:B------:R-:W-:Y:S01]  /*5e20*/  @!P1 FADD.FTZ R190, -R190, -RZ ;  /* 0x800000ffbebe9221 */ /* 0x000fe20000010100 */
[----:B------:R-:W-:Y:S01]  /*5e30*/  LOP3.LUT R5, R13, 0xff, RZ, 0xc0, !PT ;  /* 0x000000ff0d057812 */ /* 0x000fe200078ec0ff */
[----:B------:R-:W-:Y:S01]  /*5e40*/  @!P3 FADD.FTZ R191, -R191, -RZ ;  /* 0x800000ffbfbfb221 */ /* 0x000fe20000010100 */
[----:B------:R-:W-:Y:S01]  /*5e50*/  ISETP.LE.U32.AND P1, PT, R12, UR7, PT ;  /* 0x000000070c007c0c */ /* 0x000fe2000bf23070 */
[----:B------:R-:W-:Y:S01]  /*5e60*/  IMAD.WIDE.U32 R12, R136, -0x2daee0ad, RZ ;  /* 0xd2511f53880c7825 */ /* 0x000fe200078e00ff */
[----:B------:R-:W-:Y:S03]  /*5e70*/  ISETP.LE.U32.AND P3, PT, R5, UR7, PT ;  /* 0x0000000705007c0c */ /* 0x000fe6000bf63070 */
[----:B------:R-:W-:Y:S01]  /*5e80*/  MUFU.EX2 R136, R55 ;  /* 0x0000003700887308 */ /* 0x000fe20000000800 */
[----:B------:R-:W-:Y:S02]  /*5e90*/  SHF.R.U32.HI R5, RZ, 0x8, R109 ;  /* 0x00000008ff057819 */ /* 0x000fe4000001166d */
[----:B------:R-:W-:Y:S01]  /*5ea0*/  ISETP.LE.U32.AND P4, PT, R15, UR7, PT ;  /* 0x000000070f007c0c */ /* 0x000fe2000bf83070 */
[----:B---3--:R-:W-:Y:S01]  /*5eb0*/  @!P2 FADD.FTZ R172, -R172, -RZ ;  /* 0x800000ffacaca221 */ /* 0x008fe20000010100 */
[----:B------:R-:W-:Y:S01]  /*5ec0*/  SHF.R.U32.HI R15, RZ, 0x8, R113 ;  /* 0x00000008ff0f7819 */ /* 0x000fe20000011671 */
[----:B------:R-:W-:Y:S01]  /*5ed0*/  IMAD.U32 R113, RZ, RZ, UR27 ;  /* 0x0000001bff717e24 */ /* 0x000fe2000f8e00ff */
[----:B------:R-:W-:Y:S03]  /*5ee0*/  LOP3.LUT R5, R5, 0xffff, RZ, 0xc0, !PT ;  /* 0x0000ffff05057812 */ /* 0x000fe600078ec0ff */
[----:B------:R-:W2:Y:S01]  /*5ef0*/  MUFU.EX2 R165, R22 ;  /* 0x0000001600a57308 */ /* 0x000ea20000000800 */
[----:B------:R-:W-:Y:S01]  /*5f00*/  ISETP.LE.U32.AND P5, PT, R100, UR7, PT ;  /* 0x0000000764007c0c */ /* 0x000fe2000bfa3070 */
[----:B------:R-:W-:Y:S01]  /*5f10*/  @!P1 FADD.FTZ R188, -R188, -RZ ;  /* 0x800000ffbcbc9221 */ /* 0x000fe20000010100 */
[----:B------:R-:W-:Y:S01]  /*5f20*/  ISETP.LE.U32.AND P1, PT, R7, UR7, PT ;  /* 0x0000000707007c0c */ /* 0x000fe2000bf23070 */
[----:B------:R-:W-:Y:S01]  /*5f30*/  @!P3 FADD.FTZ R189, -R189, -RZ ;  /* 0x800000ffbdbdb221 */ /* 0x000fe20000010100 */
[----:B------:R-:W-:Y:S01]  /*5f40*/  ISETP.LE.U32.AND P3, PT, R5, UR7, PT ;  /* 0x0000000705007c0c */ /* 0x000fe2000bf63070 */
[----:B------:R-:W-:Y:S01]  /*5f50*/  @!P6 FADD.FTZ R184, -R184, -RZ ;  /* 0x800000ffb8b8e221 */ /* 0x000fe20000010100 */
[C---:B------:R-:W-:Y:S01]  /*5f60*/  LOP3.LUT R5, R16.reuse, 0xffff, RZ, 0xc0, !PT ;  /* 0x0000ffff10057812 */ /* 0x040fe200078ec0ff */
[----:B------:R-:W-:Y:S01]  /*5f70*/  @!P4 FADD.FTZ R185, -R185, -RZ ;  /* 0x800000ffb9b9c221 */ /* 0x000fe20000010100 */
[----:B------:R-:W-:Y:S01]  /*5f80*/  LOP3.LUT R7, R16, 0xff, RZ, 0xc0, !PT ;  /* 0x000000ff10077812 */ /* 0x000fe200078ec0ff */
[----:B------:R-:W-:Y:S01]  /*5f90*/  MUFU.EX2 R148, R56 ;  /* 0x0000003800947308 */ /* 0x000fe20000000800 */
[----:B------:R-:W-:Y:S02]  /*5fa0*/  SHF.R.U32.HI R5, RZ, 0x8, R5 ;  /* 0x00000008ff057819 */ /* 0x000fe40000011605 */
[----:B------:R-:W-:Y:S02]  /*5fb0*/  LOP3.LUT R15, R15, 0xffff, RZ, 0xc0, !PT ;  /* 0x0000ffff0f0f7812 */ /* 0x000fe400078ec0ff */
[----:B------:R-:W-:Y:S01]  /*5fc0*/  LOP3.LUT R5, R5, 0xffff, RZ, 0xc0, !PT ;  /* 0x0000ffff05057812 */ /* 0x000fe200078ec0ff */
[----:B------:R-:W-:Y:S01]  /*5fd0*/  @!P1 FADD.FTZ R175, -R175, -RZ ;  /* 0x800000ffafaf9221 */ /* 0x000fe20000010100 */
[----:B------:R-:W-:Y:S01]  /*5fe0*/  ISETP.LE.U32.AND P6, PT, R20, UR7, PT ;  /* 0x0000000714007c0c */ /* 0x000fe2000bfc3070 */
[----:B------:R-:W-:Y:S01]  /*5ff0*/  @!P3 FADD.FTZ R162, -R162, -RZ ;  /* 0x800000ffa2a2b221 */ /* 0x000fe20000010100 */
[----:B------:R-:W-:Y:S01]  /*6000*/  ISETP.LE.U32.AND P1, PT, R5, UR7, PT ;  /* 0x0000000705007c0c */ /* 0x000fe2000bf23070 */
[----:B------:R-:W-:Y:S01]  /*6010*/  MUFU.EX2 R153, R59 ;  /* 0x0000003b00997308 */ /* 0x000fe20000000800 */
[----:B------:R-:W-:Y:S02]  /*6020*/  ISETP.LE.U32.AND P3, PT, R7, UR7, PT ;  /* 0x0000000707007c0c */ /* 0x000fe4000bf63070 */
[----:B------:R-:W-:Y:S02]  /*6030*/  LOP3.LUT R7, R17, 0xff, RZ, 0xc0, !PT ;  /* 0x000000ff11077812 */ /* 0x000fe400078ec0ff */
[--C-:B------:R-:W-:Y:S02]  /*6040*/  SHF.R.U32.HI R5, RZ, 0x10, R16.reuse ;  /* 0x00000010ff057819 */ /* 0x100fe40000011610 */
[----:B------:R-:W-:Y:S03]  /*6050*/  SHF.R.U32.HI R16, RZ, 0x18, R16 ;  /* 0x00000018ff107819 */ /* 0x000fe60000011610 */
[----:B------:R-:W3:Y:S01]  /*6060*/  MUFU.EX2 R180, R27 ;  /* 0x0000001b00b47308 */ /* 0x000ee20000000800 */
[----:B------:R-:W-:Y:S01]  /*6070*/  LOP3.LUT R5, R5, 0xff, RZ, 0xc0, !PT ;  /* 0x000000ff05057812 */ /* 0x000fe200078ec0ff */
[----:B------:R-:W-:Y:S01]  /*6080*/  @!P6 FADD.FTZ R145, -R145, -RZ ;  /* 0x800000ff9191e221 */ /* 0x000fe20000010100 */
[----:B------:R-:W-:Y:S01]  /*6090*/  LOP3.LUT R9, R11, UR15, R112, 0x96, !PT ;  /* 0x0000000f0b097c12 */ /* 0x000fe2000f8e9670 */
[----:B------:R-:W-:Y:S01]  /*60a0*/  @!P1 FADD.FTZ R160, -R160, -RZ ;  /* 0x800000ffa0a09221 */ /* 0x000fe20000010100 */
[----:B------:R-:W-:Y:S01]  /*60b0*/  ISETP.LE.U32.AND P1, PT, R7, UR7, PT ;  /* 0x0000000707007c0c */ /* 0x000fe2000bf23070 */
[----:B------:R-:W-:Y:S01]  /*60c0*/  @!P3 FADD.FTZ R161, -R161, -RZ ;  /* 0x800000ffa1a1b221 */ /* 0x000fe20000010100 */
[----:B------:R-:W-:Y:S01]  /*60d0*/  ISETP.LE.U32.AND P2, PT, R5, UR7, PT ;  /* 0x0000000705007c0c */ /* 0x000fe2000bf43070 */
[----:B------:R-:W-:Y:S01]  /*60e0*/  IMAD.U32 R112, RZ, RZ, UR28 ;  /* 0x0000001cff707e24 */ /* 0x000fe2000f8e00ff */
[----:B------:R-:W-:Y:S01]  /*60f0*/  LOP3.LUT R5, R17, 0xffff, RZ, 0xc0, !PT ;  /* 0x0000ffff11057812 */ /* 0x000fe200078ec0ff */
[----:B------:R-:W-:Y:S01]  /*6100*/  MUFU.EX2 R174, R25 ;  /* 0x0000001900ae7308 */ /* 0x000fe20000000800 */
[--C-:B------:R-:W-:Y:S02]  /*6110*/  SHF.R.U32.HI R7, RZ, 0x10, R17.reuse ;  /* 0x00000010ff077819 */ /* 0x100fe40000011611 */
[----:B------:R-:W-:Y:S02]  /*6120*/  SHF.R.U32.HI R17, RZ, 0x18, R17 ;  /* 0x00000018ff117819 */ /* 0x000fe40000011611 */
[----:B------:R-:W-:Y:S02]  /*6130*/  SHF.R.U32.HI R5, RZ, 0x8, R5 ;  /* 0x00000008ff057819 */ /* 0x000fe40000011605 */
[----:B------:R-:W-:Y:S01]  /*6140*/  ISETP.LE.U32.AND P3, PT, R16, UR7, PT ;  /* 0x0000000710007c0c */ /* 0x000fe2000bf63070 */
[----:B-1----:R-:W-:Y:S01]  /*6150*/  @!P1 FADD.FTZ R173, -R173, -RZ ;  /* 0x800000ffadad9221 */ /* 0x002fe20000010100 */
[----:B------:R-:W-:Y:S01]  /*6160*/  ISETP.LE.U32.AND P1, PT, R17, UR7, PT ;  /* 0x0000000711007c0c */ /* 0x000fe2000bf23070 */
[----:B------:R-:W1:Y:S01]  /*6170*/  MUFU.EX2 R171, R28 ;  /* 0x0000001c00ab7308 */ /* 0x000e620000000800 */
[----:B------:R-:W-:Y:S01]  /*6180*/  LOP3.LUT R5, R5, 0xffff, RZ, 0xc0, !PT ;  /* 0x0000ffff05057812 */ /* 0x000fe200078ec0ff */
[----:B--2---:R-:W-:Y:S01]  /*6190*/  @!P2 FADD.FTZ R165, -R165, -RZ ;  /* 0x800000ffa5a5a221 */ /* 0x004fe20000010100 */
[C---:B------:R-:W-:Y:S02]  /*61a0*/  LOP3.LUT R18, R10.reuse, 0xff, RZ, 0xc0, !PT ;  /* 0x000000ff0a127812 */ /* 0x040fe400078ec0ff */
[----:B------:R-:W-:Y:S02]  /*61b0*/  ISETP.LE.U32.AND P2, PT, R5, UR7, PT ;  /* 0x0000000705007c0c */ /* 0x000fe4000bf43070 */
[----:B------:R-:W-:Y:S03]  /*61c0*/  LOP3.LUT R19, R10, 0xffff, RZ, 0xc0, !PT ;  /* 0x0000ffff0a137812 */ /* 0x000fe600078ec0ff */
[----:B------:R-:W2:Y:S01]  /*61d0*/  MUFU.EX2 R170, R29 ;  /* 0x0000001d00aa7308 */ /* 0x000ea20000000800 */
[--C-:B------:R-:W-:Y:S01]  /*61e0*/  SHF.R.U32.HI R22, RZ, 0x18, R10.reuse ;  /* 0x00000018ff167819 */ /* 0x100fe2000001160a */
[----:B------:R-:W-:Y:S01]  /*61f0*/  @!P3 FADD.FTZ R166, -R166, -RZ ;  /* 0x800000ffa6a6b221 */ /* 0x000fe20000010100 */
[----:B------:R-:W-:Y:S01]  /*6200*/  SHF.R.U32.HI R20, RZ, 0x10, R10 ;  /* 0x00000010ff147819 */ /* 0x000fe2000001160a */
[----:B---3--:R-:W-:Y:S01]  /*6210*/  @!P1 FADD.FTZ R180, -R180, -RZ ;  /* 0x800000ffb4b49221 */ /* 0x008fe20000010100 */
[----:B------:R-:W-:Y:S01]  /*6220*/  ISETP.LE.U32.AND P1, PT, R15, UR7, PT ;  /* 0x000000070f007c0c */ /* 0x000fe2000bf23070 */
[----:B------:R-:W-:Y:S01]  /*6230*/  IMAD.WIDE.U32 R10, R117, -0x2daee0ad, RZ ;  /* 0xd2511f53750a7825 */ /* 0x000fe200078e00ff */
[----:B------:R-:W-:Y:S03]  /*6240*/  LOP3.LUT R15, R116, 0xff, RZ, 0xc0, !PT ;  /* 0x000000ff740f7812 */ /* 0x000fe600078ec0ff */
[----:B------:R-:W3:Y:S01]  /*6250*/  MUFU.EX2 R178, R30 ;  /* 0x0000001e00b27308 */ /* 0x000ee20000000800 */
[----:B------:R-:W-:Y:S01]  /*6260*/  ISETP.LE.U32.AND P0, PT, R21, UR7, PT ;  /* 0x0000000715007c0c */ /* 0x000fe2000bf03070 */
[----:B-1----:R-:W-:Y:S01]  /*6270*/  @!P5 FADD.FTZ R171, -R171, -RZ ;  /* 0x800000ffababd221 */ /* 0x002fe20000010100 */
[----:B------:R-:W-:Y:S01]  /*6280*/  ISETP.LE.U32.AND P5, PT, R15, UR7, PT ;  /* 0x000000070f007c0c */ /* 0x000fe2000bfa3070 */
[----:B------:R-:W-:Y:S01]  /*6290*/  @!P2 FADD.FTZ R174, -R174, -RZ ;  /* 0x800000ffaeaea221 */ /* 0x000fe20000010100 */
[----:B------:R-:W-:Y:S02]  /*62a0*/  LOP3.LUT R5, R7, 0xff, RZ, 0xc0, !PT ;  /* 0x000000ff07057812 */ /* 0x000fe400078ec0ff */
[----:B------:R-:W-:Y:S03]  /*62b0*/  LOP3.LUT R24, R10, 0xffff, RZ, 0xc0, !PT ;  /* 0x0000ffff0a187812 */ /* 0x000fe600078ec0ff */
[----:B------:R-:W1:Y:S01]  /*62c0*/  MUFU.EX2 R176, R31 ;  /* 0x0000001f00b07308 */ /* 0x000e620000000800 */
[----:B------:R-:W-:Y:S01]  /*62d0*/  ISETP.LE.U32.AND P4, PT, R108, UR7, PT ;  /* 0x000000076c007c0c */ /* 0x000fe2000bf83070 */
[----:B--2---:R-:W-:Y:S01]  /*62e0*/  @!P1 FADD.FTZ R170, -R170, -RZ ;  /* 0x800000ffaaaa9221 */ /* 0x004fe20000010100 */
[----:B------:R-:W-:Y:S02]  /*62f0*/  ISETP.LE.U32.AND P2, PT, R23, UR7, PT ;  /* 0x0000000717007c0c */ /* 0x000fe4000bf43070 */
[----:B------:R-:W-:Y:S01]  /*6300*/  LOP3.LUT R16, R12, 0xff, RZ, 0xc0, !PT ;  /* 0x000000ff0c107812 */ /* 0x000fe200078ec0ff */
[----:B------:R-:W-:Y:S01]  /*6310*/  @!P0 FADD.FTZ R152, -R152, -RZ ;  /* 0x800000ff98988221 */ /* 0x000fe20000010100 */
[----:B------:R-:W-:Y:S03]  /*6320*/  LOP3.LUT R15, R10, 0xff, RZ, 0xc0, !PT ;  /* 0x000000ff0a0f7812 */ /* 0x000fe600078ec0ff */
[----:B------:R-:W-:Y:S01]  /*6330*/  MUFU.EX2 R117, R64 ;  /* 0x0000004000757308 */ /* 0x000fe20000000800 */
[----:B------:R-:W-:Y:S01]  /*6340*/  SHF.R.U32.HI R17, RZ, 0x18, R12 ;  /* 0x00000018ff117819 */ /* 0x000fe2000001160c */
[----:B---3--:R-:W-:Y:S01]  /*6350*/  @!P5 FADD.FTZ R178, -R178, -RZ ;  /* 0x800000ffb2b2d221 */ /* 0x008fe20000010100 */
[----:B------:R-:W-:Y:S02]  /*6360*/  SHF.R.U32.HI R23, RZ, 0x18, R10 ;  /* 0x00000018ff177819 */ /* 0x000fe4000001160a */
[----:B------:R-:W-:Y:S02]  /*6370*/  LOP3.LUT R21, R12, 0xffff, RZ, 0xc0, !PT ;  /* 0x0000ffff0c157812 */ /* 0x000fe400078ec0ff */
[----:B------:R-:W-:Y:S01]  /*6380*/  SHF.R.U32.HI R25, RZ, 0x10, R12 ;  /* 0x00000010ff197819 */ /* 0x000fe2000001160c */
[----:B------:R-:W-:Y:S01]  /*6390*/  @!P2 FADD.FTZ R135, -R135, -RZ ;  /* 0x800000ff8787a221 */ /* 0x000fe20000010100 */
[----:B------:R-:W-:Y:S01]  /*63a0*/  SHF.R.U32.HI R12, RZ, 0x8, R102 ;  /* 0x00000008ff0c7819 */ /* 0x000fe20000011666 */
[----:B-1----:R-:W-:Y:S01]  /*63b0*/  @!P4 FADD.FTZ R176, -R176, -RZ ;  /* 0x800000ffb0b0c221 */ /* 0x002fe20000010100 */
[----:B------:R-:W-:Y:S01]  /*63c0*/  ISETP.LE.U32.AND P3, PT, R5, UR7, PT ;  /* 0x0000000705007c0c */ /* 0x000fe2000bf63070 */
[----:B------:R-:W-:Y:S01]  /*63d0*/  MUFU.EX2 R158, R41 ;  /* 0x00000029009e7308 */ /* 0x000fe20000000800 */
[----:B------:R-:W-:Y:S02]  /*63e0*/  LOP3.LUT R5, R11, UR14, R114, 0x96, !PT ;  /* 0x0000000e0b057c12 */ /* 0x000fe4000f8e9672 */
[----:B------:R-:W-:Y:S02]  /*63f0*/  LOP3.LUT R11, R12, 0xffff, RZ, 0xc0, !PT ;  /* 0x0000ffff0c0b7812 */ /* 0x000fe400078ec0ff */
[C---:B------:R-:W-:Y:S02]  /*6400*/  LOP3.LUT R12, R14.reuse, 0xffff, RZ, 0xc0, !PT ;  /* 0x0000ffff0e0c7812 */ /* 0x040fe400078ec0ff */
[----:B------:R-:W-:Y:S03]  /*6410*/  LOP3.LUT R7, R13, UR14, R140, 0x96, !PT ;  /* 0x0000000e0d077c12 */ /* 0x000fe6000f8e968c */
[----:B------:R-:W-:Y:S01]  /*6420*/  MUFU.EX2 R114, R6 ;  /* 0x0000000600727308 */ /* 0x000fe20000000800 */
[----:B------:R-:W-:Y:S02]  /*6430*/  SHF.R.U32.HI R13, RZ, 0x10, R10 ;  /* 0x00000010ff0d7819 */ /* 0x000fe4000001160a */
[----:B------:R-:W-:Y:S02]  /*6440*/  ISETP.LE.U32.AND P1, PT, R11, UR7, PT ;  /* 0x000000070b007c0c */ /* 0x000fe4000bf23070 */
[----:B------:R-:W-:Y:S02]  /*6450*/  LOP3.LUT R10, R14, 0xff, RZ, 0xc0, !PT ;  /* 0x000000ff0e0a7812 */ /* 0x000fe400078ec0ff */
[----:B------:R-:W-:Y:S03]  /*6460*/  LOP3.LUT R11, R103, 0xff, RZ, 0xc0, !PT ;  /* 0x000000ff670b7812 */ /* 0x000fe600078ec0ff */
[----:B------:R-:W-:Y:S01]  /*6470*/  MUFU.EX2 R140, R60 ;  /* 0x0000003c008c7308 */ /* 0x000fe20000000800 */
[----:B------:R-:W-:Y:S02]  /*6480*/  ISETP.LE.U32.AND P4, PT, R10, UR7, PT ;  /* 0x000000070a007c0c */ /* 0x000fe4000bf83070 */
[----:B------:R-:W-:Y:S02]  /*6490*/  ISETP.LE.U32.AND P5, PT, R11, UR7, PT ;  /* 0x000000070b007c0c */ /* 0x000fe4000bfa3070 */
[--C-:B------:R-:W-:Y:S02]  /*64a0*/  SHF.R.U32.HI R10, RZ, 0x18, R14.reuse ;  /* 0x00000018ff0a7819 */ /* 0x100fe4000001160e */
[----:B------:R-:W-:Y:S01]  /*64b0*/  SHF.R.U32.HI R11, RZ, 0x10, R14 ;  /* 0x00000010ff0b7819 */ /* 0x000fe2000001160e */
[----:B------:R-:W-:Y:S01]  /*64c0*/  @!P1 FADD.FTZ R144, -R144, -RZ ;  /* 0x800000ff90909221 */ /* 0x000fe20000010100 */
[----:B------:R-:W-:Y:S01]  /*64d0*/  ISETP.LE.U32.AND P6, PT, R10, UR7, PT ;  /* 0x000000070a007c0c */ /* 0x000fe2000bfc3070 */
[----:B------:R-:W-:Y:S01]  /*64e0*/  MUFU.EX2 R169, R42 ;  /* 0x0000002a00a97308 */ /* 0x000fe20000000800 */
[----:B------:R-:W-:Y:S02]  /*64f0*/  SHF.R.U32.HI R10, RZ, 0x8, R12 ;  /* 0x00000008ff0a7819 */ /* 0x000fe4000001160c */
[----:B------:R-:W-:Y:S02]  /*6500*/  LOP3.LUT R11, R11, 0xff, RZ, 0xc0, !PT ;  /* 0x000000ff0b0b7812 */ /* 0x000fe400078ec0ff */
[----:B------:R-:W-:Y:S01]  /*6510*/  LOP3.LUT R10, R10, 0xffff, RZ, 0xc0, !PT ;  /* 0x0000ffff0a0a7812 */ /* 0x000fe200078ec0ff */
[----:B------:R-:W-:Y:S01]  /*6520*/  @!P5 FADD.FTZ R154, -R154, -RZ ;  /* 0x800000ff9a9ad221 */ /* 0x000fe20000010100 */
[----:B------:R-:W-:Y:S03]  /*6530*/  ISETP.LE.U32.AND P0, PT, R11, UR7, PT ;  /* 0x000000070b007c0c */ /* 0x000fe6000bf03070 */
[----:B------:R-:W1:Y:S01]  /*6540*/  MUFU.EX2 R141, R36 ;  /* 0x00000024008d7308 */ /* 0x000e620000000800 */
[----:B------:R-:W-:Y:S02]  /*6550*/  ISETP.LE.U32.AND P5, PT, R10, UR7, PT ;  /* 0x000000070a007c0c */ /* 0x000fe4000bfa3070 */
[C---:B------:R-:W-:Y:S02]  /*6560*/  LOP3.LUT R10, R9.reuse, 0xffff, RZ, 0xc0, !PT ;  /* 0x0000ffff090a7812 */ /* 0x040fe400078ec0ff */
[----:B------:R-:W-:Y:S02]  /*6570*/  LOP3.LUT R11, R9, 0xff, RZ, 0xc0, !PT ;  /* 0x000000ff090b7812 */ /* 0x000fe400078ec0ff */
[----:B------:R-:W-:Y:S03]  /*6580*/  SHF.R.U32.HI R10, RZ, 0x8, R10 ;  /* 0x00000008ff0a7819 */ /* 0x000fe6000001160a */
[----:B------:R-:W2:Y:S01]  /*6590*/  MUFU.EX2 R139, R37 ;  /* 0x00000025008b7308 */ /* 0x000ea20000000800 */
[--C-:B------:R-:W-:Y:S02]  /*65a0*/  SHF.R.U32.HI R12, RZ, 0x10, R9.reuse ;  /* 0x00000010ff0c7819 */ /* 0x100fe40000011609 */
[----:B------:R-:W-:Y:S02]  /*65b0*/  LOP3.LUT R10, R10, 0xffff, RZ, 0xc0, !PT ;  /* 0x0000ffff0a0a7812 */ /* 0x000fe400078ec0ff */
[----:B------:R-:W-:Y:S02]  /*65c0*/  ISETP.LE.U32.AND P1, PT, R18, UR7, PT ;  /* 0x0000000712007c0c */ /* 0x000fe4000bf23070 */
[----:B------:R-:W-:Y:S03]  /*65d0*/  F2FP.RELU.F16.F32.PACK_AB R4, R152, R154 ;  /* 0x0000009a9804723e */ /* 0x000fe600000008ff */
[----:B------:R-:W3:Y:S01]  /*65e0*/  MUFU.EX2 R151, R38 ;  /* 0x0000002600977308 */ /* 0x000ee20000000800 */
[----:B-1----:R-:W-:Y:S01]  /*65f0*/  @!P4 FADD.FTZ R141, -R141, -RZ ;  /* 0x800000ff8d8dc221 */ /* 0x002fe20000010100 */
[----:B------:R-:W-:Y:S02]  /*6600*/  ISETP.LE.U32.AND P4, PT, R11, UR7, PT ;  /* 0x000000070b007c0c */ /* 0x000fe4000bf83070 */
[----:B------:R-:W-:Y:S06]  /*6610*/  LOP3.LUT R11, R12, 0xff, RZ, 0xc0, !PT ;  /* 0x000000ff0c0b7812 */ /* 0x000fec00078ec0ff */
[----:B------:R-:W1:Y:S01]  /*6620*/  MUFU.EX2 R149, R39 ;  /* 0x0000002700957308 */ /* 0x000e620000000800 */
[----:B--2---:R-:W-:Y:S01]  /*6630*/  @!P5 FADD.FTZ R139, -R139, -RZ ;  /* 0x800000ff8b8bd221 */ /* 0x004fe20000010100 */
[----:B------:R-:W-:Y:S02]  /*6640*/  ISETP.LE.U32.AND P5, PT, R10, UR7, PT ;  /* 0x000000070a007c0c */ /* 0x000fe4000bfa3070 */
[----:B------:R-:W-:Y:S02]  /*6650*/  SHF.R.U32.HI R10, RZ, 0x18, R9 ;  /* 0x00000018ff0a7819 */ /* 0x000fe40000011609 */
[----:B------:R-:W-:Y:S04]  /*6660*/  SHF.R.U32.HI R9, RZ, 0x8, R19 ;  /* 0x00000008ff097819 */ /* 0x000fe80000011613 */
[----:B------:R-:W2:Y:S01]  /*6670*/  MUFU.EX2 R159, R40 ;  /* 0x00000028009f7308 */ /* 0x000ea20000000800 */
[----:B---3--:R-:W-:Y:S01]  /*6680*/  @!P0 FADD.FTZ R151, -R151, -RZ ;  /* 0x800000ff97978221 */ /* 0x008fe20000010100 */
[----:B------:R-:W-:Y:S02]  /*6690*/  ISETP.LE.U32.AND P0, PT, R11, UR7, PT ;  /* 0x000000070b007c0c */ /* 0x000fe4000bf03070 */
[----:B------:R-:W-:Y:S01]  /*66a0*/  LOP3.LUT R9, R9, 0xffff, RZ, 0xc0, !PT ;  /* 0x0000ffff09097812 */ /* 0x000fe200078ec0ff */
[----:B------:R-:W-:Y:S03]  /*66b0*/  @!P5 FADD.FTZ R158, -R158, -RZ ;  /* 0x800000ff9e9ed221 */ /* 0x000fe60000010100 */
[----:B------:R-:W-:Y:S01]  /*66c0*/  ISETP.LE.U32.AND P5, PT, R9, UR7, PT ;  /* 0x0000000709007c0c */ /* 0x000fe2000bfa3070 */
[----:B-1----:R-:W-:Y:S01]  /*66d0*/  @!P6 FADD.FTZ R149, -R149, -RZ ;  /* 0x800000ff9595e221 */ /* 0x002fe20000010100 */
[----:B------:R-:W-:Y:S01]  /*66e0*/  LOP3.LUT R9, R20, 0xff, RZ, 0xc0, !PT ;  /* 0x000000ff14097812 */ /* 0x000fe200078ec0ff */
[----:B------:R-:W1:Y:S01]  /*66f0*/  MUFU.EX2 R164, R46 ;  /* 0x0000002e00a47308 */ /* 0x000e620000000800 */
[----:B------:R-:W-:Y:S02]  /*6700*/  ISETP.LE.U32.AND P6, PT, R10, UR7, PT ;  /* 0x000000070a007c0c */ /* 0x000fe4000bfc3070 */
[----:B------:R-:W-:Y:S01]  /*6710*/  LOP3.LUT R10, R104, 0xff, RZ, 0xc0, !PT ;  /* 0x000000ff680a7812 */ /* 0x000fe200078ec0ff */
[----:B------:R-:W-:Y:S01]  /*6720*/  @!P0 FADD.FTZ R169, -R169, -RZ ;  /* 0x800000ffa9a98221 */ /* 0x000fe20000010100 */
[----:B------:R-:W-:Y:S01]  /*6730*/  ISETP.LE.U32.AND P0, PT, R9, UR7, PT ;  /* 0x0000000709007c0c */ /* 0x000fe2000bf03070 */
[----:B--2---:R-:W-:Y:S01]  /*6740*/  @!P4 FADD.FTZ R159, -R159, -RZ ;  /* 0x800000ff9f9fc221 */ /* 0x004fe20000010100 */
[----:B------:R-:W-:Y:S03]  /*6750*/  SHF.R.U32.HI R9, RZ, 0x8, R105 ;  /* 0x00000008ff097819 */ /* 0x000fe60000011669 */
[----:B------:R-:W2:Y:S01]  /*6760*/  MUFU.EX2 R168, R43 ;  /* 0x0000002b00a87308 */ /* 0x000ea20000000800 */
[----:B------:R-:W-:Y:S02]  /*6770*/  ISETP.LE.U32.AND P4, PT, R22, UR7, PT ;  /* 0x0000000716007c0c */ /* 0x000fe4000bf83070 */
[----:B------:R-:W-:Y:S07]  /*6780*/  LOP3.LUT R9, R9, 0xffff, RZ, 0xc0, !PT ;  /* 0x0000ffff09097812 */ /* 0x000fee00078ec0ff */
[----:B------:R-:W3:Y:S01]  /*6790*/  MUFU.EX2 R163, R47 ;  /* 0x0000002f00a37308 */ /* 0x000ee20000000800 */
[----:B-1----:R-:W-:Y:S01]  /*67a0*/  @!P0 FADD.FTZ R164, -R164, -RZ ;  /* 0x800000ffa4a48221 */ /* 0x002fe20000010100 */
[----:B------:R-:W-:Y:S02]  /*67b0*/  ISETP.LE.U32.AND P0, PT, R9, UR7, PT ;  /* 0x0000000709007c0c */ /* 0x000fe4000bf03070 */
[--C-:B------:R-:W-:Y:S06]  /*67c0*/  SHF.R.U32.HI R9, RZ, 0x18, R7.reuse ;  /* 0x00000018ff097819 */ /* 0x100fec0000011607 */
[----:B------:R-:W1:Y:S01]  /*67d0*/  MUFU.EX2 R181, R26 ;  /* 0x0000001a00b57308 */ /* 0x000e620000000800 */
[----:B--2---:R-:W-:Y:S01]  /*67e0*/  @!P6 FADD.FTZ R168, -R168, -RZ ;  /* 0x800000ffa8a8e221 */ /* 0x004fe20000010100 */
[----:B------:R-:W-:Y:S02]  /*67f0*/  ISETP.LE.U32.AND P6, PT, R10, UR7, PT ;  /* 0x000000070a007c0c */ /* 0x000fe4000bfc3070 */
[----:B------:R-:W-:Y:S02]  /*6800*/  LOP3.LUT R10, R7, 0xff, RZ, 0xc0, !PT ;  /* 0x000000ff070a7812 */ /* 0x000fe400078ec0ff */
[----:B------:R-:W-:Y:S02]  /*6810*/  ISETP.LE.U32.AND P2, PT, R9, UR7, PT ;  /* 0x0000000709007c0c */ /* 0x000fe4000bf43070 */
[----:B------:R-:W-:Y:S01]  /*6820*/  LOP3.LUT R9, R5, 0xff, RZ, 0xc0, !PT ;  /* 0x000000ff05097812 */ /* 0x000fe200078ec0ff */
[----:B---3--:R-:W-:Y:S01]  /*6830*/  @!P4 FADD.FTZ R163, -R163, -RZ ;  /* 0x800000ffa3a3c221 */ /* 0x008fe20000010100 */
[----:B------:R-:W-:Y:S01]  /*6840*/  ISETP.LE.U32.AND P4, PT, R10, UR7, PT ;  /* 0x000000070a007c0c */ /* 0x000fe2000bf83070 */
[----:B------:R-:W-:Y:S01]  /*6850*/  @!P0 FADD.FTZ R134, -R134, -RZ ;  /* 0x800000ff86868221 */ /* 0x000fe20000010100 */
[----:B------:R-:W-:Y:S01]  /*6860*/  LOP3.LUT R10, R7, 0xffff, RZ, 0xc0, !PT ;  /* 0x0000ffff070a7812 */ /* 0x000fe200078ec0ff */
[----:B------:R-:W2:Y:S01]  /*6870*/  MUFU.EX2 R155, R44 ;  /* 0x0000002c009b7308 */ /* 0x000ea20000000800 */
[----:B------:R-:W-:Y:S01]  /*6880*/  ISETP.LE.U32.AND P0, PT, R9, UR7, PT ;  /* 0x0000000709007c0c */ /* 0x000fe2000bf03070 */
[----:B------:R-:W-:Y:S01]  /*6890*/  @!P6 FADD.FTZ R143, -R143, -RZ ;  /* 0x800000ff8f8fe221 */ /* 0x000fe20000010100 */
[----:B------:R-:W-:Y:S01]  /*68a0*/  SHF.R.U32.HI R10, RZ, 0x8, R10 ;  /* 0x00000008ff0a7819 */ /* 0x000fe2000001160a */
[----:B-1----:R-:W-:Y:S01]  /*68b0*/  @!P3 FADD.FTZ R181, -R181, -RZ ;  /* 0x800000ffb5b5b221 */ /* 0x002fe20000010100 */
[----:B------:R-:W-:Y:S01]  /*68c0*/  ISETP.LE.U32.AND P3, PT, R101, UR7, PT ;  /* 0x0000000765007c0c */ /* 0x000fe2000bf63070 */
[----:B------:R-:W-:Y:S01]  /*68d0*/  @!P2 FADD.FTZ R136, -R136, -RZ ;  /* 0x800000ff8888a221 */ /* 0x000fe20000010100 */
[----:B------:R-:W-:Y:S03]  /*68e0*/  SHF.R.U32.HI R9, RZ, 0x10, R7 ;  /* 0x00000010ff097819 */ /* 0x000fe60000011607 */
[----:B------:R-:W-:Y:S01]  /*68f0*/  MUFU.EX2 R116, R8 ;  /* 0x0000000800747308 */ /* 0x000fe20000000800 */
[----:B------:R-:W-:Y:S01]  /*6900*/  LOP3.LUT R7, R10, 0xffff, RZ, 0xc0, !PT ;  /* 0x0000ffff0a077812 */ /* 0x000fe200078ec0ff */
[----:B------:R-:W-:Y:S01]  /*6910*/  @!P4 FADD.FTZ R119, -R119, -RZ ;  /* 0x800000ff7777c221 */ /* 0x000fe20000010100 */
[----:B------:R-:W-:Y:S02]  /*6920*/  LOP3.LUT R10, R5, 0xffff, RZ, 0xc0, !PT ;  /* 0x0000ffff050a7812 */ /* 0x000fe400078ec0ff */
[----:B------:R-:W-:Y:S01]  /*6930*/  ISETP.LE.U32.AND P6, PT, R7, UR7, PT ;  /* 0x0000000707007c0c */ /* 0x000fe2000bfc3070 */
[----:B------:R-:W-:Y:S01]  /*6940*/  @!P0 FADD.FTZ R148, -R148, -RZ ;  /* 0x800000ff94948221 */ /* 0x000fe20000010100 */
[----:B------:R-:W-:Y:S03]  /*6950*/  SHF.R.U32.HI R7, RZ, 0x8, R10 ;  /* 0x00000008ff077819 */ /* 0x000fe6000001160a */
[----:B------:R-:W1:Y:S01]  /*6960*/  MUFU.EX2 R157, R45 ;  /* 0x0000002d009d7308 */ /* 0x000e620000000800 */
[----:B------:R-:W-:Y:S01]  /*6970*/  LOP3.LUT R9, R9, 0xff, RZ, 0xc0, !PT ;  /* 0x000000ff09097812 */ /* 0x000fe200078ec0ff */
[----:B------:R-:W-:Y:S01]  /*6980*/  @!P3 FADD.FTZ R142, -R142, -RZ ;  /* 0x800000ff8e8eb221 */ /* 0x000fe20000010100 */
[----:B------:R-:W-:Y:S01]  /*6990*/  LOP3.LUT R7, R7, 0xffff, RZ, 0xc0, !PT ;  /* 0x0000ffff07077812 */ /* 0x000fe200078ec0ff */
[----:B--2---:R-:W-:Y:S01]  /*69a0*/  @!P1 FADD.FTZ R155, -R155, -RZ ;  /* 0x800000ff9b9b9221 */ /* 0x004fe20000010100 */
[----:B------:R-:W-:Y:S02]  /*69b0*/  ISETP.LE.U32.AND P3, PT, R9, UR7, PT ;  /* 0x0000000709007c0c */ /* 0x000fe4000bf63070 */
[----:B------:R-:W-:Y:S02]  /*69c0*/  SHF.R.U32.HI R9, RZ, 0x10, R5 ;  /* 0x00000010ff097819 */ /* 0x000fe40000011605 */
[----:B------:R-:W-:Y:S01]  /*69d0*/  ISETP.LE.U32.AND P4, PT, R7, UR7, PT ;  /* 0x0000000707007c0c */ /* 0x000fe2000bf83070 */
[----:B------:R-:W-:Y:S01]  /*69e0*/  @!P6 FADD.FTZ R118, -R118, -RZ ;  /* 0x800000ff7676e221 */ /* 0x000fe20000010100 */
[----:B------:R-:W-:Y:S02]  /*69f0*/  LOP3.LUT R7, R9, 0xff, RZ, 0xc0, !PT ;  /* 0x000000ff09077812 */ /* 0x000fe400078ec0ff */
[----:B------:R-:W-:Y:S02]  /*6a00*/  SHF.R.U32.HI R9, RZ, 0x8, R21 ;  /* 0x00000008ff097819 */ /* 0x000fe40000011615 */
[----:B------:R-:W-:Y:S02]  /*6a10*/  ISETP.LE.U32.AND P6, PT, R7, UR7, PT ;  /* 0x0000000707007c0c */ /* 0x000fe4000bfc3070 */
[----:B------:R-:W-:Y:S01]  /*6a20*/  LOP3.LUT R7, R9, 0xffff, RZ, 0xc0, !PT ;  /* 0x0000ffff09077812 */ /* 0x000fe200078ec0ff */
[----:B-1----:R-:W-:Y:S01]  /*6a30*/  @!P5 FADD.FTZ R157, -R157, -RZ ;  /* 0x800000ff9d9dd221 */ /* 0x002fe20000010100 */
[----:B------:R-:W-:Y:S01]  /*6a40*/  SHF.R.U32.HI R5, RZ, 0x18, R5 ;  /* 0x00000018ff057819 */ /* 0x000fe20000011605 */
[----:B------:R-:W-:Y:S01]  /*6a50*/  @!P3 FADD.FTZ R137, -R137, -RZ ;  /* 0x800000ff8989b221 */ /* 0x000fe20000010100 */
        /* <DEDUP_REMOVED lines=13> */
[----:B------:R-:W-:Y:S01]  /*6b30*/  LOP3.LUT R8, R13, 0xff, RZ, 0xc0, !PT ;  /* 0x000000ff0d087812 */ /* 0x000fe200078ec0ff */
[----:B------:R-:W-:Y:S01]  /*6b40*/  @!P4 FADD.FTZ R153, -R153, -RZ ;  /* 0x800000ff9999c221 */ /* 0x000fe20000010100 */
[----:B------:R-:W-:Y:S01]  /*6b50*/  ISETP.LE.U32.AND P2, PT, R7, UR7, PT ;  /* 0x0000000707007c0c */ /* 0x000fe2000bf43070 */
[----:B------:R-:W-:Y:S01]  /*6b60*/  @!P6 FADD.FTZ R115, -R115, -RZ ;  /* 0x800000ff7373e221 */ /* 0x000fe20000010100 */
[----:B------:R-:W-:Y:S02]  /*6b70*/  F2FP.RELU.F16.F32.PACK_AB R7, R162, R167 ;  /* 0x000000a7a207723e */ /* 0x000fe400000008ff */
[----:B------:R-:W-:Y:S02]  /*6b80*/  ISETP.LE.U32.AND P5, PT, R17, UR7, PT ;  /* 0x0000000711007c0c */ /* 0x000fe4000bfa3070 */
[----:B------:R-:W-:Y:S01]  /*6b90*/  ISETP.LE.U32.AND P0, PT, R23, UR7, PT ;  /* 0x0000000717007c0c */ /* 0x000fe2000bf03070 */
[----:B------:R-:W-:Y:S01]  /*6ba0*/  @!P1 FADD.FTZ R117, -R117, -RZ ;  /* 0x800000ff75759221 */ /* 0x000fe20000010100 */
[----:B------:R-:W-:Y:S02]  /*6bb0*/  ISETP.LE.U32.AND P1, PT, R8, UR7, PT ;  /* 0x0000000708007c0c */ /* 0x000fe4000bf23070 */
[----:B------:R-:W-:Y:S02]  /*6bc0*/  F2FP.RELU.F16.F32.PACK_AB R8, R182, R183 ;  /* 0x000000b7b608723e */ /* 0x000fe400000008ff */
[----:B------:R-:W-:Y:S01]  /*6bd0*/  F2FP.RELU.F16.F32.PACK_AB R0, R116, R117 ;  /* 0x000000757400723e */ /* 0x000fe200000008ff */
[----:B------:R-:W-:Y:S01]  /*6be0*/  @!P2 FADD.FTZ R138, -R138, -RZ ;  /* 0x800000ff8a8aa221 */ /* 0x000fe20000010100 */
[----:B------:R-:W-:Y:S01]  /*6bf0*/  ISETP.LE.U32.AND P3, PT, R15, UR7, PT ;  /* 0x000000070f007c0c */ /* 0x000fe2000bf63070 */
[----:B------:R2:W-:Y:S01]  /*6c00*/  STS [R198+0x12400], R8 ;  /* 0x01240008c6007388 */ /* 0x0005e20000000800 */
[----:B------:R-:W-:Y:S01]  /*6c10*/  FSETP.GE.FTZ.AND P2, PT, R162, RZ, PT ;  /* 0x000000ffa200720b */ /* 0x000fe20003f56000 */
[----:B------:R-:W-:Y:S01]  /*6c20*/  @!P5 FADD.FTZ R114, -R114, -RZ ;  /* 0x800000ff7272d221 */ /* 0x000fe20000010100 */
[----:B------:R-:W-:Y:S01]  /*6c30*/  FSETP.GE.FTZ.AND P4, PT, R177, RZ, PT ;  /* 0x000000ffb100720b */ /* 0x000fe20003f96000 */
[----:B------:R3:W-:Y:S01]  /*6c40*/  STS [R199+0x12000], R7 ;  /* 0x01200007c7007388 */ /* 0x0007e20000000800 */
[----:B------:R-:W-:Y:S01]  /*6c50*/  @!P0 FADD.FTZ R146, -R146, -RZ ;  /* 0x800000ff92928221 */ /* 0x000fe20000010100 */
[----:B------:R-:W-:Y:S01]  /*6c60*/  @!P1 FADD.FTZ R150, -R150, -RZ ;  /* 0x800000ff96969221 */ /* 0x000fe20000010100 */
[----:B-1----:R-:W-:Y:S02]  /*6c70*/  F2FP.RELU.F16.F32.PACK_AB R5, R172, R175 ;  /* 0x000000afac05723e */ /* 0x002fe400000008ff */
[----:B------:R-:W-:Y:S02]  /*6c80*/  LEA R112, P0, R241, R112, 0x2 ;  /* 0x00000070f1707211 */ /* 0x000fe400078010ff */
[----:B------:R-:W-:Y:S01]  /*6c90*/  FSETP.GE.FTZ.AND P1, PT, R161, RZ, PT ;  /* 0x000000ffa100720b */ /* 0x000fe20003f36000 */
[----:B------:R1:W-:Y:S01]  /*6ca0*/  STS [R199+0x12400], R5 ;  /* 0x01240005c7007388 */ /* 0x0003e20000000800 */
[----:B------:R-:W-:Y:S01]  /*6cb0*/  @!P3 FADD.FTZ R140, -R140, -RZ ;  /* 0x800000ff8c8cb221 */ /* 0x000fe20000010100 */
[----:B------:R-:W-:Y:S02]  /*6cc0*/  LEA.HI.X.SX32 R113, R241, R113, 0x2, P0 ;  /* 0x00000071f1717211 */ /* 0x000fe400000f16ff */
[----:B------:R-:W-:Y:S02]  /*6cd0*/  FSETP.GE.FTZ.AND P0, PT, R179, RZ, PT ;  /* 0x000000ffb300720b */ /* 0x000fe40003f16000 */
[----:B------:R-:W-:Y:S02]  /*6ce0*/  FSETP.GE.FTZ.AND P3, PT, R167, RZ, PT ;  /* 0x000000ffa700720b */ /* 0x000fe40003f76000 */
[----:B--2---:R-:W-:Y:S02]  /*6cf0*/  F2FP.RELU.F16.F32.PACK_AB R8, R187, R186 ;  /* 0x000000babb08723e */ /* 0x004fe400000008ff */
[----:B---3--:R-:W-:Y:S03]  /*6d00*/  F2FP.RELU.F16.F32.PACK_AB R7, R188, R189 ;  /* 0x000000bdbc07723e */ /* 0x008fe600000008ff */
[----:B------:R2:W-:Y:S01]  /*6d10*/  STS [R198+0x14000], R8 ;  /* 0x01400008c6007388 */ /* 0x0005e20000000800 */
[----:B-1----:R-:W-:Y:S05]  /*6d20*/  F2FP.RELU.F16.F32.PACK_AB R5, R190, R191 ;  /* 0x000000bfbe05723e */ /* 0x002fea00000008ff */
[----:B------:R1:W-:Y:S04]  /*6d30*/  STS [R198+0x14400], R5 ;  /* 0x01440005c6007388 */ /* 0x0003e80000000800 */
[----:B------:R3:W-:Y:S01]  /*6d40*/  STS [R199+0x14400], R7 ;  /* 0x01440007c7007388 */ /* 0x0007e20000000800 */
[----:B--2---:R-:W-:Y:S05]  /*6d50*/  F2FP.RELU.F16.F32.PACK_AB R8, R184, R185 ;  /* 0x000000b9b808723e */ /* 0x004fea00000008ff */
[----:B------:R2:W-:Y:S01]  /*6d60*/  STS [R199+0x14000], R8 ;  /* 0x01400008c7007388 */ /* 0x0005e20000000800 */
[----:B-1----:R-:W-:Y:S02]  /*6d70*/  F2FP.RELU.F16.F32.PACK_AB R5, R160, R161 ;  /* 0x000000a1a005723e */ /* 0x002fe400000008ff */
[----:B---3--:R-:W-:Y:S03]  /*6d80*/  F2FP.RELU.F16.F32.PACK_AB R7, R166, R165 ;  /* 0x000000a5a607723e */ /* 0x008fe600000008ff */
[----:B------:R1:W-:Y:S04]  /*6d90*/  STS [R200+0x12000], R5 ;  /* 0x01200005c8007388 */ /* 0x0003e80000000800 */
[----:B------:R3:W-:Y:S04]  /*6da0*/  STS [R200+0x12400], R7 ;  /* 0x01240007c8007388 */ /* 0x0007e80000000800 */
[----:B------:R4:W-:Y:S01]  /*6db0*/  STS [R197+0x12400], R4 ;  /* 0x01240004c5007388 */ /* 0x0009e20000000800 */
[----:B--2---:R-:W-:Y:S02]  /*6dc0*/  F2FP.RELU.F16.F32.PACK_AB R8, R149, R151 ;  /* 0x000000979508723e */ /* 0x004fe400000008ff */
[----:B-1----:R-:W-:Y:S02]  /*6dd0*/  F2FP.RELU.F16.F32.PACK_AB R5, R144, R145 ;  /* 0x000000919005723e */ /* 0x002fe400000008ff */
        /* <DEDUP_REMOVED lines=11> */
[----:B------:R-:W-:Y:S01]  /*6e90*/  STS [R193+0x12400], R8 ;  /* 0x01240008c1007388 */ /* 0x000fe20000000800 */
[----:B-1----:R-:W-:Y:S02]  /*6ea0*/  F2FP.RELU.F16.F32.PACK_AB R5, R134, R135 ;  /* 0x000000878605723e */ /* 0x002fe400000008ff */
[----:B--2---:R-:W-:Y:S03]  /*6eb0*/  F2FP.RELU.F16.F32.PACK_AB R7, R158, R159 ;  /* 0x0000009f9e07723e */ /* 0x004fe600000008ff */
[----:B------:R1:W-:Y:S01]  /*6ec0*/  STS [R194+0x12000], R5 ;  /* 0x01200005c2007388 */ /* 0x0003e20000000800 */
[----:B---3--:R-:W-:Y:S05]  /*6ed0*/  F2FP.RELU.F16.F32.PACK_AB R4, R142, R143 ;  /* 0x0000008f8e04723e */ /* 0x008fea00000008ff */
[----:B------:R2:W-:Y:S04]  /*6ee0*/  STS [R194+0x12400], R4 ;  /* 0x01240004c2007388 */ /* 0x0005e80000000800 */
[----:B------:R3:W-:Y:S04]  /*6ef0*/  STS [R193+0x14000], R7 ;  /* 0x01400007c1007388 */ /* 0x0007e80000000800 */
[----:B------:R4:W-:Y:S01]  /*6f00*/  STS [R193+0x14400], R6 ;  /* 0x01440006c1007388 */ /* 0x0009e20000000800 */
[----:B-1----:R-:W-:Y:S02]  /*6f10*/  F2FP.RELU.F16.F32.PACK_AB R5, R118, R119 ;  /* 0x000000777605723e */ /* 0x002fe400000008ff */
[----:B--2---:R-:W-:Y:S02]  /*6f20*/  F2FP.RELU.F16.F32.PACK_AB R4, R136, R137 ;  /* 0x000000898804723e */ /* 0x004fe400000008ff */
[----:B---3--:R-:W-:Y:S02]  /*6f30*/  F2FP.RELU.F16.F32.PACK_AB R7, R157, R155 ;  /* 0x0000009b9d07723e */ /* 0x008fe400000008ff */
[----:B----4-:R-:W-:Y:S03]  /*6f40*/  F2FP.RELU.F16.F32.PACK_AB R6, R163, R164 ;  /* 0x000000a4a306723e */ /* 0x010fe600000008ff */
        /* <DEDUP_REMOVED lines=13> */
[----:B------:R-:W-:Y:S04]  /*7020*/  STS [R195+0x14000], R4 ;  /* 0x01400004c3007388 */ /* 0x000fe80000000800 */
[----:B------:R1:W-:Y:S04]  /*7030*/  STS [R195+0x14400], R0 ;  /* 0x01440000c3007388 */ /* 0x0003e80000000800 */
[----:B------:R-:W-:Y:S08]  /*7040*/  LDSM.16.M88.4 R64, [R126+UR4+0x4000] ;  /* 0x004000047e40783b */ /* 0x000ff00008000200 */
[----:B------:R-:W2:Y:S08]  /*7050*/  LDSM.16.M88.4 R16, [R120+UR4+0x8000] ;  /* 0x008000047810783b */ /* 0x000eb00008000200 */
[----:B------:R-:W3:Y:S01]  /*7060*/  LDSM.16.M88.4 R60, [R126+UR4+0x5000] ;  /* 0x005000047e3c783b */ /* 0x000ee20008000200 */
[----:B-1----:R-:W-:Y:S07]  /*7070*/  IMAD.U32 R0, RZ, RZ, UR4 ;  /* 0x00000004ff007e24 */ /* 0x002fee000f8e00ff */
[----:B------:R-:W1:Y:S01]  /*7080*/  LDSM.16.M88.4 R32, [R120+UR4+0x8400] ;  /* 0x008400047820783b */ /* 0x000e620008000200 */
[----:B------:R-:W-:Y:S07]  /*7090*/  IADD3 R0, R126, 0x4000, R0 ;  /* 0x000040007e007810 */ /* 0x000fee0007ffe000 */
[----:B------:R-:W4:Y:S08]  /*70a0*/  LDSM.16.M88.4 R48, [R120+UR4+0x8800] ;  /* 0x008800047830783b */ /* 0x000f300008000200 */
[----:B------:R-:W4:Y:S01]  /*70b0*/  LDSM.16.M88.4 R100, [R120+UR4+0x8c00] ;  /* 0x008c00047864783b */ /* 0x000f220008000200 */
[-C--:B--2---:R-:W-:Y:S07]  /*70c0*/  HMMA.16816.F32 R4, R64, R16.reuse, RZ ;  /* 0x000000104004723c */ /* 0x084fee00000018ff */
[----:B------:R-:W-:Y:S01]  /*70d0*/  LDSM.16.M88.4 R108, [R121+0x2000] ;  /* 0x00200000796c783b */ /* 0x000fe20000000200 */
[C---:B---3--:R-:W-:Y:S06]  /*70e0*/  HMMA.16816.F32 R8, R60.reuse, R16, RZ ;  /* 0x000000103c08723c */ /* 0x048fec00000018ff */
[-C--:B------:R-:W-:Y:S06]  /*70f0*/  HMMA.16816.F32 R12, R60, R18.reuse, RZ ;  /* 0x000000123c0c723c */ /* 0x080fec00000018ff */
[C---:B------:R-:W-:Y:S06]  /*7100*/  HMMA.16816.F32 R16, R64.reuse, R18, RZ ;  /* 0x000000124010723c */ /* 0x040fec00000018ff */
[-C--:B-1----:R-:W-:Y:S06]  /*7110*/  HMMA.16816.F32 R20, R64, R32.reuse, RZ ;  /* 0x000000204014723c */ /* 0x082fec00000018ff */
        /* <DEDUP_REMOVED lines=9> */
[-C--:B------:R-:W-:Y:S01]  /*71b0*/  HMMA.16816.F32 R60, R60, R102.reuse, RZ ;  /* 0x000000663c3c723c */ /* 0x080fe200000018ff */
[----:B------:R-:W-:Y:S02]  /*71c0*/  IMAD.IADD R100, R0, 0x1, R127 ;  /* 0x0000000100647824 */ /* 0x000fe400078e027f */
[----:B------:R1:W5:Y:S03]  /*71d0*/  LDG.E R0, desc[UR10][R112.64+0x120] ;  /* 0x0001200a70007981 */ /* 0x000366000c1e1900 */
[----:B------:R-:W-:Y:S01]  /*71e0*/  HMMA.16816.F32 R64, R64, R102, RZ ;  /* 0x000000664040723c */ /* 0x000fe200000018ff */
[----:B------:R-:W2:Y:S08]  /*71f0*/  LDSM.16.M88.4 R104, [R100] ;  /* 0x000000006468783b */ /* 0x000eb00000000200 */
[----:B------:R-:W3:Y:S01]  /*7200*/  LDSM.16.M88.4 R100, [R100+0x1000] ;  /* 0x001000006464783b */ /* 0x000ee20000000200 */
[-C--:B--2---:R-:W-:Y:S06]  /*7210*/  HMMA.16816.F32 R4, R104, R108.reuse, R4 ;  /* 0x0000006c6804723c */ /* 0x084fec0000001804 */
[C---:B---3--:R-:W-:Y:S06]  /*7220*/  HMMA.16816.F32 R8, R100.reuse, R108, R8 ;  /* 0x0000006c6408723c */ /* 0x048fec0000001808 */
[-C--:B------:R-:W-:Y:S06]  /*7230*/  HMMA.16816.F32 R12, R100, R110.reuse, R12 ;  /* 0x0000006e640c723c */ /* 0x080fec000000180c */
[C---:B------:R-:W-:Y:S01]  /*7240*/  HMMA.16816.F32 R16, R104.reuse, R110, R16 ;  /* 0x0000006e6810723c */ /* 0x040fe20000001810 */
[----:B------:R-:W2:Y:S05]  /*7250*/  LDSM.16.M88.4 R108, [R121+0x2400] ;  /* 0x00240000796c783b */ /* 0x000eaa0000000200 */
[-C--:B--2---:R-:W-:Y:S06]  /*7260*/  HMMA.16816.F32 R20, R104, R108.reuse, R20 ;  /* 0x0000006c6814723c */ /* 0x084fec0000001814 */
[C---:B------:R-:W-:Y:S06]  /*7270*/  HMMA.16816.F32 R24, R100.reuse, R108, R24 ;  /* 0x0000006c6418723c */ /* 0x040fec0000001818 */
        /* <DEDUP_REMOVED lines=9> */
[C---:B------:R-:W-:Y:S01]  /*7310*/  HMMA.16816.F32 R56, R100.reuse, R108, R56 ;  /* 0x0000006c6438723c */ /* 0x040fe20000001838 */
[----:B------:R-:W2:Y:S05]  /*7320*/  LDG.E R108, desc[UR10][R112.64] ;  /* 0x0000000a706c7981 */ /* 0x000eaa000c1e1900 */
[-C--:B------:R-:W-:Y:S01]  /*7330*/  HMMA.16816.F32 R60, R100, R110.reuse, R60 ;  /* 0x0000006e643c723c */ /* 0x080fe2000000183c */
[----:B------:R-:W3:Y:S04]  /*7340*/  LDG.E R101, desc[UR10][R112.64+0x20] ;  /* 0x0000200a70657981 */ /* 0x000ee8000c1e1900 */
[----:B------:R1:W5:Y:S01]  /*7350*/  LDG.E R100, desc[UR10][R112.64+0x100] ;  /* 0x0001000a70647981 */ /* 0x000362000c1e1900 */
[----:B------:R-:W-:Y:S05]  /*7360*/  HMMA.16816.F32 R64, R104, R110, R64 ;  /* 0x0000006e6840723c */ /* 0x000fea0000001840 */
[C---:B--2---:R-:W-:Y:S01]  /*7370*/  FADD.FTZ R4, -R108.reuse, R4 ;  /* 0x000000046c047221 */ /* 0x044fe20000010100 */
[C---:B------:R-:W-:Y:S01]  /*7380*/  FADD.FTZ R16, -R108.reuse, R16 ;  /* 0x000000106c107221 */ /* 0x040fe20000010100 */
[C---:B------:R-:W-:Y:S01]  /*7390*/  FADD.FTZ R5, -R108.reuse, R5 ;  /* 0x000000056c057221 */ /* 0x040fe20000010100 */
[C---:B------:R-:W-:Y:S03]  /*73a0*/  FADD.FTZ R20, -R108.reuse, R20 ;  /* 0x000000146c147221 */ /* 0x040fe60000010100 */
[----:B------:R-:W-:Y:S01]  /*73b0*/  FADD.FTZ R21, -R108, R21 ;  /* 0x000000156c157221 */ /* 0x000fe20000010100 */
[-C--:B------:R-:W-:Y:S11]  /*73c0*/  FSEL R4, R4, R108.reuse, P0 ;  /* 0x0000006c04047208 */ /* 0x080ff60000000000 */
[----:B------:R-:W-:Y:S01]  /*73d0*/  @!UPT UIADD3 URZ, URZ, URZ, URZ ;  /* 0x0000003f3f3ff290 */ /* 0x000fe2000fffe03f */
[----:B------:R-:W-:Y:S01]  /*73e0*/  FADD.FTZ R64, -R108, R64 ;  /* 0x000000406c407221 */ /* 0x000fe20000010100 */
[-C--:B------:R-:W-:Y:S01]  /*73f0*/  FSEL R16, R16, R108.reuse, P3 ;  /* 0x0000006c10107208 */ /* 0x080fe20001800000 */
[----:B---3--:R-:W-:Y:S01]  /*7400*/  FADD.FTZ R6, -R101, R6 ;  /* 0x0000000665067221 */ /* 0x008fe20000010100 */
[----:B------:R-:W-:Y:S01]  /*7410*/  FSEL R5, R5, R108, P4 ;  /* 0x0000006c05057208 */ /* 0x000fe20002000000 */
[----:B------:R-:W-:Y:S01]  /*7420*/  FMUL.FTZ R102, R179, R4 ;  /* 0x00000004b3667220 */ /* 0x000fe20000410000 */
[----:B------:R-:W-:Y:S01]  /*7430*/  FSETP.GE.FTZ.AND P0, PT, R160, RZ, PT ;  /* 0x000000ffa000720b */ /* 0x000fe20003f16000 */
[----:B------:R-:W-:Y:S01]  /*7440*/  FADD.FTZ R4, -R108, R17 ;  /* 0x000000116c047221 */ /* 0x000fe20000010100 */
[----:B------:R-:W-:Y:S01]  /*7450*/  FSEL R20, R20, R108, P1 ;  /* 0x0000006c14147208 */ /* 0x000fe20000800000 */
[----:B------:R-:W-:Y:S01]  /*7460*/  FMUL.FTZ R17, R167, R16 ;  /* 0x00000010a7117220 */ /* 0x000fe20000410000 */
        /* <DEDUP_REMOVED lines=8> */
[----:B------:R-:W-:Y:S01]  /*74f0*/  FSETP.GE.FTZ.AND P3, PT, R145, RZ, PT ;  /* 0x000000ff9100720b */ /* 0x000fe20003f76000 */
[----:B------:R-:W-:Y:S01]  /*7500*/  FMUL.FTZ R102, R161, R20 ;  /* 0x00000014a1667220 */ /* 0x000fe20000410000 */
[----:B------:R-:W-:Y:S01]  /*7510*/  FSETP.GE.FTZ.AND P2, PT, R144, RZ, PT ;  /* 0x000000ff9000720b */ /* 0x000fe20003f56000 */
[----:B------:R-:W-:Y:S01]  /*7520*/  FADD.FTZ R20, -R108, R32 ;  /* 0x000000206c147221 */ /* 0x000fe20000010100 */
[----:B------:R-:W-:Y:S01]  /*7530*/  F2FP.F16.F32.PACK_AB R103, R4, R17 ;  /* 0x000000110467723e */ /* 0x000fe200000000ff */
[C---:B------:R-:W-:Y:S01]  /*7540*/  FADD.FTZ R4, -R108.reuse, R37 ;  /* 0x000000256c047221 */ /* 0x040fe20000010100 */
[----:B------:R-:W-:Y:S01]  /*7550*/  FSETP.GE.FTZ.AND P1, PT, R141, RZ, PT ;  /* 0x000000ff8d00720b */ /* 0x000fe20003f36000 */
[----:B------:R-:W-:Y:S01]  /*7560*/  FADD.FTZ R17, -R108, R33 ;  /* 0x000000216c117221 */ /* 0x000fe20000010100 */
[-C--:B------:R-:W-:Y:S01]  /*7570*/  FSEL R20, R20, R108.reuse, P3 ;  /* 0x0000006c14147208 */ /* 0x080fe20001800000 */
[----:B------:R-:W-:Y:S01]  /*7580*/  FADD.FTZ R5, -R108, R36 ;  /* 0x000000246c057221 */ /* 0x000fe20000010100 */
[----:B------:R-:W-:Y:S02]  /*7590*/  FSEL R4, R4, R108, P0 ;  /* 0x0000006c04047208 */ /* 0x000fe40000000000 */
        /* <DEDUP_REMOVED lines=10> */
[----:B------:R-:W-:Y:S01]  /*7640*/  FSEL R4, R4, R108, P1 ;  /* 0x0000006c04047208 */ /* 0x000fe20000800000 */
[----:B------:R-:W-:Y:S01]  /*7650*/  FMUL.FTZ R36, R141, R5 ;  /* 0x000000058d247220 */ /* 0x000fe20000410000 */
[----:B------:R-:W-:Y:S01]  /*7660*/  FSETP.GE.FTZ.AND P4, PT, R135, RZ, PT ;  /* 0x000000ff8700720b */ /* 0x000fe20003f96000 */
[----:B------:R-:W-:Y:S01]  /*7670*/  FADD.FTZ R17, -R108, R49 ;  /* 0x000000316c117221 */ /* 0x000fe20000010100 */
[----:B------:R-:W-:Y:S01]  /*7680*/  FSETP.GE.FTZ.AND P3, PT, R134, RZ, PT ;  /* 0x000000ff8600720b */ /* 0x000fe20003f76000 */
[----:B------:R-:W-:Y:S01]  /*7690*/  FADD.FTZ R5, -R108, R52 ;  /* 0x000000346c057221 */ /* 0x000fe20000010100 */
[----:B------:R-:W-:Y:S01]  /*76a0*/  FSETP.GE.FTZ.AND P2, PT, R119, RZ, PT ;  /* 0x000000ff7700720b */ /* 0x000fe20003f56000 */
[----:B------:R-:W-:Y:S01]  /*76b0*/  FMUL.FTZ R118, R118, R4 ;  /* 0x0000000476767220 */ /* 0x000fe20000410000 */
[----:B------:R-:W-:Y:S02]  /*76c0*/  FSETP.GE.FTZ.AND P1, PT, R117, RZ, PT ;  /* 0x000000ff7500720b */ /* 0x000fe40003f36000 */
[-C--:B------:R-:W-:Y:S02]  /*76d0*/  FSEL R20, R20, R108.reuse, P4 ;  /* 0x0000006c14147208 */ /* 0x080fe40002000000 */
[-C--:B------:R-:W-:Y:S02]  /*76e0*/  FSEL R17, R17, R108.reuse, P3 ;  /* 0x0000006c11117208 */ /* 0x080fe40001800000 */
        /* <DEDUP_REMOVED lines=51> */
.L_x_621:
[----:B------:R-:W-:Y:S01]  /*7a20*/  FSETP.GE.FTZ.AND P1, PT, R165, RZ, PT ;  /* 0x000000ffa500720b */ /* 0x000fe20003f36000 */
[----:B------:R1:W-:Y:S01]  /*7a30*/  STS [R198+0xa000], R16 ;  /* 0x00a00010c6007388 */ /* 0x0003e20000000800 */
[----:B------:R-:W-:Y:S01]  /*7a40*/  FSETP.GE.FTZ.AND P3, PT, R175, RZ, PT ;  /* 0x000000ffaf00720b */ /* 0x000fe20003f76000 */
[----:B------:R-:W-:Y:S01]  /*7a50*/  FADD.FTZ R22, -R101, R22 ;  /* 0x0000001665167221 */ /* 0x000fe20000010100 */
[----:B------:R-:W-:Y:S01]  /*7a60*/  FSETP.GE.FTZ.AND P2, PT, R172, RZ, PT ;  /* 0x000000ffac00720b */ /* 0x000fe20003f56000 */
[----:B------:R-:W-:Y:S01]  /*7a70*/  FMUL.FTZ R6, R183, R6 ;  /* 0x00000006b7067220 */ /* 0x000fe20000410000 */
[----:B------:R-:W-:Y:S01]  /*7a80*/  FSETP.GE.FTZ.AND P6, PT, R143, RZ, PT ;  /* 0x000000ff8f00720b */ /* 0x000fe20003fd6000 */
[----:B---3--:R-:W-:Y:S01]  /*7a90*/  FMUL.FTZ R5, R182, R7 ;  /* 0x00000007b6057220 */ /* 0x008fe20000410000 */
[-C--:B------:R-:W-:Y:S01]  /*7aa0*/  FSEL R22, R22, R101.reuse, P1 ;  /* 0x0000006516167208 */ /* 0x080fe20000800000 */
[C---:B------:R-:W-:Y:S01]  /*7ab0*/  FADD.FTZ R18, -R101.reuse, R18 ;  /* 0x0000001265127221 */ /* 0x040fe20000010100 */
[----:B------:R-:W-:Y:S01]  /*7ac0*/  FSETP.GE.FTZ.AND P1, PT, R154, RZ, PT ;  /* 0x000000ff9a00720b */ /* 0x000fe20003f36000 */
[C---:B------:R-:W-:Y:S01]  /*7ad0*/  FADD.FTZ R19, -R101.reuse, R19 ;  /* 0x0000001365137221 */ /* 0x040fe20000010100 */
[----:B------:R-:W-:Y:S01]  /*7ae0*/  FADD.FTZ R4, -R101, R34 ;  /* 0x0000002265047221 */ /* 0x000fe20000010100 */
[----:B------:R-:W-:Y:S01]  /*7af0*/  F2FP.F16.F32.PACK_AB R5, R5, R6 ;  /* 0x000000060505723e */ /* 0x000fe200000000ff */
[C---:B------:R-:W-:Y:S01]  /*7b00*/  FADD.FTZ R6, -R101.reuse, R23 ;  /* 0x0000001765067221 */ /* 0x040fe20000010100 */
[-C--:B------:R-:W-:Y:S01]  /*7b10*/  FSEL R18, R18, R101.reuse, P3 ;  /* 0x0000006512127208 */ /* 0x080fe20001800000 */
[----:B------:R-:W-:Y:S01]  /*7b20*/  FADD.FTZ R35, -R101, R35 ;  /* 0x0000002365237221 */ /* 0x000fe20000010100 */
[-C--:B------:R-:W-:Y:S01]  /*7b30*/  FSEL R19, R19, R101.reuse, P2 ;  /* 0x0000006513137208 */ /* 0x080fe20001000000 */
[----:B------:R2:W-:Y:S01]  /*7b40*/  STS [R198+0xa400], R5 ;  /* 0x00a40005c6007388 */ /* 0x0005e20000000800 */
[----:B------:R-:W-:Y:S01]  /*7b50*/  FSETP.GE.FTZ.AND P2, PT, R166, RZ, PT ;  /* 0x000000ffa600720b */ /* 0x000fe20003f56000 */
[----:B------:R-:W-:Y:S01]  /*7b60*/  FMUL.FTZ R20, R175, R18 ;  /* 0x00000012af147220 */ /* 0x000fe20000410000 */
[----:B------:R-:W-:Y:S01]  /*7b70*/  FSETP.GE.FTZ.AND P3, PT, R152, RZ, PT ;  /* 0x000000ff9800720b */ /* 0x000fe20003f76000 */
[----:B------:R-:W-:Y:S01]  /*7b80*/  STS [R199+0xa000], R103 ;  /* 0x00a00067c7007388 */ /* 0x000fe20000000800 */
[----:B------:R-:W-:Y:S01]  /*7b90*/  FSEL R4, R4, R101, P1 ;  /* 0x0000006504047208 */ /* 0x000fe20000800000 */
[----:B------:R-:W-:Y:S01]  /*7ba0*/  FMUL.FTZ R19, R172, R19 ;  /* 0x00000013ac137220 */ /* 0x000fe20000410000 */
[-C--:B------:R-:W-:Y:S01]  /*7bb0*/  FSEL R6, R6, R101.reuse, P2 ;  /* 0x0000006506067208 */ /* 0x080fe20001000000 */
[----:B-1----:R-:W-:Y:S01]  /*7bc0*/  FADD.FTZ R16, -R101, R39 ;  /* 0x0000002765107221 */ /* 0x002fe20000010100 */
[----:B------:R-:W-:Y:S01]  /*7bd0*/  FSETP.GE.FTZ.AND P1, PT, R149, RZ, PT ;  /* 0x000000ff9500720b */ /* 0x000fe20003f36000 */
[----:B------:R-:W-:Y:S01]  /*7be0*/  FMUL.FTZ R7, R154, R4 ;  /* 0x000000049a077220 */ /* 0x000fe20000410000 */
[-C--:B------:R-:W-:Y:S01]  /*7bf0*/  FSEL R35, R35, R101.reuse, P3 ;  /* 0x0000006523237208 */ /* 0x080fe20001800000 */
[----:B------:R-:W-:Y:S01]  /*7c00*/  FMUL.FTZ R22, R165, R22 ;  /* 0x00000016a5167220 */ /* 0x000fe20000410000 */
[----:B------:R-:W-:Y:S01]  /*7c10*/  F2FP.F16.F32.PACK_AB R4, R19, R20 ;  /* 0x000000141304723e */ /* 0x000fe200000000ff */
[----:B------:R-:W-:Y:S01]  /*7c20*/  FMUL.FTZ R18, R166, R6 ;  /* 0x00000006a6127220 */ /* 0x000fe20000410000 */
[----:B------:R-:W-:Y:S01]  /*7c30*/  FSEL R16, R16, R101, P1 ;  /* 0x0000006510107208 */ /* 0x000fe20000800000 */
[----:B------:R-:W-:Y:S01]  /*7c40*/  FMUL.FTZ R6, R152, R35 ;  /* 0x0000002398067220 */ /* 0x000fe20000410000 */
[----:B------:R-:W-:Y:S01]  /*7c50*/  FSETP.GE.FTZ.AND P1, PT, R114, RZ, PT ;  /* 0x000000ff7200720b */ /* 0x000fe20003f36000 */
[----:B------:R1:W-:Y:S01]  /*7c60*/  STS [R199+0xa400], R4 ;  /* 0x00a40004c7007388 */ /* 0x0003e20000000800 */
[----:B------:R-:W-:Y:S01]  /*7c70*/  FADD.FTZ R17, -R101, R38 ;  /* 0x0000002665117221 */ /* 0x000fe20000010100 */
[----:B------:R-:W-:Y:S01]  /*7c80*/  FSETP.GE.FTZ.AND P2, PT, R151, RZ, PT ;  /* 0x000000ff9700720b */ /* 0x000fe20003f56000 */
[C---:B------:R-:W-:Y:S01]  /*7c90*/  FADD.FTZ R50, -R101.reuse, R50 ;  /* 0x0000003265327221 */ /* 0x040fe20000010100 */
[----:B------:R-:W-:Y:S01]  /*7ca0*/  F2FP.F16.F32.PACK_AB R23, R18, R22 ;  /* 0x000000161217723e */ /* 0x000fe200000000ff */
[C---:B------:R-:W-:Y:S01]  /*7cb0*/  FADD.FTZ R51, -R101.reuse, R51 ;  /* 0x0000003365337221 */ /* 0x040fe20000010100 */
[----:B------:R-:W-:Y:S01]  /*7cc0*/  F2FP.F16.F32.PACK_AB R22, R6, R7 ;  /* 0x000000070616723e */ /* 0x000fe200000000ff */
[----:B------:R-:W-:Y:S01]  /*7cd0*/  FADD.FTZ R54, -R101, R54 ;  /* 0x0000003665367221 */ /* 0x000fe20000010100 */
[----:B------:R-:W-:Y:S01]  /*7ce0*/  FSEL R17, R17, R101, P2 ;  /* 0x0000006511117208 */ /* 0x000fe20001000000 */
[C---:B------:R-:W-:Y:S01]  /*7cf0*/  FADD.FTZ R7, -R101.reuse, R55 ;  /* 0x0000003765077221 */ /* 0x040fe20000010100 */
[----:B------:R-:W-:Y:S01]  /*7d00*/  FADD.FTZ R6, -R101, R66 ;  /* 0x0000004265067221 */ /* 0x000fe20000010100 */
[----:B------:R-:W-:Y:S01]  /*7d10*/  FSETP.GE.FTZ.AND P5, PT, R142, RZ, PT ;  /* 0x000000ff8e00720b */ /* 0x000fe20003fb6000 */
[----:B------:R-:W-:Y:S01]  /*7d20*/  FMUL.FTZ R18, R149, R16 ;  /* 0x0000001095127220 */ /* 0x000fe20000410000 */
[----:B------:R-:W-:Y:S01]  /*7d30*/  FSETP.GE.FTZ.AND P2, PT, R115, RZ, PT ;  /* 0x000000ff7300720b */ /* 0x000fe20003f56000 */
[----:B------:R-:W-:Y:S01]  /*7d40*/  FMUL.FTZ R19, R151, R17 ;  /* 0x0000001197137220 */ /* 0x000fe20000410000 */
[----:B------:R-:W-:Y:S01]  /*7d50*/  FSETP.GE.FTZ.AND P4, PT, R137, RZ, PT ;  /* 0x000000ff8900720b */ /* 0x000fe20003f96000 */
[----:B-----5:R-:W-:Y:S01]  /*7d60*/  FADD.FTZ R8, -R100, R8 ;  /* 0x0000000864087221 */ /* 0x020fe20000010100 */
[----:B------:R-:W-:Y:S01]  /*7d70*/  FSETP.GE.FTZ.AND P3, PT, R136, RZ, PT ;  /* 0x000000ff8800720b */ /* 0x000fe20003f76000 */
[----:B------:R-:W-:Y:S01]  /*7d80*/  FADD.FTZ R9, -R100, R9 ;  /* 0x0000000964097221 */ /* 0x000fe20000010100 */
[-C--:B------:R-:W-:Y:S01]  /*7d90*/  FSEL R17, R50, R101.reuse, P6 ;  /* 0x0000006532117208 */ /* 0x080fe20003000000 */
[C---:B------:R-:W-:Y:S01]  /*7da0*/  FADD.FTZ R13, -R100.reuse, R13 ;  /* 0x0000000d640d7221 */ /* 0x040fe20000010100 */
[-C--:B------:R-:W-:Y:S01]  /*7db0*/  FSEL R16, R51, R101.reuse, P5 ;  /* 0x0000006533107208 */ /* 0x080fe20002800000 */
[----:B------:R-:W-:Y:S01]  /*7dc0*/  FADD.FTZ R25, -R100, R25 ;  /* 0x0000001964197221 */ /* 0x000fe20000010100 */
[-C--:B------:R-:W-:Y:S01]  /*7dd0*/  FSEL R54, R54, R101.reuse, P4 ;  /* 0x0000006536367208 */ /* 0x080fe20002000000 */
[C---:B------:R-:W-:Y:S01]  /*7de0*/  FADD.FTZ R12, -R100.reuse, R12 ;  /* 0x0000000c640c7221 */ /* 0x040fe20000010100 */
[-C--:B------:R-:W-:Y:S01]  /*7df0*/  FSEL R7, R7, R101.reuse, P3 ;  /* 0x0000006507077208 */ /* 0x080fe20001800000 */
[----:B------:R-:W-:Y:S01]  /*7e00*/  FADD.FTZ R24, -R100, R24 ;  /* 0x0000001864187221 */ /* 0x000fe20000010100 */
[----:B------:R-:W-:Y:S01]  /*7e10*/  FSEL R6, R6, R101, P2 ;  /* 0x0000006506067208 */ /* 0x000fe20001000000 */
[----:B------:R-:W-:Y:S01]  /*7e20*/  @P1 FADD.FTZ R101, -R101, R67 ;  /* 0x0000004365651221 */ /* 0x000fe20000010100 */
[----:B------:R-:W-:Y:S01]  /*7e30*/  FSETP.GE.FTZ.AND P1, PT, R186, RZ, PT ;  /* 0x000000ffba00720b */ /* 0x000fe20003f36000 */
[----:B------:R-:W-:Y:S01]  /*7e40*/  FMUL.FTZ R54, R137, R54 ;  /* 0x0000003689367220 */ /* 0x000fe20000410000 */
[----:B------:R-:W-:Y:S01]  /*7e50*/  FSETP.GE.FTZ.AND P3, PT, R187, RZ, PT ;  /* 0x000000ffbb00720b */ /* 0x000fe20003f76000 */
[----:B------:R-:W-:Y:S01]  /*7e60*/  FMUL.FTZ R7, R136, R7 ;  /* 0x0000000788077220 */ /* 0x000fe20000410000 */
[----:B------:R-:W-:Y:S01]  /*7e70*/  FSEL R8, R8, R100, P1 ;  /* 0x0000006408087208 */ /* 0x000fe20000800000 */
[----:B------:R-:W-:Y:S01]  /*7e80*/  FMUL.FTZ R115, R115, R6 ;  /* 0x0000000673737220 */ /* 0x000fe20000410000 */
[----:B--2---:R-:W-:Y:S01]  /*7e90*/  FSEL R5, R9, R100, P3 ;  /* 0x0000006409057208 */ /* 0x004fe20001800000 */
[----:B------:R-:W-:Y:S01]  /*7ea0*/  FADD.FTZ R6, -R100, R40 ;  /* 0x0000002864067221 */ /* 0x000fe20000010100 */
[----:B------:R-:W-:Y:S01]  /*7eb0*/  FSETP.GE.FTZ.AND P1, PT, R184, RZ, PT ;  /* 0x000000ffb800720b */ /* 0x000fe20003f36000 */
[----:B------:R-:W-:Y:S01]  /*7ec0*/  FMUL.FTZ R8, R186, R8 ;  /* 0x00000008ba087220 */ /* 0x000fe20000410000 */
[----:B------:R-:W-:Y:S01]  /*7ed0*/  FSETP.GE.FTZ.AND P5, PT, R174, RZ, PT ;  /* 0x000000ffae00720b */ /* 0x000fe20003fb6000 */
        /* <DEDUP_REMOVED lines=14> */
[----:B------:R-:W-:Y:S01]  /*7fc0*/  FMUL.FTZ R7, R174, R7 ;  /* 0x00000007ae077220 */ /* 0x000fe20000410000 */
        /* <DEDUP_REMOVED lines=11> */
[----:B------:R-:W-:Y:S01]  /*8080*/  FADD.FTZ R30, -R0, R30 ;  /* 0x0000001e001e7221 */ /* 0x000fe20000010100 */
[----:B------:R-:W-:Y:S01]  /*8090*/  FSEL R8, R8, R100, P4 ;  /* 0x0000006408087208 */ /* 0x000fe20002000000 */
[----:B------:R-:W-:Y:S01]  /*80a0*/  FMUL.FTZ R9, R159, R6 ;  /* 0x000000069f097220 */ /* 0x000fe20000410000 */
[----:B------:R-:W-:Y:S01]  /*80b0*/  FSEL R5, R5, R100, P1 ;  /* 0x0000006405057208 */ /* 0x000fe20000800000 */
[----:B------:R-:W-:Y:S01]  /*80c0*/  FADD.FTZ R6, -R100, R57 ;  /* 0x0000003964067221 */ /* 0x000fe20000010100 */
[----:B------:R-:W-:Y:S01]  /*80d0*/  FSETP.GE.FTZ.AND P1, PT, R138, RZ, PT ;  /* 0x000000ff8a00720b */ /* 0x000fe20003f36000 */
[----:B------:R-:W-:Y:S01]  /*80e0*/  FADD.FTZ R42, -R0, R42 ;  /* 0x0000002a002a7221 */ /* 0x000fe20000010100 */
[----:B------:R-:W-:Y:S01]  /*80f0*/  F2FP.F16.F32.PACK_AB R21, R18, R19 ;  /* 0x000000131215723e */ /* 0x000fe200000000ff */
[----:B------:R-:W-:Y:S01]  /*8100*/  FADD.FTZ R27, -R0, R27 ;  /* 0x0000001b001b7221 */ /* 0x000fe20000010100 */
[----:B------:R-:W-:Y:S01]  /*8110*/  F2FP.F16.F32.PACK_AB R24, R7, R24 ;  /* 0x000000180718723e */ /* 0x000fe200000000ff */
[C---:B------:R-:W-:Y:S01]  /*8120*/  FADD.FTZ R7, -R100.reuse, R56 ;  /* 0x0000003864077221 */ /* 0x040fe20000010100 */
[----:B------:R-:W-:Y:S01]  /*8130*/  F2FP.F16.F32.PACK_AB R19, R13, R12 ;  /* 0x0000000c0d13723e */ /* 0x000fe200000000ff */
[----:B------:R-:W-:Y:S01]  /*8140*/  FMUL.FTZ R12, R171, R8 ;  /* 0x00000008ab0c7220 */ /* 0x000fe20000410000 */
[-C--:B------:R-:W-:Y:S01]  /*8150*/  FSEL R29, R29, R100.reuse, P3 ;  /* 0x000000641d1d7208 */ /* 0x080fe20001800000 */
[----:B------:R-:W-:Y:S01]  /*8160*/  FADD.FTZ R8, -R100, R45 ;  /* 0x0000002d64087221 */ /* 0x000fe20000010100 */
[----:B------:R-:W-:Y:S01]  /*8170*/  FSETP.GE.FTZ.AND P4, PT, R148, RZ, PT ;  /* 0x000000ff9400720b */ /* 0x000fe20003f96000 */
[C---:B------:R-:W-:Y:S01]  /*8180*/  FADD.FTZ R31, -R0.reuse, R31 ;  /* 0x0000001f001f7221 */ /* 0x040fe20000010100 */
[----:B------:R-:W-:Y:S01]  /*8190*/  FSETP.GE.FTZ.AND P3, PT, R147, RZ, PT ;  /* 0x000000ff9300720b */ /* 0x000fe20003f76000 */
[----:B------:R-:W-:Y:S01]  /*81a0*/  FADD.FTZ R58, -R0, R58 ;  /* 0x0000003a003a7221 */ /* 0x000fe20000010100 */
[----:B------:R-:W-:Y:S01]  /*81b0*/  F2FP.F16.F32.PACK_AB R20, R16, R17 ;  /* 0x000000111014723e */ /* 0x000fe200000000ff */
        /* <DEDUP_REMOVED lines=8> */
[----:B-1----:R-:W-:Y:S01]  /*8240*/  FADD.FTZ R4, -R0, R62 ;  /* 0x0000003e00047221 */ /* 0x002fe20000010100 */
[----:B------:R-:W-:Y:S01]  /*8250*/  FSETP.GE.FTZ.AND P2, PT, R140, RZ, PT ;  /* 0x000000ff8c00720b */ /* 0x000fe20003f56000 */
[----:B------:R-:W-:Y:S01]  /*8260*/  FMUL.FTZ R7, R148, R7 ;  /* 0x0000000794077220 */ /* 0x000fe20000410000 */
[----:B------:R-:W-:Y:S01]  /*8270*/  FSEL R44, R44, R100, P6 ;  /* 0x000000642c2c7208 */ /* 0x000fe20003000000 */
[----:B------:R-:W-:Y:S01]  /*8280*/  FMUL.FTZ R6, R147, R6 ;  /* 0x0000000693067220 */ /* 0x000fe20000410000 */
[-C--:B------:R-:W-:Y:S01]  /*8290*/  FSEL R8, R8, R100.reuse, P5 ;  /* 0x0000006408087208 */ /* 0x080fe20002800000 */
        /* <DEDUP_REMOVED lines=87> */
[----:B------:R-:W-:Y:S02]  /*8810*/  STS [R194+0xa000], R134 ;  /* 0x00a00086c2007388 */ /* 0x000fe40000000800 */
[----:B------:R-:W-:Y:S02]  /*8820*/  @P1 FADD.FTZ R0, -R0, R63 ;  /* 0x0000003f00001221 */ /* 0x000fe40000010100 */
[----:B------:R-:W-:Y:S02]  /*8830*/  STS [R194+0xa400], R20 ;  /* 0x00a40014c2007388 */ /* 0x000fe40000000800 */
        /* <DEDUP_REMOVED lines=8> */
[----:B------:R1:W-:Y:S04]  /*88c0*/  STS [R196+0xa400], R54 ;  /* 0x00a40036c4007388 */ /* 0x0003e80000000800 */
[----:B------:R-:W-:Y:S04]  /*88d0*/  STS [R195+0xa000], R64 ;  /* 0x00a00040c3007388 */ /* 0x000fe80000000800 */
[----:B------:R-:W-:Y:S04]  /*88e0*/  STS [R195+0xa400], R101 ;  /* 0x00a40065c3007388 */ /* 0x000fe80000000800 */
[----:B------:R-:W-:Y:S04]  /*88f0*/  STS [R196+0xc000], R16 ;  /* 0x00c00010c4007388 */ /* 0x000fe80000000800 */
[----:B------:R2:W-:Y:S04]  /*8900*/  STS [R196+0xc400], R0 ;  /* 0x00c40000c4007388 */ /* 0x0005e80000000800 */
[----:B------:R-:W-:Y:S04]  /*8910*/  STS [R195+0xc000], R100 ;  /* 0x00c00064c3007388 */ /* 0x000fe80000000800 */
[----:B------:R-:W-:Y:S01]  /*8920*/  STS [R195+0xc400], R7 ;  /* 0x00c40007c3007388 */ /* 0x000fe20000000800 */
[----:B-1----:R-:W-:Y:S01]  /*8930*/  IMAD.MOV.U32 R54, RZ, RZ, R217 ;  /* 0x000000ffff367224 */ /* 0x002fe200078e00d9 */
[----:B------:R-:W-:Y:S01]  /*8940*/  BAR.SYNC.DEFER_BLOCKING 0x0 ;  /* 0x0000000000007b1d */ /* 0x000fe20000010000 */
[----:B--2---:R-:W-:Y:S05]  /*8950*/  LEA R0, R128, UR4, 0x1 ;  /* 0x0000000480007c11 */ /* 0x004fea000f8e08ff */
        /* <DEDUP_REMOVED lines=98> */
.L_x_622:
[----:B------:R-:W-:Y:S01]  /*8f80*/  LDSM.16.M88.4 R16, [R123] ;  /* 0x000000007b10783b */ /* 0x000fe20000000200 */
[----:B------:R-:W-:Y:S01]  /*8f90*/  IMAD.MOV.U32 R53, RZ, RZ, 0x4 ;  /* 0x00000004ff357424 */ /* 0x000fe200078e00ff */
        /* <DEDUP_REMOVED lines=56> */
[----:B------:R-:W-:Y:S04]  /*9320*/  MOV R40, UR43 ;  /* 0x0000002b00287c02 */ /* 0x000fe80008000f00 */
        /* <DEDUP_REMOVED lines=19> */
[----:B------:R-:W-:Y:S04]  /*9460*/  IMAD.U32 R22, RZ, RZ, UR47 ;  /* 0x0000002fff167e24 */ /* 0x000fe8000f8e00ff */
        /* <DEDUP_REMOVED lines=12> */
[----:B------:R-:W-:Y:S01]  /*9530*/  IMAD.U32 R25, RZ, RZ, UR44 ;  /* 0x0000002cff197e24 */ /* 0x000fe2000f8e00ff */
[----:B------:R-:W-:Y:S01]  /*9540*/  MOV R53, UR33 ;  /* 0x0000002100357c02 */ /* 0x000fe20008000f00 */
        /* <DEDUP_REMOVED lines=218> */
.L_x_624:
        /* <DEDUP_REMOVED lines=19> */
.L_x_625:
        /* <DEDUP_REMOVED lines=40> */
.L_x_627:
[----:B------:R-:W-:Y:S05]  /*a6a0*/  BSYNC B0 ;  /* 0x0000000000007941 */ /* 0x000fea0003800000 */
.L_x_626:
        /* <DEDUP_REMOVED lines=13> */
.L_x_629:
[----:B------:R-:W-:Y:S05]  /*a780*/  BSYNC B0 ;  /* 0x0000000000007941 */ /* 0x000fea0003800000 */
.L_x_628:
        /* <DEDUP_REMOVED lines=27> */
.L_x_631:
[----:B------:R-:W-:Y:S05]  /*a940*/  BSYNC B0 ;  /* 0x0000000000007941 */ /* 0x000fea0003800000 */
.L_x_630:
        /* <DEDUP_REMOVED lines=13> */
.L_x_604:
[----:B------:R-:W-:Y:S05]  /*aa20*/  BSYNC B1 ;  /* 0x0000000000017941 */ /* 0x000fea0003800000 */
.L_x_590:
        /* <DEDUP_REMOVED lines=11> */
.L_x_632:
[----:B------:R-:W-:Y:S05]  /*aae0*/  EXIT ;  /* 0x000000000000794d */ /* 0x000fea0003800000 */
.L_x_634:
        /* <DEDUP_REMOVED lines=9> */
.L_x_710:


//--------------------- .text._ZN5flash44flash_bwd_dq_dk_dv_loop_seqk_parallel_kernelI23Flash_bwd_kernel_traitsILi32ELi128ELi128ELi8ELi4ELi4ELi4ELb0ELb0EN7cutlass6half_tE19Flash_kernel_traitsILi32ELi128ELi128ELi8ES3_EELb0ELb1ELb0ELb1ELb0ELb0ELb1EEEvNS_16Flash_bwd_paramsE --------------------------
	.section	.text._ZN5flash44flash_bwd_dq_dk_dv_loop_seqk_parallel_kernelI23Flash_bwd_kernel_traitsILi32ELi128ELi128ELi8ELi4ELi4ELi4ELb0ELb0EN7cutlass6half_tE19Flash_kernel_traitsILi32ELi128ELi128ELi8ES3_EELb0ELb1ELb0ELb1ELb0ELb0ELb1EEEvNS_16Flash_bwd_paramsE,"ax",@progbits
	.align	128
        .global         _ZN5flash44flash_bwd_dq_dk_dv_loop_seqk_parallel_kernelI23Flash_bwd_kernel_traitsILi32ELi128ELi128ELi8ELi4ELi4ELi4ELb0ELb0EN7cutlass6half_tE19Flash_kernel_traitsILi32ELi128ELi128ELi8ES3_EELb0ELb1ELb0ELb1ELb0ELb0ELb1EEEvNS_16Flash_bwd_paramsE
        .type           _ZN5flash44flash_bwd_dq_dk_dv_loop_seqk_parallel_kernelI23Flash_bwd_kernel_traitsILi32ELi128ELi128ELi8ELi4ELi4ELi4ELb0ELb0EN7cutlass6half_tE19Flash_kernel_traitsILi32ELi128ELi128ELi8ES3_EELb0ELb1ELb0ELb1ELb0ELb0ELb1EEEvNS_16Flash_bwd_paramsE,@function
        .size           _ZN5flash44flash_bwd_dq_dk_dv_loop_seqk_parallel_kernelI23Flash_bwd_kernel_traitsILi32ELi128ELi128ELi8ELi4ELi4ELi4ELb0ELb0EN7cutlass6half_tE19Flash_kernel_traitsILi32ELi128ELi128ELi8ES3_EELb0ELb1ELb0ELb1ELb0ELb0ELb1EEEvNS_16Flash_bwd_paramsE,(.L_x_711 - _ZN5flash44flash_bwd_dq_dk_dv_loop_seqk_parallel_kernelI23Flash_bwd_kernel_traitsILi32ELi128ELi128ELi8ELi4ELi4ELi4ELb0ELb0EN7cutlass6half_tE19Flash_kernel_traitsILi32ELi128ELi128ELi8ES3_EELb0ELb1ELb0ELb1ELb0ELb0ELb1EEEvNS_16Flash_bwd_paramsE)
        .other          _ZN5flash44flash_bwd_dq_dk_dv_loop_seqk_parallel_kernelI23Flash_bwd_kernel_traitsILi32ELi128ELi128ELi8ELi4ELi4ELi4ELb0ELb0EN7cutlass6half_tE19Flash_kernel_traitsILi32ELi128ELi128ELi8ES3_EELb0ELb1ELb0ELb1ELb0ELb0ELb1EEEvNS_16Flash_bwd_paramsE,@"STO_CUDA_ENTRY STV_DEFAULT"
_ZN5flash44flash_bwd_dq_dk_dv_loop_seqk_parallel_kernelI23Flash_bwd_kernel_traitsILi32ELi128ELi128ELi8ELi4ELi4ELi4ELb0ELb0EN7cutlass6half_tE19Flash_kernel_traitsILi32ELi128ELi128ELi8ES3_EELb0ELb1ELb0ELb1ELb0ELb0ELb1EEEvNS_16Flash_bwd_paramsE:
.text._ZN5flash44flash_bwd_dq_dk_dv_loop_seqk_parallel_kernelI23Flash_bwd_kernel_traitsILi32ELi128ELi128ELi8ELi4ELi4ELi4ELb0ELb0EN7cutlass6half_tE19Flash_kernel_traitsILi32ELi128ELi128ELi8ES3_EELb0ELb1ELb0ELb1ELb0ELb0ELb1EEEvNS_16Flash_bwd_paramsE:
        /* <DEDUP_REMOVED lines=14> */
[----:B------:R-:W3:Y:S01]  /*00e0*/  S2UR UR4, SR_CgaCtaId ;  /* 0x00000000000479c3 */ /* 0x000ee20000008800 */
[----:B------:R-:W-:Y:S01]  /*00f0*/  UMOV UR5, 0x400 ;  /* 0x0000040000057882 */ /* 0x000fe20000000000 */
[----:B------:R-:W-:Y:S01]  /*0100*/  IMAD.MOV.U32 R126, RZ, RZ, 0x20 ;  /* 0x00000020ff7e7424 */ /* 0x000fe200078e00ff */
[----:B------:R-:W-:Y:S01]  /*0110*/  ULDC.64 UR10, c[0x0][0x208] ;  /* 0x00008200000a7ab9 */ /* 0x000fe20000000a00 */
[----:B------:R-:W-:Y:S01]  /*0120*/  IMAD.MOV.U32 R191, RZ, RZ, -0x10 ;  /* 0xfffffff0ffbf7424 */ /* 0x000fe200078e00ff */
[----:B------:R-:W-:Y:S01]  /*0130*/  UMOV UR60, 0xffffe000 ;  /* 0xffffe000003c7882 */ /* 0x000fe20000000000 */
[----:B------:R-:W-:Y:S02]  /*0140*/  IMAD.MOV.U32 R120, RZ, RZ, 0x40 ;  /* 0x00000040ff787424 */ /* 0x000fe400078e00ff */
[----:B------:R-:W4:Y:S08]  /*0150*/  S2UR UR41, SR_CTAID.Y ;  /* 0x00000000002979c3 */ /* 0x000f300000002600 */
[----:B------:R-:W5:Y:S01]  /*0160*/  S2UR UR57, SR_CTAID.Z ;  /* 0x00000000003979c3 */ /* 0x000f620000002700 */
[----:B---3--:R-:W-:-:S06]  /*0170*/  ULEA UR4, UR4, UR5, 0x18 ;  /* 0x0000000504047291 */ /* 0x008fcc000f8ec03f */
[----:B------:R-:W-:Y:S01]  /*0180*/  IMAD.U32 R123, RZ, RZ, UR4 ;  /* 0x00000004ff7b7e24 */ /* 0x000fe2000f8e00ff */
[----:B--2---:R-:W-:Y:S01]  /*0190*/  SHF.R.S32.HI R7, RZ, 0x1f, R19 ;  /* 0x0000001fff077819 */ /* 0x004fe20000011413 */
[----:B----4-:R-:W-:-:S03]  /*01a0*/  USHF.L.U32 UR5, UR41, 0x7, URZ ;  /* 0x0000000729057899 */ /* 0x010fc6000800063f */
[CC--:B------:R-:W-:Y:S02]  /*01b0*/  LEA.HI R6, R7.reuse, R19.reuse, RZ, 0x4 ;  /* 0x0000001307067211 */ /* 0x0c0fe400078f20ff */
[CC--:B------:R-:W-:Y:S02]  /*01c0*/  LEA.HI R21, R7.reuse, R19.reuse, RZ, 0x3 ;  /* 0x0000001307157211 */ /* 0x0c0fe400078f18ff */
[----:B------:R-:W-:Y:S01]  /*01d0*/  SHF.R.S32.HI R2, RZ, 0x4, R6 ;  /* 0x00000004ff027819 */ /* 0x000fe20000011406 */
[----:B-----5:R-:W-:Y:S01]  /*01e0*/  USHF.R.S32.HI UR6, URZ, 0x1f, UR57 ;  /* 0x0000001f3f067899 */ /* 0x020fe20008011439 */
[----:B------:R-:W-:Y:S02]  /*01f0*/  LEA.HI R8, R7, R19, RZ, 0x2 ;  /* 0x0000001307087211 */ /* 0x000fe400078f10ff */
[----:B-1----:R-:W-:Y:S02]  /*0200*/  LEA.HI R0, R6, R2, RZ, 0x1 ;  /* 0x0000000206007211 */ /* 0x002fe400078f08ff */
[----:B------:R-:W-:-:S02]  /*0210*/  LOP3.LUT R4, R21, 0xfffffff8, RZ, 0xc0, !PT ;  /* 0xfffffff815047812 */ /* 0x000fc400078ec0ff */
[----:B------:R-:W-:Y:S02]  /*0220*/  LOP3.LUT R0, R0, 0xfffffffe, RZ, 0xc0, !PT ;  /* 0xfffffffe00007812 */ /* 0x000fe400078ec0ff */
[----:B------:R-:W-:Y:S01]  /*0230*/  SHF.R.S32.HI R3, RZ, 0x3, R21 ;  /* 0x00000003ff037819 */ /* 0x000fe20000011415 */
[----:B------:R-:W-:Y:S01]  /*0240*/  IMAD.IADD R9, R19, 0x1, -R4 ;  /* 0x0000000113097824 */ /* 0x000fe200078e0a04 */
[----:B------:R-:W-:Y:S01]  /*0250*/  LOP3.LUT R5, R8, 0xfffffffc, RZ, 0xc0, !PT ;  /* 0xfffffffc08057812 */ /* 0x000fe200078ec0ff */
[----:B------:R-:W-:Y:S01]  /*0260*/  IMAD.IADD R15, R2, 0x1, -R0 ;  /* 0x00000001020f7824 */ /* 0x000fe200078e0a00 */
[-C--:B------:R-:W-:Y:S01]  /*0270*/  LEA.HI R17, R7, R19.reuse, RZ, 0x5 ;  /* 0x0000001307117211 */ /* 0x080fe200078f28ff */
[----:B------:R-:W-:Y:S01]  /*0280*/  IMAD.SHL.U32 R0, R3, 0x40, RZ ;  /* 0x0000004003007824 */ /* 0x000fe200078e00ff */
[----:B------:R-:W-:Y:S01]  /*0290*/  LEA.HI R3, R7, R19, RZ, 0x7 ;  /* 0x0000001307037211 */ /* 0x000fe200078f38ff */
[----:B------:R-:W-:Y:S01]  /*02a0*/  IMAD.IADD R12, R19, 0x1, -R5 ;  /* 0x00000001130c7824 */ /* 0x000fe200078e0a05 */
[----:B------:R-:W-:-:S02]  /*02b0*/  LEA.HI R13, R9, R9, RZ, 0x1 ;  /* 0x00000009090d7211 */ /* 0x000fc400078f08ff */
[----:B------:R-:W-:Y:S01]  /*02c0*/  LOP3.LUT R0, R0, 0xc0, RZ, 0xc0, !PT ;  /* 0x000000c000007812 */ /* 0x000fe200078ec0ff */
[----:B------:R-:W-:Y:S01]  /*02d0*/  IMAD.SHL.U32 R16, R12, 0x8, RZ ;  /* 0x000000080c107824 */ /* 0x000fe200078e00ff */
[----:B------:R-:W-:Y:S02]  /*02e0*/  SHF.R.S32.HI R10, RZ, 0x7, R3 ;  /* 0x00000007ff0a7819 */ /* 0x000fe40000011403 */
[----:B------:R-:W-:Y:S02]  /*02f0*/  LOP3.LUT R2, R13, 0x3fffffe, RZ, 0xc0, !PT ;  /* 0x03fffffe0d027812 */ /* 0x000fe400078ec0ff */
[----:B------:R-:W-:Y:S01]  /*0300*/  SHF.R.U32.HI R4, RZ, 0x3, R0 ;  /* 0x00000003ff047819 */ /* 0x000fe20000011600 */
[----:B------:R1:W-:Y:S01]  /*0310*/  STL [R1+0x80], R16 ;  /* 0x0000801001007387 */ /* 0x0003e20000100800 */
[----:B------:R-:W-:Y:S01]  /*0320*/  LOP3.LUT R3, R0, 0x18, R16, 0xf8, !PT ;  /* 0x0000001800037812 */ /* 0x000fe200078ef810 */
[----:B------:R-:W-:Y:S01]  /*0330*/  IMAD.IADD R2, R9, 0x1, -R2 ;  /* 0x0000000109027824 */ /* 0x000fe200078e0a02 */
[----:B------:R-:W-:Y:S01]  /*0340*/  SHF.R.S32.HI R24, RZ, 0x5, R17 ;  /* 0x00000005ff187819 */ /* 0x000fe20000011411 */
[----:B------:R-:W-:Y:S01]  /*0350*/  IMAD R0, R10, 0x8, R15 ;  /* 0x000000080a007824 */ /* 0x000fe200078e020f */
[----:B------:R-:W-:-:S02]  /*0360*/  LOP3.LUT R14, R3, R4, RZ, 0x3c, !PT ;  /* 0x00000004030e7212 */ /* 0x000fc400078e3cff */
[----:B------:R-:W-:Y:S01]  /*0370*/  LOP3.LUT R3, R6, 0xfffffff0, RZ, 0xc0, !PT ;  /* 0xfffffff006037812 */ /* 0x000fe200078ec0ff */
[----:B------:R-:W-:Y:S01]  /*0380*/  IMAD R20, R0, 0x8, R2 ;  /* 0x0000000800147824 */ /* 0x000fe200078e0202 */
        /* <DEDUP_REMOVED lines=11> */
[----:B------:R-:W-:-:S02]  /*0440*/  LOP3.LUT R4, R11, 0xfffffff8, RZ, 0xc0, !PT ;  /* 0xfffffff80b047812 */ /* 0x000fc400078ec0ff */
[--C-:B------:R-:W-:Y:S02]  /*0450*/  SHF.R.S32.HI R7, RZ, 0x1, R0.reuse ;  /* 0x00000001ff077819 */ /* 0x100fe40000011400 */
[----:B------:R-:W-:Y:S02]  /*0460*/  SHF.R.S32.HI R8, RZ, 0x1f, R0 ;  /* 0x0000001fff087819 */ /* 0x000fe40000011400 */
[----:B------:R-:W-:Y:S01]  /*0470*/  LOP3.LUT R5, R0, 0x7fffffe, RZ, 0xc0, !PT ;  /* 0x07fffffe00057812 */ /* 0x000fe200078ec0ff */
[----:B------:R-:W-:Y:S02]  /*0480*/  IMAD.IADD R0, R16, 0x1, -R3 ;  /* 0x0000000110007824 */ /* 0x000fe400078e0a03 */
[----:B------:R-:W-:Y:S02]  /*0490*/  IMAD R3, R24, 0x8, R6 ;  /* 0x0000000818037824 */ /* 0x000fe400078e0206 */
[----:B------:R-:W-:Y:S01]  /*04a0*/  IMAD.IADD R16, R2, 0x1, -R4 ;  /* 0x0000000102107824 */ /* 0x000fe200078e0a04 */
[----:B------:R-:W-:Y:S01]  /*04b0*/  LEA.HI R4, R8, R7, RZ, 0x2 ;  /* 0x0000000708047211 */ /* 0x000fe200078f10ff */
[----:B------:R-:W-:Y:S01]  /*04c0*/  IMAD.IADD R18, R2, 0x1, -R5 ;  /* 0x0000000102127824 */ /* 0x000fe200078e0a05 */
[----:B------:R-:W-:Y:S01]  /*04d0*/  LOP3.LUT R2, R0, 0x1, RZ, 0xc0, !PT ;  /* 0x0000000100027812 */ /* 0x000fe200078ec0ff */
[----:B------:R-:W-:Y:S01]  /*04e0*/  IMAD.U32 R22, R3, 0x20, R14 ;  /* 0x0000002003167824 */ /* 0x000fe200078e000e */
[----:B------:R-:W-:-:S02]  /*04f0*/  SHF.R.S32.HI R5, RZ, 0x1f, R17 ;  /* 0x0000001fff057819 */ /* 0x000fc40000011411 */
[----:B------:R-:W-:Y:S02]  /*0500*/  LOP3.LUT R3, R4, 0xfffffffc, RZ, 0xc0, !PT ;  /* 0xfffffffc04037812 */ /* 0x000fe400078ec0ff */
[----:B------:R-:W-:Y:S01]  /*0510*/  ISETP.NE.U32.AND P6, PT, R2, 0x1, PT ;  /* 0x000000010200780c */ /* 0x000fe20003fc5070 */
[----:B------:R-:W-:Y:S01]  /*0520*/  STL [R1+0xb8], R22 ;  /* 0x0000b81601007387 */ /* 0x000fe20000100800 */
[----:B------:R-:W-:Y:S01]  /*0530*/  LOP3.LUT R4, R17, 0xffffffe0, RZ, 0xc0, !PT ;  /* 0xffffffe011047812 */ /* 0x000fe200078ec0ff */
[----:B------:R-:W-:Y:S01]  /*0540*/  IMAD.IADD R14, R7, 0x1, -R3 ;  /* 0x00000001070e7824 */ /* 0x000fe200078e0a03 */
[----:B------:R-:W-:Y:S01]  /*0550*/  LEA.HI R2, R5, R24, RZ, 0x2 ;  /* 0x0000001805027211 */ /* 0x000fe200078f10ff */
[----:B------:R-:W-:Y:S01]  /*0560*/  IMAD.SHL.U32 R5, R12, 0x2, RZ ;  /* 0x000000020c057824 */ /* 0x000fe200078e00ff */
[----:B------:R-:W-:Y:S01]  /*0570*/  LEA.HI R8, R0, R0, RZ, 0x1 ;  /* 0x0000000000087211 */ /* 0x000fe200078f08ff */
[----:B------:R-:W-:Y:S01]  /*0580*/  IMAD.IADD R23, R19, 0x1, -R4 ;  /* 0x0000000113177824 */ /* 0x000fe200078e0a04 */
[----:B------:R-:W-:Y:S01]  /*0590*/  LOP3.LUT R3, R2, 0xfffffffc, RZ, 0xc0, !PT ;  /* 0xfffffffc02037812 */ /* 0x000fe200078ec0ff */
[----:B------:R-:W-:Y:S01]  /*05a0*/  IMAD.SHL.U32 R4, R9, 0x40, RZ ;  /* 0x0000004009047824 */ /* 0x000fe200078e00ff */
[----:B------:R-:W-:Y:S01]  /*05b0*/  SHF.R.S32.HI R2, RZ, 0x1, R13 ;  /* 0x00000001ff027819 */ /* 0x000fe2000001140d */
[----:B------:R-:W-:Y:S01]  /*05c0*/  IMAD R13, R10, 0x2000, R5 ;  /* 0x000020000a0d7824 */ /* 0x000fe200078e0205 */
[----:B------:R-:W-:Y:S01]  /*05d0*/  SHF.R.S32.HI R7, RZ, 0x1f, R23 ;  /* 0x0000001fff077819 */ /* 0x000fe20000011417 */
[----:B------:R-:W-:Y:S01]  /*05e0*/  IMAD.IADD R130, R24, 0x1, -R3 ;  /* 0x0000000118827824 */ /* 0x000fe200078e0a03 */
[----:B------:R-:W-:Y:S01]  /*05f0*/  LOP3.LUT R3, R8, 0x3fffffe, RZ, 0xc0, !PT ;  /* 0x03fffffe08037812 */ /* 0x000fe200078ec0ff */
[----:B------:R-:W-:Y:S01]  /*0600*/  IMAD.SHL.U32 R116, R2, 0x40, RZ ;  /* 0x0000004002747824 */ /* 0x000fe200078e00ff */
[----:B------:R-:W-:Y:S01]  /*0610*/  LOP3.LUT R6, R4, 0x1c0, RZ, 0xc0, !PT ;  /* 0x000001c004067812 */ /* 0x000fe200078ec0ff */
[C---:B------:R-:W-:Y:S01]  /*0620*/  IMAD.SHL.U32 R4, R0.reuse, 0x40, RZ ;  /* 0x0000004000047824 */ /* 0x040fe200078e00ff */
[C---:B------:R-:W-:Y:S01]  /*0630*/  LOP3.LUT P5, RZ, R0.reuse, 0x2, RZ, 0xc0, !PT ;  /* 0x0000000200ff7812 */ /* 0x040fe200078ac0ff */
[C---:B------:R-:W-:Y:S01]  /*0640*/  IMAD.IADD R9, R0.reuse, 0x1, -R3 ;  /* 0x0000000100097824 */ /* 0x040fe200078e0a03 */
[----:B------:R-:W-:Y:S01]  /*0650*/  LOP3.LUT P4, RZ, R0, 0x4, RZ, 0xc0, !PT ;  /* 0x0000000400ff7812 */ /* 0x000fe2000788c0ff */
[----:B------:R-:W-:Y:S01]  /*0660*/  IMAD.SHL.U32 R0, R130, 0x10, RZ ;  /* 0x0000001082007824 */ /* 0x000fe200078e00ff */
[----:B------:R-:W-:Y:S01]  /*0670*/  LEA.HI R7, R7, R23, RZ, 0x2 ;  /* 0x0000001707077211 */ /* 0x000fe200078f10ff */
[----:B------:R-:W-:Y:S01]  /*0680*/  IMAD.SHL.U32 R19, R19, 0x2, RZ ;  /* 0x0000000213137824 */ /* 0x000fe200078e00ff */
[----:B------:R-:W-:Y:S01]  /*0690*/  LOP3.LUT R4, R4, 0x1c0, RZ, 0xc0, !PT ;  /* 0x000001c004047812 */ /* 0x000fe200078ec0ff */
[----:B------:R-:W-:Y:S01]  /*06a0*/  STL [R1+0xc0], R23 ;  /* 0x0000c01701007387 */ /* 0x000fe20000100800 */
[----:B------:R-:W-:Y:S01]  /*06b0*/  LOP3.LUT P0, RZ, R2, 0x2, RZ, 0xc0, !PT ;  /* 0x0000000202ff7812 */ /* 0x000fe2000780c0ff */
[----:B------:R-:W-:Y:S01]  /*06c0*/  IMAD.SHL.U32 R2, R130, 0x400, RZ ;  /* 0x0000040082027824 */ /* 0x000fe200078e00ff */
[----:B------:R-:W-:-:S02]  /*06d0*/  SHF.R.S32.HI R3, RZ, 0x3, R11 ;  /* 0x00000003ff037819 */ /* 0x000fc4000001140b */
[----:B------:R-:W-:Y:S02]  /*06e0*/  LOP3.LUT R116, R116, 0xc0, RZ, 0xc0, !PT ;  /* 0x000000c074747812 */ /* 0x000fe400078ec0ff */
[----:B------:R-:W-:Y:S01]  /*06f0*/  LEA.HI.SX32 R17, R7, R0, 0x1e ;  /* 0x0000000007117211 */ /* 0x000fe200078ff2ff */
[C---:B------:R-:W-:Y:S01]  /*0700*/  IMAD R18, R3.reuse, 0x8, R18 ;  /* 0x0000000803127824 */ /* 0x040fe200078e0212 */
[----:B------:R-:W-:Y:S01]  /*0710*/  LEA.HI R4, R4, R4, RZ, 0x1d ;  /* 0x0000000404047211 */ /* 0x000fe200078fe8ff */
[----:B------:R-:W-:Y:S01]  /*0720*/  IMAD R12, R3, 0x200, R2 ;  /* 0x00000200030c7824 */ /* 0x000fe200078e0202 */
[----:B------:R-:W-:Y:S01]  /*0730*/  LOP3.LUT R0, R6, 0x30, R0, 0xf8, !PT ;  /* 0x0000003006007812 */ /* 0x000fe200078ef800 */
[----:B------:R-:W-:Y:S01]  /*0740*/  STL [R1+0xb4], R17 ;  /* 0x0000b41101007387 */ /* 0x000fe20000100800 */
[----:B------:R-:W-:Y:S02]  /*0750*/  LOP3.LUT R3, R116, 0x8, R21, 0xf8, !PT ;  /* 0x0000000874037812 */ /* 0x000fe400078ef815 */
[----:B------:R-:W-:-:S02]  /*0760*/  IADD3 R13, R4, R13, R2 ;  /* 0x0000000d040d7210 */ /* 0x000fc40007ffe002 */
[----:B------:R-:W-:Y:S02]  /*0770*/  SHF.R.U32.HI R116, RZ, 0x3, R116 ;  /* 0x00000003ff747819 */ /* 0x000fe40000011674 */
[----:B------:R-:W-:Y:S01]  /*0780*/  LOP3.LUT R4, R0, 0x8, R21, 0xf8, !PT ;  /* 0x0000000800047812 */ /* 0x000fe200078ef815 */
[----:B------:R-:W-:Y:S01]  /*0790*/  IMAD R0, R130, 0x200, R5 ;  /* 0x0000020082007824 */ /* 0x000fe200078e0205 */
[----:B------:R-:W-:Y:S01]  /*07a0*/  SHF.R.U32.HI R2, RZ, 0x3, R6 ;  /* 0x00000003ff027819 */ /* 0x000fe20000011606 */
[----:B------:R-:W-:Y:S01]  /*07b0*/  IMAD.SHL.U32 R6, R15, 0x8, RZ ;  /* 0x000000080f067824 */ /* 0x000fe200078e00ff */
[----:B------:R-:W-:Y:S01]  /*07c0*/  LOP3.LUT R116, R3, R116, RZ, 0x3c, !PT ;  /* 0x0000007403747212 */ /* 0x000fe200078e3cff */
[----:B------:R-:W-:Y:S01]  /*07d0*/  IMAD R11, R9, 0x20, R0 ;  /* 0x00000020090b7824 */ /* 0x000fe200078e0200 */
[----:B------:R-:W-:Y:S01]  /*07e0*/  LOP3.LUT R3, R4, R2, RZ, 0x3c, !PT ;  /* 0x0000000204037212 */ /* 0x000fe200078e3cff */
[----:B------:R-:W-:Y:S01]  /*07f0*/  IMAD.SHL.U32 R0, R10, 0x8, RZ ;  /* 0x000000080a007824 */ /* 0x000fe200078e00ff */
[----:B------:R-:W-:Y:S01]  /*0800*/  LOP3.LUT R2, R19, 0x6, RZ, 0xc0, !PT ;  /* 0x0000000613027812 */ /* 0x000fe200078ec0ff */
[C---:B------:R-:W-:Y:S01]  /*0810*/  IMAD.SHL.U32 R4, R16.reuse, 0x40, RZ ;  /* 0x0000004010047824 */ /* 0x040fe200078e00ff */
[----:B------:R-:W-:Y:S01]  /*0820*/  R2P PR, R16, 0x6 ;  /* 0x0000000610007804 */ /* 0x000fe20000000000 */
[C---:B------:R-:W-:Y:S01]  /*0830*/  IMAD.SHL.U32 R9, R15.reuse, 0x10, RZ ;  /* 0x000000100f097824 */ /* 0x040fe200078e00ff */
[----:B------:R-:W-:Y:S01]  /*0840*/  LOP3.LUT R7, R0, 0x8, RZ, 0xc0, !PT ;  /* 0x0000000800077812 */ /* 0x000fe200078ec0ff */
[----:B------:R-:W-:Y:S01]  /*0850*/  IMAD R2, R10, 0x40, R2 ;  /* 0x000000400a027824 */ /* 0x000fe200078e0202 */
[----:B------:R-:W-:Y:S01]  /*0860*/  SHF.R.S32.HI R0, RZ, 0x1, R8 ;  /* 0x00000001ff007819 */ /* 0x000fe20000011408 */
[----:B------:R-:W-:Y:S01]  /*0870*/  IMAD.U32 R116, R20, 0x20, R116 ;  /* 0x0000002014747824 */ /* 0x000fe200078e0074 */
[----:B------:R-:W-:Y:S01]  /*0880*/  LOP3.LUT R4, R4, 0x1c0, RZ, 0xc0, !PT ;  /* 0x000001c004047812 */ /* 0x000fe200078ec0ff */
[----:B------:R-:W-:Y:S01]  /*0890*/  IMAD R3, R15, 0x200, R3 ;  /* 0x000002000f037824 */ /* 0x000fe200078e0203 */
[----:B------:R1:W-:Y:S01]  /*08a0*/  STL [R1+0xc8], R2 ;  /* 0x0000c80201007387 */ /* 0x0003e20000100800 */
[C---:B------:R-:W-:Y:S01]  /*08b0*/  LOP3.LUT P3, RZ, R0.reuse, 0x2, RZ, 0xc0, !PT ;  /* 0x0000000200ff7812 */ /* 0x040fe2000786c0ff */
[----:B------:R-:W-:Y:S01]  /*08c0*/  IMAD.SHL.U32 R0, R0, 0x40, RZ ;  /* 0x0000004000007824 */ /* 0x000fe200078e00ff */
[----:B------:R-:W-:-:S02]  /*08d0*/  LOP3.LUT R6, R6, 0x8, RZ, 0xc0, !PT ;  /* 0x0000000806067812 */ /* 0x000fc400078ec0ff */
[----:B------:R-:W-:Y:S02]  /*08e0*/  SHF.R.U32.HI R119, RZ, 0x3, R4 ;  /* 0x00000003ff777819 */ /* 0x000fe40000011604 */
[----:B------:R-:W-:Y:S02]  /*08f0*/  LOP3.LUT R0, R0, 0xc0, RZ, 0xc0, !PT ;  /* 0x000000c000007812 */ /* 0x000fe400078ec0ff */
[----:B------:R-:W-:Y:S02]  /*0900*/  LOP3.LUT R9, R7, 0x10, R9, 0xf8, !PT ;  /* 0x0000001007097812 */ /* 0x000fe400078ef809 */
[----:B------:R-:W-:Y:S02]  /*0910*/  SHF.R.U32.HI R8, RZ, 0x3, R0 ;  /* 0x00000003ff087819 */ /* 0x000fe40000011600 */
[----:B------:R-:W-:Y:S01]  /*0920*/  LOP3.LUT R119, R119, R4, R6, 0x1e, !PT ;  /* 0x0000000477777212 */ /* 0x000fe200078e1e06 */
[----:B------:R-:W-:Y:S01]  /*0930*/  IMAD.U32 R4, RZ, RZ, UR6 ;  /* 0x00000006ff047e24 */ /* 0x000fe2000f8e00ff */
[----:B------:R-:W-:Y:S01]  /*0940*/  LOP3.LUT R8, R8, R0, R7, 0x1e, !PT ;  /* 0x0000000008087212 */ /* 0x000fe200078e1e07 */
[----:B------:R-:W-:Y:S01]  /*0950*/  IMAD.SHL.U32 R0, R18, 0x20, RZ ;  /* 0x0000002012007824 */ /* 0x000fe200078e00ff */
[----:B------:R-:W-:Y:S01]  /*0960*/  USHF.R.S32.HI UR6, URZ, 0x1f, UR41 ;  /* 0x0000001f3f067899 */ /* 0x000fe20008011429 */
[----:B------:R-:W-:Y:S01]  /*0970*/  VIADD R4, R17, 0x1 ;  /* 0x0000000111047836 */ /* 0x000fe20000000000 */
[----:B------:R-:W-:Y:S01]  /*0980*/  LEA R197, R13, UR4, 0x1 ;  /* 0x000000040dc57c11 */ /* 0x000fe2000f8e08ff */
[----:B------:R-:W-:Y:S01]  /*0990*/  IMAD R130, R130, 0x200, R0 ;  /* 0x0000020082827824 */ /* 0x000fe200078e0200 */
[----:B------:R-:W-:Y:S01]  /*09a0*/  SEL R117, R126, 0xffffffe0, !P0 ;  /* 0xffffffe07e757807 */ /* 0x000fe20004000000 */
[----:B------:R-:W-:Y:S01]  /*09b0*/  IMAD.IADD R8, R8, 0x1, R11 ;  /* 0x0000000108087824 */ /* 0x000fe200078e020b */
[----:B------:R-:W-:Y:S01]  /*09c0*/  SEL R191, R191, 0x10, !P6 ;  /* 0x00000010bfbf7807 */ /* 0x000fe20007000000 */
[----:B------:R-:W-:Y:S01]  /*09d0*/  IMAD.IADD R119, R12, 0x1, R119 ;  /* 0x000000010c777824 */ /* 0x000fe200078e0277 */
[C---:B------:R-:W-:Y:S01]  /*09e0*/  LOP3.LUT P0, RZ, R14.reuse, 0x2, RZ, 0xc0, !PT ;  /* 0x000000020eff7812 */ /* 0x040fe2000780c0ff */
[----:B-1----:R-:W-:Y:S01]  /*09f0*/  IMAD.SHL.U32 R2, R14, 0x40, RZ ;  /* 0x000000400e027824 */ /* 0x002fe200078e00ff */
[----:B------:R-:W-:Y:S01]  /*0a00*/  SEL R193, R126, 0xffffffe0, !P5 ;  /* 0xffffffe07ec17807 */ /* 0x000fe20006800000 */
[C---:B------:R-:W-:Y:S01]  /*0a10*/  VIADD R192, R197.reuse, 0x40 ;  /* 0x00000040c5c07836 */ /* 0x040fe20000000000 */
[----:B------:R-:W-:Y:S01]  /*0a20*/  SEL R120, R120, 0xffffffc0, !P2 ;  /* 0xffffffc078787807 */ /* 0x000fe20005000000 */
[C---:B------:R-:W-:Y:S01]  /*0a30*/  @P4 VIADD R192, R197.reuse, 0xffffffc0 ;  /* 0xffffffc0c5c04836 */ /* 0x040fe20000000000 */
[----:B------:R-:W-:Y:S01]  /*0a40*/  LOP3.LUT R2, R2, 0xc0, RZ, 0xc0, !PT ;  /* 0x000000c002027812 */ /* 0x000fe200078ec0ff */
[----:B------:R-:W-:Y:S01]  /*0a50*/  IMAD.IADD R196, R197, 0x1, R191 ;  /* 0x00000001c5c47824 */ /* 0x000fe200078e02bf */
[----:B------:R-:W-:Y:S01]  /*0a60*/  SEL R126, R126, 0xffffffe0, !P0 ;  /* 0xffffffe07e7e7807 */ /* 0x000fe20004000000 */
[----:B------:R-:W-:Y:S01]  /*0a70*/  IMAD.IADD R191, R191, 0x1, R192 ;  /* 0x00000001bfbf7824 */ /* 0x000fe200078e02c0 */
[----:B------:R-:W-:Y:S01]  /*0a80*/  SHF.R.U32.HI R5, RZ, 0x3, R2 ;  /* 0x00000003ff057819 */ /* 0x000fe20000011602 */
[--C-:B------:R-:W-:Y:S01]  /*0a90*/  IMAD.IADD R198, R197, 0x1, R193.reuse ;  /* 0x00000001c5c67824 */ /* 0x100fe200078e02c1 */
[----:B------:R-:W-:Y:S01]  /*0aa0*/  LEA R116, R116, UR4, 0x1 ;  /* 0x0000000474747c11 */ /* 0x000fe2000f8e08ff */
[----:B------:R-:W-:Y:S01]  /*0ab0*/  IMAD.IADD R195, R196, 0x1, R193 ;  /* 0x00000001c4c37824 */ /* 0x000fe200078e02c1 */
[----:B------:R-:W-:Y:S01]  /*0ac0*/  LOP3.LUT R6, R5, R2, R6, 0x1e, !PT ;  /* 0x0000000205067212 */ /* 0x000fe200078e1e06 */
[----:B------:R-:W-:Y:S01]  /*0ad0*/  IMAD.IADD R194, R193, 0x1, R192 ;  /* 0x00000001c1c27824 */ /* 0x000fe200078e02c0 */
[----:B------:R-:W-:Y:S01]  /*0ae0*/  LOP3.LUT R2, R5, R9, R2, 0x1e, !PT ;  /* 0x0000000905027212 */ /* 0x000fe200078e1e02 */
[----:B------:R-:W-:Y:S01]  /*0af0*/  IMAD.IADD R117, R117, 0x1, R116 ;  /* 0x0000000175757824 */ /* 0x000fe200078e0274 */
[----:B------:R-:W-:Y:S01]  /*0b00*/  SHF.R.S32.HI R5, RZ, 0x1f, R17 ;  /* 0x0000001fff057819 */ /* 0x000fe20000011411 */
[----:B------:R-:W-:Y:S01]  /*0b10*/  IMAD.IADD R130, R130, 0x1, R6 ;  /* 0x0000000182827824 */ /* 0x000fe200078e0206 */
[----:B------:R-:W-:Y:S01]  /*0b20*/  LEA R188, R22, UR4, 0x1 ;  /* 0x0000000416bc7c11 */ /* 0x000fe2000f8e08ff */
[----:B------:R-:W-:-:S02]  /*0b30*/  IMAD.IADD R124, R0, 0x1, R2 ;  /* 0x00000001007c7824 */ /* 0x000fc400078e0202 */
[----:B------:R-:W-:Y:S01]  /*0b40*/  IMAD.U32 R0, RZ, RZ, UR5 ;  /* 0x00000005ff007e24 */ /* 0x000fe2000f8e00ff */
[----:B------:R-:W-:Y:S01]  /*0b50*/  USHF.R.S32.HI UR5, URZ, 0x1f, UR57 ;  /* 0x0000001f3f057899 */ /* 0x000fe20008011439 */
[----:B------:R-:W-:Y:S01]  /*0b60*/  IMAD.U32 R2, RZ, RZ, UR6 ;  /* 0x00000006ff027e24 */ /* 0x000fe2000f8e00ff */
[----:B------:R-:W-:Y:S01]  /*0b70*/  UIADD3 UR6, UR4, 0x6000, URZ ;  /* 0x0000600004067890 */ /* 0x000fe2000fffe03f */
[----:B------:R-:W-:Y:S01]  /*0b80*/  STL [R1+0xbc], R5 ;  /* 0x0000bc0501007387 */ /* 0x000fe20000100800 */
[----:B------:R-:W-:Y:S02]  /*0b90*/  IMAD.SHL.U32 R122, R130, 0x2, RZ ;  /* 0x00000002827a7824 */ /* 0x000fe400078e00ff */
[----:B------:R-:W-:Y:S01]  /*0ba0*/  IMAD.U32 R0, RZ, RZ, UR5 ;  /* 0x00000005ff007e24 */ /* 0x000fe2000f8e00ff */
[----:B------:R1:W-:Y:S01]  /*0bb0*/  STL [R1+0xa8], R4 ;  /* 0x0000a80401007387 */ /* 0x0003e20000100800 */
[----:B------:R-:W-:Y:S01]  /*0bc0*/  VIADD R0, R17, 0xffffff80 ;  /* 0xffffff8011007836 */ /* 0x000fe20000000000 */
[----:B------:R-:W-:Y:S01]  /*0bd0*/  UIADD3 UR5, UR4, 0xa000, URZ ;  /* 0x0000a00004057890 */ /* 0x000fe2000fffe03f */
[----:B------:R-:W-:Y:S01]  /*0be0*/  IADD3 R123, R122, 0x4000, R123 ;  /* 0x000040007a7b7810 */ /* 0x000fe20007ffe07b */
[----:B------:R-:W-:-:S02]  /*0bf0*/  IMAD.IADD R193, R193, 0x1, R191 ;  /* 0x00000001c1c17824 */ /* 0x000fc400078e02bf */
[----:B------:R-:W-:Y:S02]  /*0c00*/  SHF.R.S32.HI R2, RZ, 0x1f, R0 ;  /* 0x0000001fff027819 */ /* 0x000fe40000011400 */
[----:B------:R-:W-:Y:S01]  /*0c10*/  LEA R119, R119, UR5, 0x1 ;  /* 0x0000000577777c11 */ /* 0x000fe2000f8e08ff */
[----:B------:R-:W-:Y:S01]  /*0c20*/  IMAD.IADD R123, R123, 0x1, R126 ;  /* 0x000000017b7b7824 */ /* 0x000fe200078e027e */
[C---:B------:R-:W-:Y:S01]  /*0c30*/  SHF.L.U64.HI R2, R0.reuse, 0x2, R2 ;  /* 0x0000000200027819 */ /* 0x040fe20000010202 */
[----:B------:R-:W-:Y:S02]  /*0c40*/  IMAD.SHL.U32 R0, R0, 0x4, RZ ;  /* 0x0000000400007824 */ /* 0x000fe400078e00ff */
[C---:B------:R-:W-:Y:S02]  /*0c50*/  VIADD R125, R119.reuse, 0x20 ;  /* 0x00000020777d7836 */ /* 0x040fe40000000000 */
[----:B------:R2:W-:Y:S01]  /*0c60*/  STL [R1+0xa4], R2 ;  /* 0x0000a40201007387 */ /* 0x0005e20000100800 */
[----:B------:R-:W-:-:S02]  /*0c70*/  @P1 VIADD R125, R119, 0xffffffe0 ;  /* 0xffffffe0777d1836 */ /* 0x000fc40000000000 */
[----:B------:R-:W-:Y:S01]  /*0c80*/  IMAD.IADD R121, R119, 0x1, R120 ;  /* 0x0000000177797824 */ /* 0x000fe200078e0278 */
[----:B------:R3:W-:Y:S01]  /*0c90*/  STL [R1+0xa0], R0 ;  /* 0x0000a00001007387 */ /* 0x0007e20000100800 */
[----:B------:R-:W-:Y:S02]  /*0ca0*/  IMAD.IADD R120, R120, 0x1, R125 ;  /* 0x0000000178787824 */ /* 0x000fe400078e027d */
[C---:B------:R-:W-:Y:S02]  /*0cb0*/  VIADD R129, R125.reuse, 0x2000 ;  /* 0x000020007d817836 */ /* 0x040fe40000000000 */
[C---:B------:R-:W-:Y:S01]  /*0cc0*/  VIADD R128, R125.reuse, 0x4000 ;  /* 0x000040007d807836 */ /* 0x040fe20000000000 */
[----:B-1----:R-:W-:Y:S01]  /*0cd0*/  LEA R4, R8, UR6, 0x1 ;  /* 0x0000000608047c11 */ /* 0x002fe2000f8e08ff */
[----:B------:R-:W-:-:S04]  /*0ce0*/  VIADD R127, R125, 0x6000 ;  /* 0x000060007d7f7836 */ /* 0x000fc80000000000 */
[----:B------:R1:W-:Y:S01]  /*0cf0*/  STL [R1+0xac], R4 ;  /* 0x0000ac0401007387 */ /* 0x0003e20000100800 */
[----:B--2---:R-:W-:Y:S01]  /*0d00*/  LEA R2, R3, UR4, 0x1 ;  /* 0x0000000403027c11 */ /* 0x004fe2000f8e08ff */
[C---:B---3--:R-:W-:Y:S02]  /*0d10*/  VIADD R0, R4.reuse, 0x20 ;  /* 0x0000002004007836 */ /* 0x048fe40000000000 */
[----:B------:R-:W-:-:S05]  /*0d20*/  @P3 VIADD R0, R4, 0xffffffe0 ;  /* 0xffffffe004003836 */ /* 0x000fca0000000000 */
[----:B------:R1:W-:Y:S02]  /*0d30*/  STL [R1+0xb0], R0 ;  /* 0x0000b00001007387 */ /* 0x0003e40000100800 */
.L_x_679:
        /* <DEDUP_REMOVED lines=18> */
[----:B---3--:R-:W-:Y:S01]  /*0e60*/  IMAD.U32 R6, RZ, RZ, UR8 ;  /* 0x00000008ff067e24 */ /* 0x008fe2000f8e00ff */
        /* <DEDUP_REMOVED lines=48> */
.L_x_635:
        /* <DEDUP_REMOVED lines=52> */
[----:B------:R-:W-:-:S02]  /*14b0*/  @UP1 UIADD3 UR47, UR15, UR22, URZ ;  /* 0x000000160f2f1290 */ /* 0x000fc4000fffe03f */
[----:B------:R-:W-:Y:S02]  /*14c0*/  UIMAD.WIDE.U32 UR16, UR6, UR12, URZ ;  /* 0x0000000c061072a5 */ /* 0x000fe4000f8e003f */
[----:B------:R-:W-:Y:S02]  /*14d0*/  UIMAD UR15, UR7, UR12, URZ ;  /* 0x0000000c070f72a4 */ /* 0x000fe4000f8e023f */
[----:B------:R-:W-:Y:S02]  /*14e0*/  UIADD3 UR8, UR13, UR8, URZ ;  /* 0x000000080d087290 */ /* 0x000fe4000fffe03f */
        /* <DEDUP_REMOVED lines=9> */
[----:B------:R-:W-:Y:S02]  /*1580*/  USEL UR34, UR19, URZ, UP2 ;  /* 0x0000003f13227287 */ /* 0x000fe40009000000 */
[----:B------:R-:W-:Y:S02]  /*1590*/  UIADD3 UR46, UR17, UR8, URZ ;  /* 0x00000008112e7290 */ /* 0x000fe4000fffe03f */
[----:B------:R-:W-:Y:S01]  /*15a0*/  USHF.R.S32.HI UR19, URZ, 0x1f, UR16 ;  /* 0x0000001f3f137899 */ /* 0x000fe20008011410 */
[----:B------:R-:W-:Y:S01]  /*15b0*/  IMAD.HI.U32 R0, R0, R3, RZ ;  /* 0x0000000300007227 */ /* 0x000fe200078e00ff */
[----:B------:R-:W-:Y:S02]  /*15c0*/  UIADD3 UR8, UP2, UR16, UR29, URZ ;  /* 0x0000001d10087290 */ /* 0x000fe4000ff5e03f */
[----:B------:R-:W-:Y:S01]  /*15d0*/  UIMAD UR15, UR7, UR5, URZ ;  /* 0x00000005070f72a4 */ /* 0x000fe2000f8e023f */
[----:B------:R-:W-:Y:S01]  /*15e0*/  IMAD.MOV R4, RZ, RZ, -R0 ;  /* 0x000000ffff047224 */ /* 0x000fe200078e0a00 */
[----:B------:R-:W-:-:S02]  /*15f0*/  UIADD3.X UR12, UR19, UR34, URZ, UP2, !UPT ;  /* 0x00000022130c7290 */ /* 0x000fc400097fe43f */
[----:B------:R-:W-:Y:S01]  /*1600*/  UIMAD UR7, UR7, UR8, URZ ;  /* 0x00000008070772a4 */ /* 0x000fe2000f8e023f */
[C---:B------:R-:W-:Y:S01]  /*1610*/  IMAD R3, R6.reuse, R4, R3 ;  /* 0x0000000406037224 */ /* 0x040fe200078e0203 */
[----:B------:R-:W-:Y:S01]  /*1620*/  @!UP1 UIADD3 UR50, UR43, UR35, URZ ;  /* 0x000000232b329290 */ /* 0x000fe2000fffe03f */
[----:B------:R-:W-:Y:S01]  /*1630*/  ULDC UR22, c[0x0][0x2c4] ;  /* 0x0000b10000167ab9 */ /* 0x000fe20000000800 */
[----:B------:R-:W-:Y:S02]  /*1640*/  UIMAD UR17, UR6, UR12, UR7 ;  /* 0x0000000c061172a4 */ /* 0x000fe4000f8e0207 */
[----:B------:R-:W-:Y:S01]  /*1650*/  ISETP.GT.U32.AND P1, PT, R6, R3, PT ;  /* 0x000000030600720c */ /* 0x000fe20003f24070 */
[----:B------:R-:W-:Y:S02]  /*1660*/  UIMAD.WIDE.U32 UR34, UR6, UR8, URZ ;  /* 0x00000008062272a5 */ /* 0x000fe4000f8e003f */
[----:B------:R-:W-:Y:S01]  /*1670*/  @UP3 UIMAD UR6, UR41, UR22, URZ ;  /* 0x00000016290632a4 */ /* 0x000fe2000f8e023f */
[----:B------:R-:W-:Y:S01]  /*1680*/  ULDC.U8 UR25, c[0x0][0x480] ;  /* 0x0001200000197ab9 */ /* 0x000fe20000000000 */
[----:B------:R-:W-:-:S02]  /*1690*/  @UP0 UIADD3 UR21, UR38, UR40, URZ ;  /* 0x0000002826150290 */ /* 0x000fc4000fffe03f */
[----:B------:R-:W-:Y:S02]  /*16a0*/  @UP0 UIADD3 UR23, UR38, UR40, URZ ;  /* 0x0000002826170290 */ /* 0x000fe4000fffe03f */
[----:B------:R-:W-:Y:S02]  /*16b0*/  UIMAD UR48, UR57, UR26, URZ ;  /* 0x0000001a393072a4 */ /* 0x000fe4000f8e023f */
[----:B------:R-:W-:Y:S02]  /*16c0*/  UISETP.NE.AND UP4, UPT, UR25, URZ, UPT ;  /* 0x0000003f1900728c */ /* 0x000fe4000bf85270 */
[-C--:B------:R-:W-:Y:S01]  /*16d0*/  @!P1 IADD3 R3, R3, -R6.reuse, RZ ;  /* 0x8000000603039210 */ /* 0x080fe20007ffe0ff */
[----:B------:R-:W-:Y:S01]  /*16e0*/  @!P1 VIADD R0, R0, 0x1 ;  /* 0x0000000100009836 */ /* 0x000fe20000000000 */
        /* <DEDUP_REMOVED lines=20> */
[----:B------:R-:W-:Y:S02]  /*1830*/  USEL UR52, UR49, URZ, UP4 ;  /* 0x0000003f31347287 */ /* 0x000fe4000a000000 */
[----:B------:R-:W-:Y:S02]  /*1840*/  @!UP3 UIMAD UR36, UR6, UR22, URZ ;  /* 0x000000160624b2a4 */ /* 0x000fe4000f8e023f */
[----:B------:R-:W-:Y:S02]  /*1850*/  USHF.R.S32.HI UR33, URZ, 0x1f, UR37 ;  /* 0x0000001f3f217899 */ /* 0x000fe40008011425 */
        /* <DEDUP_REMOVED lines=20> */
.L_x_637:
        /* <DEDUP_REMOVED lines=13> */
.L_x_638:
        /* <DEDUP_REMOVED lines=11> */
.L_x_639:
[----:B------:R-:W-:-:S04]  /*1b20*/  UIMAD UR5, UR41, UR61, UR57 ;  /* 0x0000003d290572a4 */ /* 0x000fc8000f8e0239 */
[----:B------:R-:W-:-:S12]  /*1b30*/  UIMAD UR5, UR5, UR59, URZ ;  /* 0x0000003b050572a4 */ /* 0x000fd8000f8e023f */
.L_x_640:
[----:B------:R-:W2:Y:S01]  /*1b40*/  LDL.64 R4, [R1+0x80] ;  /* 0x0000800001047983 */ /* 0x000ea20000100a00 */
[----:B------:R-:W1:Y:S01]  /*1b50*/  LDC.64 R8, c[0x0][0x420] ;  /* 0x00010800ff087b82 */ /* 0x000e620000000a00 */
[----:B------:R-:W-:Y:S02]  /*1b60*/  ULDC UR6, c[0x0][0x2dc] ;  /* 0x0000b70000067ab9 */ /* 0x000fe40000000800 */
[----:B------:R3:W2:Y:S01]  /*1b70*/  LDL.64 R20, [R1+0x80] ;  /* 0x0000800001147983 */ /* 0x0006a20000100a00 */
[----:B------:R-:W-:Y:S02]  /*1b80*/  UIADD3 UR35, UR16, UR5, URZ ;  /* 0x0000000510237290 */ /* 0x000fe4000fffe03f */
[----:B------:R-:W-:Y:S01]  /*1b90*/  UIMAD UR21, UR6, UR61, URZ ;  /* 0x0000003d061572a4 */ /* 0x000fe2000f8e023f */
[----:B------:R-:W4:Y:S01]  /*1ba0*/  LDL R14, [R1+0xc0] ;  /* 0x0000c000010e7983 */ /* 0x000f220000100800 */
[----:B------:R-:W-:Y:S01]  /*1bb0*/  UIADD3 UR5, -UR9, UR18, UR37 ;  /* 0x0000001209057290 */ /* 0x000fe2000fffe125 */
[----:B------:R-:W-:Y:S01]  /*1bc0*/  ULDC UR12, c[0x0][0x398] ;  /* 0x0000e600000c7ab9 */ /* 0x000fe20000000800 */
[----:B------:R-:W5:Y:S01]  /*1bd0*/  S2R R17, SR_TID.X ;  /* 0x0000000000117919 */ /* 0x000f620000002100 */
[----:B------:R-:W-:Y:S01]  /*1be0*/  ULDC.64 UR14, c[0x0][0x428] ;  /* 0x00010a00000e7ab9 */ /* 0x000fe20000000a00 */
[----:B------:R-:W3:Y:S01]  /*1bf0*/  S2R R18, SR_TID.X ;  /* 0x0000000000127919 */ /* 0x000ee20000002100 */
[----:B------:R-:W-:Y:S01]  /*1c00*/  USHF.R.S32.HI UR13, URZ, 0x1f, UR57 ;  /* 0x0000001f3f0d7899 */ /* 0x000fe20008011439 */
[----:B------:R-:W-:Y:S01]  /*1c10*/  ULDC.64 UR6, c[0x0][0x258] ;  /* 0x0000960000067ab9 */ /* 0x000fe20000000a00 */
[----:B------:R-:W1:Y:S01]  /*1c20*/  S2R R11, SR_TID.X ;  /* 0x00000000000b7919 */ /* 0x000e620000002100 */
[----:B------:R-:W-:Y:S01]  /*1c30*/  ULDC.64 UR42, c[0x0][0x2b0] ;  /* 0x0000ac00002a7ab9 */ /* 0x000fe20000000a00 */
[----:B------:R-:W-:Y:S01]  /*1c40*/  ULDC.64 UR44, c[0x0][0x478] ;  /* 0x00011e00002c7ab9 */ /* 0x000fe20000000a00 */
[----:B------:R-:W1:Y:S01]  /*1c50*/  S2R R13, SR_TID.X ;  /* 0x00000000000d7919 */ /* 0x000e620000002100 */
[----:B-----5:R-:W-:-:S04]  /*1c60*/  SHF.R.S32.HI R17, RZ, 0x1f, R17 ;  /* 0x0000001fff117819 */ /* 0x020fc80000011411 */
[----:B---3--:R-:W-:-:S04]  /*1c70*/  LEA.HI R17, R17, R18, RZ, 0x2 ;  /* 0x0000001211117211 */ /* 0x008fc800078f10ff */
[----:B------:R-:W-:-:S04]  /*1c80*/  SHF.R.S32.HI R17, RZ, 0x2, R17 ;  /* 0x00000002ff117819 */ /* 0x000fc80000011411 */
[----:B------:R-:W-:Y:S02]  /*1c90*/  SHF.R.S32.HI R15, RZ, 0x1f, R17 ;  /* 0x0000001fff0f7819 */ /* 0x000fe40000011411 */
[----:B------:R-:W-:Y:S02]  /*1ca0*/  IADD3 R3, P0, R17, UR16, RZ ;  /* 0x0000001011037c10 */ /* 0x000fe4000ff1e0ff */
[----:B-1----:R-:W-:Y:S01]  /*1cb0*/  SHF.R.S32.HI R11, RZ, 0x1f, R11 ;  /* 0x0000001fff0b7819 */ /* 0x002fe2000001140b */
[----:B------:R-:W-:Y:S02]  /*1cc0*/  USHF.L.U32 UR20, UR21, 0x7, URZ ;  /* 0x0000000715147899 */ /* 0x000fe4000800063f */
[----:B------:R-:W-:Y:S01]  /*1cd0*/  UIADD3 UR5, UR5, -UR12, URZ ;  /* 0x8000000c05057290 */ /* 0x000fe2000fffe03f */
[----:B------:R-:W-:Y:S01]  /*1ce0*/  LEA.HI R11, R11, R13, RZ, 0x5 ;  /* 0x0000000d0b0b7211 */ /* 0x000fe200078f28ff */
[----:B------:R-:W-:Y:S01]  /*1cf0*/  UIMAD UR17, UR13, UR14, URZ ;  /* 0x0000000e0d1172a4 */ /* 0x000fe2000f8e023f */
[----:B------:R-:W-:Y:S01]  /*1d00*/  IMAD.U32 R10, RZ, RZ, UR6 ;  /* 0x00000006ff0a7e24 */ /* 0x000fe2000f8e00ff */
[----:B------:R-:W-:Y:S01]  /*1d10*/  USHF.R.S32.HI UR12, URZ, 0x1f, UR20 ;  /* 0x0000001f3f0c7899 */ /* 0x000fe20008011414 */
[----:B------:R-:W-:Y:S01]  /*1d20*/  SHF.R.S32.HI R11, RZ, 0x5, R11 ;  /* 0x00000005ff0b7819 */ /* 0x000fe2000001140b */
[----:B------:R-:W-:Y:S01]  /*1d30*/  UIMAD UR15, UR57, UR15, UR17 ;  /* 0x0000000f390f72a4 */ /* 0x000fe2000f8e0211 */
[----:B------:R-:W-:Y:S01]  /*1d40*/  BSSY B1, `(.L_x_636) ;  /* 0x00008b3000017945 */ /* 0x000fe20003800000 */
[----:B--2---:R-:W-:Y:S01]  /*1d50*/  IMAD.MOV.U32 R20, RZ, RZ, R4 ;  /* 0x000000ffff147224 */ /* 0x004fe200078e0004 */
[----:B------:R-:W-:-:S04]  /*1d60*/  IADD3.X R4, R15, UR19, RZ, P0, !PT ;  /* 0x000000130f047c10 */ /* 0x000fc800087fe4ff */
[--C-:B------:R-:W-:Y:S01]  /*1d70*/  SHF.R.S32.HI R21, RZ, 0x1f, R20.reuse ;  /* 0x0000001fff157819 */ /* 0x100fe20000011414 */
[----:B------:R-:W-:Y:S02]  /*1d80*/  IMAD R6, R4, UR30, RZ ;  /* 0x0000001e04067c24 */ /* 0x000fe4000f8e02ff */
[----:B------:R-:W-:-:S04]  /*1d90*/  IMAD.WIDE.U32 R4, R3, UR30, R20 ;  /* 0x0000001e03047c25 */ /* 0x000fc8000f8e0014 */
[----:B------:R-:W-:Y:S01]  /*1da0*/  IMAD R3, R3, UR31, R6 ;  /* 0x0000001f03037c24 */ /* 0x000fe2000f8e0206 */
[----:B------:R-:W-:Y:S02]  /*1db0*/  IADD3 R6, P2, R4, UR56, RZ ;  /* 0x0000003804067c10 */ /* 0x000fe4000ff5e0ff */
[----:B------:R-:W-:Y:S01]  /*1dc0*/  IADD3 R4, P0, R20, UR8, RZ ;  /* 0x0000000814047c10 */ /* 0x000fe2000ff1e0ff */
[----:B------:R-:W-:Y:S01]  /*1dd0*/  UIMAD UR8, UR13, UR6, URZ ;  /* 0x000000060d0872a4 */ /* 0x000fe2000f8e023f */
[----:B------:R-:W-:Y:S01]  /*1de0*/  IADD3.X R7, R5, UR47, R3, P2, !PT ;  /* 0x0000002f05077c10 */ /* 0x000fe200097fe403 */
[----:B------:R-:W-:Y:S01]  /*1df0*/  IMAD R3, R8, UR19, RZ ;  /* 0x0000001308037c24 */ /* 0x000fe2000f8e02ff */
[----:B------:R-:W-:Y:S01]  /*1e00*/  UIADD3 UR13, UP2, UP1, UR34, UR20, UR48 ;  /* 0x00000014220d7290 */ /* 0x000fe2000f95e030 */
[----:B------:R-:W-:Y:S01]  /*1e10*/  IADD3.X R5, R21, UR50, RZ, P0, !PT ;  /* 0x0000003215057c10 */ /* 0x000fe200087fe4ff */
[----:B------:R-:W-:Y:S01]  /*1e20*/  USHF.R.S32.HI UR19, URZ, 0x1f, UR5 ;  /* 0x0000001f3f137899 */ /* 0x000fe20008011405 */
[----:B------:R-:W-:Y:S01]  /*1e30*/  IMAD.WIDE.U32 R6, R10, UR57, R6 ;  /* 0x000000390a067c25 */ /* 0x000fe2000f8e0006 */
[----:B------:R-:W-:-:S02]  /*1e40*/  UIMAD UR23, UR57, UR7, UR8 ;  /* 0x00000007391772a4 */ /* 0x000fc4000f8e0208 */
[----:B------:R-:W-:Y:S02]  /*1e50*/  UIADD3.X UR6, UR49, UR12, UR54, UP2, UP1 ;  /* 0x0000000c31067290 */ /* 0x000fe400097e2436 */
[----:B------:R-:W-:Y:S01]  /*1e60*/  ULEA.HI UR19, UR19, UR5, URZ, 0x7 ;  /* 0x0000000513137291 */ /* 0x000fe2000f8f383f */
[----:B------:R-:W-:Y:S01]  /*1e70*/  IMAD R3, R9, UR16, R3 ;  /* 0x0000001009037c24 */ /* 0x000fe2000f8e0203 */
[----:B------:R-:W-:Y:S01]  /*1e80*/  UIADD3 UR7, UP2, UP1, UR53, UR13, UR55 ;  /* 0x0000000d35077290 */ /* 0x000fe2000f95e037 */
[----:B------:R-:W-:Y:S01]  /*1e90*/  IMAD.WIDE.U32 R4, R8, UR16, R4 ;  /* 0x0000001008047c25 */ /* 0x000fe2000f8e0004 */
[----:B------:R-:W-:-:S03]  /*1ea0*/  USHF.R.S32.HI UR19, URZ, 0x7, UR19 ;  /* 0x000000073f137899 */ /* 0x000fc60008011413 */
[----:B----4-:R-:W-:Y:S01]  /*1eb0*/  IMAD R10, R11, UR21, R14 ;  /* 0x000000150b0a7c24 */ /* 0x010fe2000f8e020e */
[----:B------:R-:W-:Y:S01]  /*1ec0*/  UIADD3.X UR8, UR52, UR6, UR46, UP2, UP1 ;  /* 0x0000000634087290 */ /* 0x000fe200097e242e */
[----:B------:R-:W-:Y:S01]  /*1ed0*/  IMAD.IADD R5, R5, 0x1, R3 ;  /* 0x0000000105057824 */ /* 0x000fe200078e0203 */
[----:B------:R-:W-:Y:S02]  /*1ee0*/  UISETP.LT.AND UP1, UPT, URZ, UR19, UPT ;  /* 0x000000133f00728c */ /* 0x000fe4000bf21270 */
[C---:B------:R-:W-:Y:S01]  /*1ef0*/  IADD3 R3, P0, R10.reuse, UR7, RZ ;  /* 0x000000070a037c10 */ /* 0x040fe2000ff1e0ff */
[----:B------:R-:W-:Y:S01]  /*1f00*/  ULDC.64 UR6, c[0x0][0x400] ;  /* 0x0001000000067ab9 */ /* 0x000fe20000000a00 */
[----:B------:R-:W-:Y:S01]  /*1f10*/  IMAD.U32 R11, RZ, RZ, UR14 ;  /* 0x0000000eff0b7e24 */ /* 0x000fe2000f8e00ff */
[----:B------:R-:W-:Y:S01]  /*1f20*/  USEL UR19, URZ, UR19, !UP1 ;  /* 0x000000133f137287 */ /* 0x000fe2000c800000 */
[----:B------:R-:W-:Y:S01]  /*1f30*/  LEA.HI.X.SX32 R10, R10, UR8, 0x1, P0 ;  /* 0x000000080a0a7c11 */ /* 0x000fe200080f0eff */
[----:B------:R-:W-:Y:S01]  /*1f40*/  ULDC.64 UR12, c[0x0][0x210] ;  /* 0x00008400000c7ab9 */ /* 0x000fe20000000a00 */
[----:B------:R-:W-:Y:S01]  /*1f50*/  LEA R252, P0, R3, UR6, 0x2 ;  /* 0x0000000603fc7c11 */ /* 0x000fe2000f8010ff */
[----:B------:R-:W-:Y:S01]  /*1f60*/  IMAD.WIDE.U32 R4, R11, UR57, R4 ;  /* 0x000000390b047c25 */ /* 0x000fe2000f8e0004 */
[----:B------:R-:W-:Y:S01]  /*1f70*/  UISETP.GT.AND UP1, UPT, UR39, UR19, UPT ;  /* 0x000000132700728c */ /* 0x000fe2000bf24270 */
[----:B------:R1:W-:Y:S01]  /*1f80*/  STL [R1+0x84], R21 ;  /* 0x0000841501007387 */ /* 0x0003e20000100800 */
[----:B------:R-:W-:Y:S01]  /*1f90*/  LEA.HI.X R251, R3, UR7, R10, 0x2, P0 ;  /* 0x0000000703fb7c11 */ /* 0x000fe200080f140a */
[----:B------:R-:W-:Y:S01]  /*1fa0*/  VIADD R7, R7, UR23 ;  /* 0x0000001707077c36 */ /* 0x000fe20008000000 */
[C---:B------:R-:W-:Y:S01]  /*1fb0*/  LEA R224, P0, R6.reuse, UR12, 0x1 ;  /* 0x0000000c06e07c11 */ /* 0x040fe2000f8008ff */
[----:B------:R-:W-:Y:S01]  /*1fc0*/  VIADD R5, R5, UR15 ;  /* 0x0000000f05057c36 */ /* 0x000fe20008000000 */
[----:B------:R-:W-:Y:S01]  /*1fd0*/  UIADD3 UR16, UR16, UR36, URZ ;  /* 0x0000002410107290 */ /* 0x000fe2000fffe03f */
[----:B------:R-:W-:Y:S01]  /*1fe0*/  IMAD R3, R15, R8, RZ ;  /* 0x000000080f037224 */ /* 0x000fe200078e02ff */
[----:B------:R-:W-:Y:S01]  /*1ff0*/  LEA.HI.X R225, R6, UR13, R7, 0x1, P0 ;  /* 0x0000000d06e17c11 */ /* 0x000fe200080f0c07 */
[----:B------:R-:W-:Y:S01]  /*2000*/  ULDC.64 UR14, c[0x0][0x3e0] ;  /* 0x0000f800000e7ab9 */ /* 0x000fe20000000a00 */
[----:B------:R-:W-:Y:S01]  /*2010*/  PLOP3.LUT P0, PT, PT, PT, UP1, 0x80, 0x0 ;  /* 0x000000000000781c */ /* 0x000fe20003f0f018 */
[----:B------:R-:W-:-:S02]  /*2020*/  IMAD R3, R17, R9, R3 ;  /* 0x0000000911037224 */ /* 0x000fc400078e0203 */
[----:B------:R-:W-:Y:S01]  /*2030*/  IMAD.WIDE.U32 R4, R17, R8, R4 ;  /* 0x0000000811047225 */ /* 0x000fe200078e0004 */
[----:B------:R-:W-:Y:S02]  /*2040*/  UIMAD.WIDE UR6, UR16, 0x4, UR42 ;  /* 0x00000004100678a5 */ /* 0x000fe4000f8e022a */
[----:B------:R-:W-:Y:S01]  /*2050*/  UIMAD.WIDE UR16, UR35, 0x4, UR44 ;  /* 0x00000004231078a5 */ /* 0x000fe2000f8e022c */
[----:B------:R-:W-:Y:S01]  /*2060*/  IMAD.IADD R3, R5, 0x1, R3 ;  /* 0x0000000105037824 */ /* 0x000fe200078e0203 */
[C---:B------:R-:W-:Y:S01]  /*2070*/  LEA R222, P2, R4.reuse, UR14, 0x1 ;  /* 0x0000000e04de7c11 */ /* 0x040fe2000f8408ff */
[----:B------:R-:W-:Y:S02]  /*2080*/  UIADD3 UR8, UR39, -0x1, URZ ;  /* 0xffffffff27087890 */ /* 0x000fe4000fffe03f */
[----:B------:R-:W-:Y:S01]  /*2090*/  UMOV UR14, UR6 ;  /* 0x00000006000e7c82 */ /* 0x000fe20008000000 */
[----:B------:R-:W-:Y:S01]  /*20a0*/  LEA.HI.X R223, R4, UR15, R3, 0x1, P2 ;  /* 0x0000000f04df7c11 */ /* 0x000fe200090f0c03 */
[----:B------:R-:W-:Y:S01]  /*20b0*/  UMOV UR13, UR7 ;  /* 0x00000007000d7c82 */ /* 0x000fe20008000000 */
[----:B------:R-:W-:Y:S01]  /*20c0*/  UMOV UR15, UR17 ;  /* 0x00000011000f7c82 */ /* 0x000fe20008000000 */
        /* <DEDUP_REMOVED lines=20> */
.L_x_642:
        /* <DEDUP_REMOVED lines=19> */
.L_x_643:
        /* <DEDUP_REMOVED lines=32> */
.L_x_645:
[----:B------:R-:W-:Y:S05]  /*2540*/  BSYNC B0 ;  /* 0x0000000000007941 */ /* 0x000fea0003800000 */
.L_x_644:
        /* <DEDUP_REMOVED lines=14> */
.L_x_647:
[----:B------:R-:W-:Y:S05]  /*2630*/  BSYNC B0 ;  /* 0x0000000000007941 */ /* 0x000fea0003800000 */
.L_x_646:
        /* <DEDUP_REMOVED lines=23> */
[----:B--2---:R-:W-:-:S04]  /*27b0*/  LEA R8, P1, R6, UR6, 0x1 ;  /* 0x0000000606087c11 */ /* 0x004fc8000f8208ff */
[----:B------:R-:W-:-:S05]  /*27c0*/  LEA.HI.X R9, R6, UR7, R0, 0x1, P1 ;  /* 0x0000000706097c11 */ /* 0x000fca00088f0c00 */
[----:B------:R3:W-:Y:S04]  /*27d0*/  STG.E.128 desc[UR10][R8.64], RZ ;  /* 0x000000ff08007986 */ /* 0x0007e8000c101d0a */
.L_x_649:
[----:B------:R-:W-:Y:S05]  /*27e0*/  BSYNC B0 ;  /* 0x0000000000007941 */ /* 0x000fea0003800000 */
.L_x_648:
        /* <DEDUP_REMOVED lines=14> */
.L_x_641:
        /* <DEDUP_REMOVED lines=13> */
[----:B------:R-:W-:Y:S01]  /*29a0*/  PLOP3.LUT P0, PT, PT, PT, UP0, 0x80, 0x0 ;  /* 0x000000000000781c */ /* 0x000fe20003f0f008 */
[----:B------:R3:W-:Y:S04]  /*29b0*/  @P3 STS [R188+0x4000], RZ ;  /* 0x004000ffbc003388 */ /* 0x0007e80000000800 */
[----:B------:R3:W-:Y:S04]  /*29c0*/  @P3 STS [R188+0x4004], RZ ;  /* 0x004004ffbc003388 */ /* 0x0007e80000000800 */
[----:B------:R3:W-:Y:S01]  /*29d0*/  @P3 STS.64 [R188+0x4008], RZ ;  /* 0x004008ffbc003388 */ /* 0x0007e20000000a00 */
[----:B--2---:R-:W-:-:S05]  /*29e0*/  VIADD R3, R4, 0x1000 ;  /* 0x0000100004037836 */ /* 0x004fca0000000000 */
[----:B------:R-:W-:Y:S01]  /*29f0*/  SEL R3, R3, R4, !P0 ;  /* 0x0000000403037207 */ /* 0x000fe20004000000 */
[----:B---3--:R-:W-:Y:S06]  /*2a00*/  @P3 BRA `(.L_x_652) ;  /* 0x0000000000283947 */ /* 0x008fec0003800000 */
        /* <DEDUP_REMOVED lines=10> */
.L_x_652:
[----:B------:R-:W-:Y:S05]  /*2ab0*/  BSYNC B0 ;  /* 0x0000000000007941 */ /* 0x000fea0003800000 */
.L_x_651:
        /* <DEDUP_REMOVED lines=14> */
.L_x_654:
[----:B------:R-:W-:Y:S05]  /*2ba0*/  BSYNC B0 ;  /* 0x0000000000007941 */ /* 0x000fea0003800000 */
.L_x_653:
        /* <DEDUP_REMOVED lines=17> */
.L_x_656:
[----:B------:R-:W-:Y:S05]  /*2cc0*/  BSYNC B0 ;  /* 0x0000000000007941 */ /* 0x000fea0003800000 */
.L_x_655:
        /* <DEDUP_REMOVED lines=21> */
.L_x_658:
[----:B------:R-:W-:Y:S05]  /*2e20*/  BSYNC B0 ;  /* 0x0000000000007941 */ /* 0x000fea0003800000 */
.L_x_657:
[----:B------:R-:W5:Y:S01]  /*2e30*/  LDL R16, [R1+0xb4] ;  /* 0x0000b40001107983 */ /* 0x000f620000100800 */
[----:B------:R-:W-:Y:S01]  /*2e40*/  UIMAD UR6, UR33, UR24, URZ ;  /* 0x00000018210672a4 */ /* 0x000fe2000f8e023f */
[----:B-1----:R-:W-:Y:S01]  /*2e50*/  IMAD.WIDE.U32 R4, R6, UR37, R20 ;  /* 0x0000002506047c25 */ /* 0x002fe2000f8e0014 */
[----:B------:R-:W-:Y:S02]  /*2e60*/  BSSY B0, `(.L_x_659) ;  /* 0x000002b000007945 */ /* 0x000fe40003800000 */
[----:B------:R-:W-:Y:S02]  /*2e70*/  UIMAD UR7, UR37, UR25, UR6 ;  /* 0x00000019250772a4 */ /* 0x000fe4000f8e0206 */
[----:B------:R-:W-:Y:S01]  /*2e80*/  UIMAD UR6, UR51, -0x80, UR9 ;  /* 0xffffff80330678a4 */ /* 0x000fe2000f8e0209 */
[----:B------:R-:W-:Y:S01]  /*2e90*/  IADD3 R4, P1, R4, UR22, RZ ;  /* 0x0000001604047c10 */ /* 0x000fe2000ff3e0ff */
[----:B------:R-:W-:Y:S02]  /*2ea0*/  ULDC.64 UR22, c[0x0][0x260] ;  /* 0x0000980000167ab9 */ /* 0x000fe40000000a00 */
[----:B------:R-:W-:-:S02]  /*2eb0*/  IMAD.U32 R3, RZ, RZ, UR7 ;  /* 0x00000007ff037e24 */ /* 0x000fc4000f8e00ff */
[----:B------:R-:W-:-:S03]  /*2ec0*/  ISETP.GE.AND P3, PT, R17, UR6, PT ;  /* 0x0000000611007c0c */ /* 0x000fc6000bf66270 */
[----:B------:R-:W-:Y:S01]  /*2ed0*/  IADD3.X R5, R5, UR28, R3, P1, !PT ;  /* 0x0000001c05057c10 */ /* 0x000fe20008ffe403 */
[----:B------:R-:W-:-:S04]  /*2ee0*/  IMAD R3, R12, UR22, RZ ;  /* 0x000000160c037c24 */ /* 0x000fc8000f8e02ff */
[C---:B------:R-:W-:Y:S02]  /*2ef0*/  IMAD R3, R0.reuse, UR23, R3 ;  /* 0x0000001700037c24 */ /* 0x040fe4000f8e0203 */
[----:B------:R-:W-:-:S03]  /*2f00*/  IMAD.WIDE.U32 R4, R0, UR22, R4 ;  /* 0x0000001600047c25 */ /* 0x000fc6000f8e0004 */
[----:B------:R1:W-:Y:S02]  /*2f10*/  @P3 STS [R188+0x6000], RZ ;  /* 0x006000ffbc003388 */ /* 0x0003e40000000800 */
[----:B------:R-:W-:Y:S02]  /*2f20*/  IADD3 R10, R5, R3, RZ ;  /* 0x00000003050a7210 */ /* 0x000fe40007ffe0ff */
[----:B------:R1:W-:Y:S04]  /*2f30*/  @P3 STS [R188+0x6004], RZ ;  /* 0x006004ffbc003388 */ /* 0x0003e80000000800 */
[----:B------:R1:W-:Y:S01]  /*2f40*/  @P3 STS.64 [R188+0x6008], RZ ;  /* 0x006008ffbc003388 */ /* 0x0003e20000000a00 */
[C---:B-----5:R-:W-:Y:S01]  /*2f50*/  VIADD R7, R16.reuse, 0x8 ;  /* 0x0000000810077836 */ /* 0x060fe20000000000 */
[C---:B------:R-:W-:Y:S01]  /*2f60*/  IADD3 R6, R16.reuse, 0x40, RZ ;  /* 0x0000004010067810 */ /* 0x040fe20007ffe0ff */
[C---:B------:R-:W-:Y:S01]  /*2f70*/  VIADD R11, R16.reuse, 0x48 ;  /* 0x00000048100b7836 */ /* 0x040fe20000000000 */
[----:B------:R-:W-:-:S02]  /*2f80*/  ISETP.GE.AND P1, PT, R16, UR5, PT ;  /* 0x0000000510007c0c */ /* 0x000fc4000bf26270 */
[----:B------:R-:W-:Y:S02]  /*2f90*/  ISETP.GE.AND P6, PT, R7, UR5, PT ;  /* 0x0000000507007c0c */ /* 0x000fe4000bfc6270 */
[----:B------:R-:W-:Y:S02]  /*2fa0*/  ISETP.GE.AND P5, PT, R6, UR5, PT ;  /* 0x0000000506007c0c */ /* 0x000fe4000bfa6270 */
[----:B------:R-:W-:Y:S02]  /*2fb0*/  ISETP.GE.AND P4, PT, R11, UR5, PT ;  /* 0x000000050b007c0c */ /* 0x000fe4000bf86270 */
[----:B------:R-:W-:Y:S01]  /*2fc0*/  P2R R13, PR, RZ, 0x2 ;  /* 0x00000002ff0d7803 */ /* 0x000fe20000000000 */
[----:B-1----:R-:W-:Y:S10]  /*2fd0*/  @P3 BRA `(.L_x_660) ;  /* 0x00000000004c3947 */ /* 0x002ff40003800000 */
        /* <DEDUP_REMOVED lines=19> */
.L_x_660:
[----:B------:R-:W-:Y:S05]  /*3110*/  BSYNC B0 ;  /* 0x0000000000007941 */ /* 0x000fea0003800000 */
.L_x_659:
        /* <DEDUP_REMOVED lines=23> */
.L_x_662:
[----:B------:R-:W-:Y:S05]  /*3290*/  BSYNC B0 ;  /* 0x0000000000007941 */ /* 0x000fea0003800000 */
.L_x_661:
        /* <DEDUP_REMOVED lines=36> */
.L_x_664:
[----:B------:R-:W-:Y:S05]  /*34e0*/  BSYNC B0 ;  /* 0x0000000000007941 */ /* 0x000fea0003800000 */
.L_x_663:
        /* <DEDUP_REMOVED lines=22> */
.L_x_666:
[----:B------:R-:W-:Y:S05]  /*3650*/  BSYNC B0 ;  /* 0x0000000000007941 */ /* 0x000fea0003800000 */
.L_x_665:
[----:B------:R-:W-:Y:S01]  /*3660*/  ULDC.64 UR22, c[0x0][0x3c8] ;  /* 0x0000f20000167ab9 */ /* 0x000fe20000000a00 */
[----:B------:R-:W-:Y:S01]  /*3670*/  USHF.R.S32.HI UR6, URZ, 0x1f, UR57 ;  /* 0x0000001f3f067899 */ /* 0x000fe20008011439 */
[----:B-1----:R-:W5:Y:S01]  /*3680*/  LDL R9, [R1+0xbc] ;  /* 0x0000bc0001097983 */ /* 0x002f620000100800 */
[----:B------:R-:W-:Y:S01]  /*3690*/  UISETP.NE.U32.AND UP1, UPT, UR22, URZ, UPT ;  /* 0x0000003f1600728c */ /* 0x000fe2000bf25070 */
[----:B------:R-:W-:Y:S01]  /*36a0*/  ISETP.NE.AND P3, PT, R13, RZ, PT ;  /* 0x000000ff0d00720c */ /* 0x000fe20003f65270 */
[----:B------:R-:W-:Y:S01]  /*36b0*/  IMAD.MOV.U32 R15, RZ, RZ, 0x7f800000 ;  /* 0x7f800000ff0f7424 */ /* 0x000fe200078e00ff */
[----:B------:R-:W-:Y:S01]  /*36c0*/  SHF.R.S32.HI R3, RZ, 0x1f, R11 ;  /* 0x0000001fff037819 */ /* 0x000fe2000001140b */
[----:B------:R-:W-:Y:S01]  /*36d0*/  UISETP.NE.AND.EX UP1, UPT, UR23, URZ, UPT, UP1 ;  /* 0x0000003f1700728c */ /* 0x000fe2000bf25310 */
[----:B------:R-:W-:Y:S01]  /*36e0*/  IMAD.MOV.U32 R14, RZ, RZ, 0x7f800000 ;  /* 0x7f800000ff0e7424 */ /* 0x000fe200078e00ff */
[----:B------:R-:W0:Y:S01]  /*36f0*/  LDGDEPBAR ;  /* 0x00000000000079af */ /* 0x000e220000000000 */
[----:B------:R-:W-:Y:S01]  /*3700*/  IMAD.MOV.U32 R12, RZ, RZ, 0x7f800000 ;  /* 0x7f800000ff0c7424 */ /* 0x000fe200078e00ff */
[----:B------:R-:W-:-:S02]  /*3710*/  ULDC UR39, c[0x0][0x2d0] ;  /* 0x0000b40000277ab9 */ /* 0x000fc40000000800 */
[----:B------:R-:W-:-:S05]  /*3720*/  PLOP3.LUT P1, PT, PT, PT, UP1, 0x80, 0x0 ;  /* 0x000000000000781c */ /* 0x000fca0003f2f018 */
[----:B------:R-:W-:Y:S01]  /*3730*/  @UP1 ULDC.64 UR24, c[0x0][0x3d0] ;  /* 0x0000f40000181ab9 */ /* 0x000fe20000000a00 */
[----:B------:R-:W-:Y:S01]  /*3740*/  @UP1 UMOV UR7, UR6 ;  /* 0x0000000600071c82 */ /* 0x000fe20008000000 */
[----:B------:R-:W-:Y:S01]  /*3750*/  @UP1 UIMAD UR5, UR58, UR24, URZ ;  /* 0x000000183a0512a4 */ /* 0x000fe2000f8e023f */
[----:B------:R-:W-:Y:S02]  /*3760*/  @UP1 UMOV UR6, UR57 ;  /* 0x0000003900061c82 */ /* 0x000fe40008000000 */
[----:B------:R-:W-:Y:S02]  /*3770*/  @UP1 UIMAD.WIDE.U32 UR6, UR41, UR24, UR6 ;  /* 0x00000018290612a5 */ /* 0x000fe4000f8e0006 */
[----:B------:R-:W-:Y:S02]  /*3780*/  @UP1 UIMAD UR5, UR41, UR25, UR5 ;  /* 0x00000019290512a4 */ /* 0x000fe4000f8e0205 */
[----:B------:R-:W-:Y:S02]  /*3790*/  @UP1 ULEA UR22, UP0, UR6, UR22, 0x2 ;  /* 0x0000001606161291 */ /* 0x000fe4000f80103f */
[----:B------:R-:W-:Y:S01]  /*37a0*/  @UP1 UIADD3 UR5, UR7, UR5, URZ ;  /* 0x0000000507051290 */ /* 0x000fe2000fffe03f */
[----:B------:R-:W-:Y:S01]  /*37b0*/  IMAD.MOV.U32 R10, RZ, RZ, 0x7f800000 ;  /* 0x7f800000ff0a7424 */ /* 0x000fe200078e00ff */
[----:B-----5:R-:W-:-:S02]  /*37c0*/  SHF.L.U64.HI R0, R16, 0x2, R9 ;  /* 0x0000000210007819 */ /* 0x020fc40000010209 */
[----:B------:R-:W-:Y:S01]  /*37d0*/  @UP1 ULEA.HI.X UR23, UR6, UR23, UR5, 0x2, UP0 ;  /* 0x0000001706171291 */ /* 0x000fe200080f1405 */
[----:B------:R-:W-:Y:S02]  /*37e0*/  IMAD.U32 R4, RZ, RZ, UR22 ;  /* 0x00000016ff047e24 */ /* 0x000fe4000f8e00ff */
[----:B------:R-:W-:Y:S01]  /*37f0*/  IMAD.U32 R216, RZ, RZ, UR51 ;  /* 0x00000033ffd87e24 */ /* 0x000fe2000f8e00ff */
[----:B------:R-:W-:Y:S01]  /*3800*/  @UP1 ULDC UR5, c[0x0][0x2e8] ;  /* 0x0000ba0000051ab9 */ /* 0x000fe20000000800 */
[----:B------:R-:W-:Y:S02]  /*3810*/  VIADD R17, R124, 0x1000 ;  /* 0x000010007c117836 */ /* 0x000fe40000000000 */
[----:B------:R-:W-:Y:S01]  /*3820*/  VIADD R118, R130, 0x1000 ;  /* 0x0000100082767836 */ /* 0x000fe20000000000 */
[----:B------:R-:W-:Y:S01]  /*3830*/  CS2R R94, SRZ ;  /* 0x00000000005e7805 */ /* 0x000fe2000001ff00 */
[----:B------:R-:W-:Y:S01]  /*3840*/  IMAD.U32 R5, RZ, RZ, UR23 ;  /* 0x00000017ff057e24 */ /* 0x000fe2000f8e00ff */
[----:B------:R-:W-:-:S02]  /*3850*/  CS2R R92, SRZ ;  /* 0x00000000005c7805 */ /* 0x000fc4000001ff00 */
[----:B------:R-:W-:Y:S02]  /*3860*/  CS2R R98, SRZ ;  /* 0x0000000000627805 */ /* 0x000fe4000001ff00 */
[----:B------:R-:W-:Y:S02]  /*3870*/  CS2R R96, SRZ ;  /* 0x0000000000607805 */ /* 0x000fe4000001ff00 */
[----:B------:R-:W-:Y:S01]  /*3880*/  CS2R R90, SRZ ;  /* 0x00000000005a7805 */ /* 0x000fe2000001ff00 */
[----:B------:R1:W5:Y:S01]  /*3890*/  @P1 LDG.E R8, desc[UR10][R4.64] ;  /* 0x0000000a04081981 */ /* 0x000362000c1e1900 */
        /* <DEDUP_REMOVED lines=10> */
[----:B------:R-:W-:Y:S01]  /*3940*/  CS2R R68, SRZ ;  /* 0x0000000000447805 */ /* 0x000fe2000001ff00 */
[----:B------:R-:W-:Y:S02]  /*3950*/  USHF.L.U32 UR35, UR21, 0x3, URZ ;  /* 0x0000000315237899 */ /* 0x000fe4000800063f */
[----:B------:R-:W-:Y:S02]  /*3960*/  USHF.L.U32 UR34, UR21, 0x4, URZ ;  /* 0x0000000415227899 */ /* 0x000fe4000800063f */
[----:B------:R-:W-:Y:S02]  /*3970*/  UIMAD UR33, UR21, 0x18, URZ ;  /* 0x00000018152178a4 */ /* 0x000fe4000f8e023f */
[----:B------:R-:W-:Y:S02]  /*3980*/  USHF.L.U32 UR32, UR21, 0x5, URZ ;  /* 0x0000000515207899 */ /* 0x000fe4000800063f */
[----:B------:R-:W-:-:S02]  /*3990*/  UIMAD UR31, UR21, 0x28, URZ ;  /* 0x00000028151f78a4 */ /* 0x000fc4000f8e023f */
[----:B------:R-:W-:Y:S02]  /*39a0*/  UIMAD UR30, UR21, 0x30, URZ ;  /* 0x00000030151e78a4 */ /* 0x000fe4000f8e023f */
[----:B------:R-:W-:Y:S01]  /*39b0*/  UIMAD UR29, UR21, 0x38, URZ ;  /* 0x00000038151d78a4 */ /* 0x000fe2000f8e023f */
[----:B-1----:R-:W-:Y:S01]  /*39c0*/  IMAD.SHL.U32 R4, R16, 0x4, RZ ;  /* 0x0000000410047824 */ /* 0x002fe200078e00ff */
[----:B------:R-:W-:Y:S02]  /*39d0*/  USHF.L.U32 UR28, UR21, 0x6, URZ ;  /* 0x00000006151c7899 */ /* 0x000fe4000800063f */
[----:B------:R-:W-:Y:S02]  /*39e0*/  UIMAD UR27, UR21, 0x48, URZ ;  /* 0x00000048151b78a4 */ /* 0x000fe4000f8e023f */
[----:B------:R-:W-:Y:S01]  /*39f0*/  IADD3 R4, P2, R4, UR14, RZ ;  /* 0x0000000e04047c10 */ /* 0x000fe2000ff5e0ff */
[----:B------:R-:W-:Y:S02]  /*3a00*/  UIMAD UR26, UR21, 0x50, URZ ;  /* 0x00000050151a78a4 */ /* 0x000fe4000f8e023f */
[----:B------:R-:W-:Y:S01]  /*3a10*/  UIMAD UR25, UR21, 0x58, URZ ;  /* 0x00000058151978a4 */ /* 0x000fe2000f8e023f */
[----:B------:R-:W-:Y:S01]  /*3a20*/  IADD3.X R5, R0, UR13, RZ, P2, !PT ;  /* 0x0000000d00057c10 */ /* 0x000fe200097fe4ff */
[----:B------:R-:W-:Y:S01]  /*3a30*/  UIMAD UR24, UR21, 0x60, URZ ;  /* 0x00000060151878a4 */ /* 0x000fe2000f8e023f */
[----:B------:R-:W5:Y:S01]  /*3a40*/  @P1 MUFU.RCP R0, UR5 ;  /* 0x0000000500001d08 */ /* 0x000f620008001000 */
[C---:B------:R-:W-:Y:S01]  /*3a50*/  @!P4 LEA R6, P2, R11.reuse, UR14, 0x2 ;  /* 0x0000000e0b06cc11 */ /* 0x040fe2000f8410ff */
[----:B------:R-:W-:Y:S01]  /*3a60*/  UIADD3 UR36, UR37, 0x80, URZ ;  /* 0x0000008025247890 */ /* 0x000fe2000fffe03f */
[----:B------:R-:W2:Y:S01]  /*3a70*/  @!P3 LDG.E R15, desc[UR10][R4.64] ;  /* 0x0000000a040fb981 */ /* 0x000ea2000c1e1900 */
[----:B------:R-:W-:Y:S01]  /*3a80*/  UIADD3 UR20, -UR20, URZ, URZ ;  /* 0x0000003f14147290 */ /* 0x000fe2000fffe13f */
[----:B------:R-:W-:Y:S01]  /*3a90*/  @!P4 LEA.HI.X R7, R11, UR13, R3, 0x2, P2 ;  /* 0x0000000d0b07cc11 */ /* 0x000fe200090f1403 */
[----:B------:R-:W-:Y:S01]  /*3aa0*/  ULDC UR7, c[0x0][0x2ec] ;  /* 0x0000bb0000077ab9 */ /* 0x000fe20000000800 */
[----:B------:R-:W3:Y:S04]  /*3ab0*/  @!P6 LDG.E R14, desc[UR10][R4.64+0x20] ;  /* 0x0000200a040ee981 */ /* 0x000ee8000c1e1900 */
[----:B------:R1:W4:Y:S04]  /*3ac0*/  @!P5 LDG.E R12, desc[UR10][R4.64+0x100] ;  /* 0x0001000a040cd981 */ /* 0x000328000c1e1900 */
[----:B------:R-:W4:Y:S01]  /*3ad0*/  @!P4 LDG.E R10, desc[UR10][R6.64] ;  /* 0x0000000a060ac981 */ /* 0x000f22000c1e1900 */
[----:B-----5:R-:W-:-:S05]  /*3ae0*/  @P1 FMUL.FTZ R0, R8, R0 ;  /* 0x0000000008001220 */ /* 0x020fca0000410000 */
[----:B------:R-:W-:Y:S02]  /*3af0*/  @P1 R2UR UR6, R0 ;  /* 0x00000000000612ca */ /* 0x000fe400000e0000 */
[----:B------:R-:W5:Y:S01]  /*3b00*/  LDL R0, [R1+0xc8] ;  /* 0x0000c80001007983 */ /* 0x000f620000100800 */
[C---:B-1----:R-:W-:Y:S01]  /*3b10*/  SHF.L.U64.HI R4, R16.reuse, 0x2, R9 ;  /* 0x0000000210047819 */ /* 0x042fe20000010209 */
[----:B------:R-:W-:-:S04]  /*3b20*/  IMAD.SHL.U32 R3, R16, 0x4, RZ ;  /* 0x0000000410037824 */ /* 0x000fc800078e00ff */
[----:B------:R-:W-:Y:S04]  /*3b30*/  STL [R1+0x9c], R4 ;  /* 0x00009c0401007387 */ /* 0x000fe80000100800 */
[----:B------:R-:W-:Y:S04]  /*3b40*/  STL [R1+0x98], R3 ;  /* 0x0000980301007387 */ /* 0x000fe80000100800 */
[----:B--2---:R-:W-:Y:S04]  /*3b50*/  STL [R1+0x90], R15 ;  /* 0x0000900f01007387 */ /* 0x004fe80000100800 */
[----:B---3--:R-:W-:Y:S04]  /*3b60*/  STL [R1+0x94], R14 ;  /* 0x0000940e01007387 */ /* 0x008fe80000100800 */
[----:B----4-:R-:W-:Y:S04]  /*3b70*/  STL [R1+0x88], R12 ;  /* 0x0000880c01007387 */ /* 0x010fe80000100800 */
[----:B------:R-:W-:Y:S01]  /*3b80*/  STL [R1+0x8c], R10 ;  /* 0x00008c0a01007387 */ /* 0x000fe20000100800 */
[----:B------:R-:W-:Y:S01]  /*3b90*/  SEL R118, R118, R130, !P0 ;  /* 0x0000008276767207 */ /* 0x000fe20004000000 */
[----:B------:R-:W-:Y:S01]  /*3ba0*/  UMOV UR5, URZ ;  /* 0x0000003f00057c82 */ /* 0x000fe20008000000 */
[----:B------:R-:W-:-:S02]  /*3bb0*/  UIMAD UR23, UR21, 0x68, URZ ;  /* 0x00000068151778a4 */ /* 0x000fc4000f8e023f */
[----:B------:R-:W-:Y:S01]  /*3bc0*/  LEA R118, R118, UR4, 0x1 ;  /* 0x0000000476767c11 */ /* 0x000fe2000f8e08ff */
[----:B------:R-:W-:Y:S01]  /*3bd0*/  UIMAD UR22, UR21, 0x70, URZ ;  /* 0x00000070151678a4 */ /* 0x000fe2000f8e023f */
[----:B------:R-:W-:Y:S01]  /*3be0*/  @UP1 UMOV UR5, UR6 ;  /* 0x0000000600051c82 */ /* 0x000fe20008000000 */
[----:B------:R-:W-:Y:S01]  /*3bf0*/  UIMAD UR21, UR21, 0x78, URZ ;  /* 0x00000078151578a4 */ /* 0x000fe2000f8e023f */
[----:B------:R-:W-:Y:S01]  /*3c00*/  ULDC UR6, c[0x0][0x39c] ;  /* 0x0000e70000067ab9 */ /* 0x000fe20000000800 */
[----:B-----5:R-:W-:-:S04]  /*3c10*/  IMAD R216, R216, 0x80, R0 ;  /* 0x00000080d8d87824 */ /* 0x020fc800078e0200 */
[C---:B------:R-:W-:Y:S02]  /*3c20*/  VIADD R18, R216.reuse, 0x39 ;  /* 0x00000039d8127836 */ /* 0x040fe40000000000 */
[C---:B------:R-:W-:Y:S02]  /*3c30*/  VIADD R20, R216.reuse, 0x38 ;  /* 0x00000038d8147836 */ /* 0x040fe40000000000 */
[C---:B------:R-:W-:Y:S01]  /*3c40*/  VIADD R19, R216.reuse, 0x31 ;  /* 0x00000031d8137836 */ /* 0x040fe20000000000 */
[----:B------:R1:W-:Y:S04]  /*3c50*/  STL [R1+0x74], R18 ;  /* 0x0000741201007387 */ /* 0x0003e80000100800 */
[----:B------:R2:W-:Y:S04]  /*3c60*/  STL [R1+0x6c], R20 ;  /* 0x00006c1401007387 */ /* 0x0005e80000100800 */
[----:B------:R3:W-:Y:S01]  /*3c70*/  STL [R1+0x30], R19 ;  /* 0x0000301301007387 */ /* 0x0007e20000100800 */
[----:B-1----:R-:W-:-:S02]  /*3c80*/  VIADD R18, R216, 0x30 ;  /* 0x00000030d8127836 */ /* 0x002fc40000000000 */
[----:B--2---:R-:W-:-:S03]  /*3c90*/  VIADD R20, R216, 0x29 ;  /* 0x00000029d8147836 */ /* 0x004fc60000000000 */
[----:B------:R1:W-:Y:S01]  /*3ca0*/  STL [R1+0x2c], R18 ;  /* 0x00002c1201007387 */ /* 0x0003e20000100800 */
[----:B---3--:R-:W-:-:S03]  /*3cb0*/  VIADD R19, R216, 0x28 ;  /* 0x00000028d8137836 */ /* 0x008fc60000000000 */
[----:B------:R2:W-:Y:S04]  /*3cc0*/  STL [R1+0x28], R20 ;  /* 0x0000281401007387 */ /* 0x0005e80000100800 */
[----:B------:R3:W-:Y:S01]  /*3cd0*/  STL [R1+0x24], R19 ;  /* 0x0000241301007387 */ /* 0x0007e20000100800 */
[C---:B------:R-:W-:Y:S02]  /*3ce0*/  VIADD R0, R216.reuse, 0x39 ;  /* 0x00000039d8007836 */ /* 0x040fe40000000000 */
[C---:B-1----:R-:W-:Y:S02]  /*3cf0*/  VIADD R18, R216.reuse, 0x21 ;  /* 0x00000021d8127836 */ /* 0x042fe40000000000 */
[----:B--2---:R-:W-:-:S03]  /*3d00*/  VIADD R20, R216, 0x20 ;  /* 0x00000020d8147836 */ /* 0x004fc60000000000 */
[----:B------:R1:W-:Y:S01]  /*3d10*/  STL [R1+0x20], R18 ;  /* 0x0000201201007387 */ /* 0x0003e20000100800 */
[----:B---3--:R-:W-:-:S03]  /*3d20*/  VIADD R19, R216, 0x19 ;  /* 0x00000019d8137836 */ /* 0x008fc60000000000 */
[----:B------:R2:W-:Y:S04]  /*3d30*/  STL [R1+0x1c], R20 ;  /* 0x00001c1401007387 */ /* 0x0005e80000100800 */
[----:B------:R3:W-:Y:S01]  /*3d40*/  STL [R1+0x18], R19 ;  /* 0x0000181301007387 */ /* 0x0007e20000100800 */
[C---:B------:R-:W-:Y:S01]  /*3d50*/  VIADD R3, R216.reuse, 0x38 ;  /* 0x00000038d8037836 */ /* 0x040fe20000000000 */
[----:B------:R-:W-:Y:S01]  /*3d60*/  I2FP.F32.S32 R0, R0 ;  /* 0x0000000000007245 */ /* 0x000fe20000201400 */
[C---:B------:R-:W-:Y:S02]  /*3d70*/  VIADD R4, R216.reuse, 0x31 ;  /* 0x00000031d8047836 */ /* 0x040fe40000000000 */
[C---:B-1----:R-:W-:Y:S02]  /*3d80*/  VIADD R18, R216.reuse, 0x18 ;  /* 0x00000018d8127836 */ /* 0x042fe40000000000 */
[----:B--2---:R-:W-:-:S03]  /*3d90*/  VIADD R20, R216, 0x11 ;  /* 0x00000011d8147836 */ /* 0x004fc60000000000 */
[----:B------:R1:W-:Y:S01]  /*3da0*/  STL [R1+0x14], R18 ;  /* 0x0000141201007387 */ /* 0x0003e20000100800 */
[----:B---3--:R-:W-:-:S03]  /*3db0*/  VIADD R19, R216, 0x10 ;  /* 0x00000010d8137836 */ /* 0x008fc60000000000 */
[----:B------:R2:W-:Y:S04]  /*3dc0*/  STL [R1+0x10], R20 ;  /* 0x0000101401007387 */ /* 0x0005e80000100800 */
[----:B------:R3:W-:Y:S01]  /*3dd0*/  STL [R1+0xc], R19 ;  /* 0x00000c1301007387 */ /* 0x0007e20000100800 */
[----:B------:R-:W-:Y:S01]  /*3de0*/  I2FP.F32.S32 R3, R3 ;  /* 0x0000000300037245 */ /* 0x000fe20000201400 */
[C---:B------:R-:W-:Y:S02]  /*3df0*/  VIADD R5, R216.reuse, 0x30 ;  /* 0x00000030d8057836 */ /* 0x040fe40000000000 */
[C---:B-1----:R-:W-:Y:S02]  /*3e00*/  VIADD R18, R216.reuse, 0x9 ;  /* 0x00000009d8127836 */ /* 0x042fe40000000000 */
[----:B--2---:R-:W-:-:S03]  /*3e10*/  VIADD R20, R216, 0x8 ;  /* 0x00000008d8147836 */ /* 0x004fc60000000000 */
[----:B------:R1:W-:Y:S01]  /*3e20*/  STL [R1+0x8], R18 ;  /* 0x0000081201007387 */ /* 0x0003e20000100800 */
[----:B---3--:R-:W-:-:S03]  /*3e30*/  VIADD R19, R216, 0x1 ;  /* 0x00000001d8137836 */ /* 0x008fc60000000000 */
[----:B------:R-:W-:Y:S04]  /*3e40*/  STL [R1+0x4], R20 ;  /* 0x0000041401007387 */ /* 0x000fe80000100800 */
[----:B------:R-:W-:Y:S01]  /*3e50*/  STL [R1], R19 ;  /* 0x0000001301007387 */ /* 0x000fe20000100800 */
[C---:B------:R-:W-:Y:S02]  /*3e60*/  VIADD R6, R216.reuse, 0x29 ;  /* 0x00000029d8067836 */ /* 0x040fe40000000000 */
[----:B------:R-:W-:Y:S01]  /*3e70*/  VIADD R7, R216, 0x28 ;  /* 0x00000028d8077836 */ /* 0x000fe20000000000 */
[----:B-1----:R-:W-:-:S05]  /*3e80*/  I2FP.F32.S32 R18, R216 ;  /* 0x000000d800127245 */ /* 0x002fca0000201400 */
[----:B------:R-:W-:Y:S04]  /*3e90*/  STL [R1+0x34], R18 ;  /* 0x0000341201007387 */ /* 0x000fe80000100800 */
[----:B------:R1:W-:Y:S01]  /*3ea0*/  STL [R1+0x78], R0 ;  /* 0x0000780001007387 */ /* 0x0003e20000100800 */
[----:B------:R-:W-:-:S03]  /*3eb0*/  VIADD R8, R216, 0x21 ;  /* 0x00000021d8087836 */ /* 0x000fc60000000000 */
[----:B------:R2:W-:Y:S01]  /*3ec0*/  STL [R1+0x70], R3 ;  /* 0x0000700301007387 */ /* 0x0005e20000100800 */
[C---:B------:R-:W-:Y:S02]  /*3ed0*/  VIADD R9, R216.reuse, 0x20 ;  /* 0x00000020d8097836 */ /* 0x040fe40000000000 */
[----:B------:R-:W-:Y:S01]  /*3ee0*/  VIADD R10, R216, 0x19 ;  /* 0x00000019d80a7836 */ /* 0x000fe20000000000 */
[----:B-1----:R-:W-:Y:S02]  /*3ef0*/  I2FP.F32.S32 R0, R4 ;  /* 0x0000000400007245 */ /* 0x002fe40000201400 */
[----:B--2---:R-:W-:-:S03]  /*3f00*/  I2FP.F32.S32 R3, R5 ;  /* 0x0000000500037245 */ /* 0x004fc60000201400 */
[----:B------:R1:W-:Y:S04]  /*3f10*/  STL [R1+0x68], R0 ;  /* 0x0000680001007387 */ /* 0x0003e80000100800 */
        /* <DEDUP_REMOVED lines=27> */
[----:B-1----:R-:W-:-:S05]  /*40d0*/  I2FP.F32.S32 R0, R16 ;  /* 0x0000001000007245 */ /* 0x002fca0000201400 */
[----:B------:R1:W-:Y:S04]  /*40e0*/  STL [R1+0x38], R0 ;  /* 0x0000380001007387 */ /* 0x0003e80000100800 */
[----:B------:R1:W-:Y:S01]  /*40f0*/  STL [R1+0x7c], R136 ;  /* 0x00007c8801007387 */ /* 0x0003e20000100800 */
[----:B--2---:R-:W-:-:S04]  /*4100*/  SEL R3, R17, R124, !P0 ;  /* 0x0000007c11037207 */ /* 0x004fc80004000000 */
[----:B------:R-:W-:-:S07]  /*4110*/  LEA R3, R3, UR4, 0x1 ;  /* 0x0000000403037c11 */ /* 0x000fce000f8e08ff */
.L_x_669:
[----:B------:R-:W0:Y:S01]  /*4120*/  LDGDEPBAR ;  /* 0x00000000000079af */ /* 0x000e220000000000 */
[----:B------:R-:W-:Y:S01]  /*4130*/  IADD3 R112, R126, R118, RZ ;  /* 0x000000767e707210 */ /* 0x000fe20007ffe0ff */
[----:B------:R-:W-:Y:S01]  /*4140*/  UIADD3 UR17, UR18, 0x80, UR37 ;  /* 0x0000008012117890 */ /* 0x000fe2000fffe025 */
[----:B-1----:R-:W-:Y:S05]  /*4150*/  MOV R0, UR9 ;  /* 0x0000000900007c02 */ /* 0x002fea0008000f00 */
[----:B------:R-:W2:Y:S01]  /*4160*/  LDL R137, [R1+0xa8] ;  /* 0x0000a80001897983 */ /* 0x000ea20000100800 */
[----:B------:R-:W-:Y:S02]  /*4170*/  USHF.L.U32 UR12, UR8, 0x7, URZ ;  /* 0x00000007080c7899 */ /* 0x000fe4000800063f */
[----:B------:R-:W-:Y:S01]  /*4180*/  UIADD3 UR17, UR17, -UR9, URZ ;  /* 0x8000000911117290 */ /* 0x000fe2000fffe03f */
[----:B------:R-:W3:Y:S03]  /*4190*/  LDL R135, [R1+0x90] ;  /* 0x0000900001877983 */ /* 0x000ee60000100800 */
[----:B------:R-:W-:Y:S01]  /*41a0*/  UISETP.GE.AND UP0, UPT, UR12, UR17, UPT ;  /* 0x000000110c00728c */ /* 0x000fe2000bf06270 */
[----:B------:R-:W4:Y:S03]  /*41b0*/  LDL R134, [R1+0x94] ;  /* 0x0000940001867983 */ /* 0x000f260000100800 */
[----:B------:R-:W-:Y:S01]  /*41c0*/  UISETP.LT.AND UP0, UPT, UR36, UR9, UP0 ;  /* 0x000000092400728c */ /* 0x000fe20008701270 */
[----:B------:R-:W4:Y:S04]  /*41d0*/  LDL R133, [R1+0x34] ;  /* 0x0000340001857983 */ /* 0x000f280000100800 */
[----:B------:R-:W4:Y:S01]  /*41e0*/  LDL R132, [R1] ;  /* 0x0000000001847983 */ /* 0x000f220000100800 */
[----:B------:R-:W-:Y:S01]  /*41f0*/  PLOP3.LUT P0, PT, PT, PT, UP0, 0x80, 0x0 ;  /* 0x000000000000781c */ /* 0x000fe20003f0f008 */
[----:B------:R-:W-:Y:S02]  /*4200*/  UISETP.GT.AND UP0, UPT, UR8, UR19, UPT ;  /* 0x000000130800728c */ /* 0x000fe4000bf04270 */
[----:B------:R-:W4:Y:S04]  /*4210*/  LDL R131, [R1+0x38] ;  /* 0x0000380001837983 */ /* 0x000f280000100800 */
        /* <DEDUP_REMOVED lines=51> */
[-C--:B------:R-:W-:Y:S05]  /*4550*/  HMMA.16816.F32 R12, R112, R110.reuse, R12 ;  /* 0x0000006e700c723c */ /* 0x080fea000000180c */
[----:B--2---:R-:W-:Y:S01]  /*4560*/  IADD3 R0, R0, -UR18, R137 ;  /* 0x8000001200007c10 */ /* 0x004fe2000fffe089 */
[C---:B------:R-:W-:Y:S04]  /*4570*/  HMMA.16816.F32 R16, R104.reuse, R110, R16 ;  /* 0x0000006e6810723c */ /* 0x040fe80000001810 */
[----:B---3--:R-:W-:Y:S02]  /*4580*/  FSETP.NEU.FTZ.AND P2, PT, R135, -INF , PT ;  /* 0xff8000008700780b */ /* 0x008fe40003f5d000 */
[----:B------:R-:W-:Y:S01]  /*4590*/  FMUL.FTZ R4, R4, UR6 ;  /* 0x0000000604047c20 */ /* 0x000fe20008410000 */
[----:B------:R-:W-:Y:S01]  /*45a0*/  FMUL.FTZ R5, R5, UR6 ;  /* 0x0000000605057c20 */ /* 0x000fe20008410000 */
[----:B------:R-:W-:Y:S01]  /*45b0*/  FMUL.FTZ R6, R6, UR6 ;  /* 0x0000000606067c20 */ /* 0x000fe20008410000 */
[----:B----4-:R-:W-:Y:S01]  /*45c0*/  FSETP.NEU.FTZ.AND P1, PT, R134, -INF , PT ;  /* 0xff8000008600780b */ /* 0x010fe20003f3d000 */
[----:B------:R-:W1:Y:S01]  /*45d0*/  MUFU.TANH R87, R4 ;  /* 0x0000000400577308 */ /* 0x000e620000002400 */
[----:B------:R-:W-:Y:S01]  /*45e0*/  FMUL.FTZ R7, R7, UR6 ;  /* 0x0000000607077c20 */ /* 0x000fe20008410000 */
[----:B------:R-:W-:Y:S01]  /*45f0*/  FMUL.FTZ R9, R9, UR6 ;  /* 0x0000000609097c20 */ /* 0x000fe20008410000 */
[----:B------:R-:W-:Y:S01]  /*4600*/  FMUL.FTZ R8, R8, UR6 ;  /* 0x0000000608087c20 */ /* 0x000fe20008410000 */
[----:B------:R-:W-:Y:S01]  /*4610*/  @!P0 IADD3 R0, R0, UR12, RZ ;  /* 0x0000000c00008c10 */ /* 0x000fe2000fffe0ff */
[----:B------:R-:W-:Y:S01]  /*4620*/  FMUL.FTZ R11, R11, UR6 ;  /* 0x000000060b0b7c20 */ /* 0x000fe20008410000 */
[----:B------:R-:W-:Y:S04]  /*4630*/  FMUL.FTZ R10, R10, UR6 ;  /* 0x000000060a0a7c20 */ /* 0x000fe80008410000 */
[----:B------:R-:W2:Y:S01]  /*4640*/  MUFU.TANH R86, R5 ;  /* 0x0000000500567308 */ /* 0x000ea20000002400 */
[----:B------:R-:W-:Y:S01]  /*4650*/  FMUL.FTZ R15, R15, UR6 ;  /* 0x000000060f0f7c20 */ /* 0x000fe20008410000 */
[----:B------:R-:W-:Y:S01]  /*4660*/  FMUL.FTZ R14, R14, UR6 ;  /* 0x000000060e0e7c20 */ /* 0x000fe20008410000 */
[----:B------:R-:W-:Y:S01]  /*4670*/  FMUL.FTZ R12, R12, UR6 ;  /* 0x000000060c0c7c20 */ /* 0x000fe20008410000 */
[----:B------:R-:W-:Y:S01]  /*4680*/  FMUL.FTZ R13, R13, UR6 ;  /* 0x000000060d0d7c20 */ /* 0x000fe20008410000 */
[----:B------:R-:W-:Y:S01]  /*4690*/  FMUL.FTZ R18, R18, UR6 ;  /* 0x0000000612127c20 */ /* 0x000fe20008410000 */
[----:B------:R-:W-:Y:S04]  /*46a0*/  FMUL.FTZ R19, R19, UR6 ;  /* 0x0000000613137c20 */ /* 0x000fe80008410000 */
[----:B------:R-:W3:Y:S01]  /*46b0*/  MUFU.TANH R69, R6 ;  /* 0x0000000600457308 */ /* 0x000ee20000002400 */
[----:B------:R-:W-:Y:S01]  /*46c0*/  FMUL.FTZ R16, R16, UR6 ;  /* 0x0000000610107c20 */ /* 0x000fe20008410000 */
[----:B------:R-:W-:Y:S08]  /*46d0*/  FMUL.FTZ R17, R17, UR6 ;  /* 0x0000000611117c20 */ /* 0x000ff00008410000 */
[----:B------:R4:W3:Y:S10]  /*46e0*/  MUFU.TANH R68, R7 ;  /* 0x0000000700447308 */ /* 0x0008f40000002400 */
[----:B------:R1:W-:Y:S10]  /*46f0*/  MUFU.TANH R221, R9 ;  /* 0x0000000900dd7308 */ /* 0x0003f40000002400 */
[----:B------:R2:W-:Y:S01]  /*4700*/  MUFU.TANH R233, R15 ;  /* 0x0000000f00e97308 */ /* 0x0005e20000002400 */
[----:B----4-:R-:W4:Y:S09]  /*4710*/  LDSM.16.M88.4 R4, [R117+0x6400] ;  /* 0x006400007504783b */ /* 0x010f320000000200 */
[----:B------:R3:W-:Y:S01]  /*4720*/  MUFU.TANH R184, R18 ;  /* 0x0000001200b87308 */ /* 0x0007e20000002400 */
[----:B-1----:R-:W4:Y:S09]  /*4730*/  LDL R9, [R1+0x88] ;  /* 0x0000880001097983 */ /* 0x002f320000100800 */
[----:B------:R1:W-:Y:S01]  /*4740*/  MUFU.TANH R183, R19 ;  /* 0x0000001300b77308 */ /* 0x0003e20000002400 */
[----:B--2---:R-:W2:Y:S09]  /*4750*/  LDL R15, [R1+0x8c] ;  /* 0x00008c00010f7983 */ /* 0x004eb20000100800 */
[----:B------:R4:W-:Y:S01]  /*4760*/  MUFU.TANH R234, R14 ;  /* 0x0000000e00ea7308 */ /* 0x0009e20000002400 */
[----:B---3--:R-:W3:Y:S09]  /*4770*/  LDL R18, [R1+0x44] ;  /* 0x0000440001127983 */ /* 0x008ef20000100800 */
[----:B------:R4:W-:Y:S01]  /*4780*/  MUFU.TANH R220, R12 ;  /* 0x0000000c00dc7308 */ /* 0x0009e20000002400 */
[----:B-1----:R-:W3:Y:S09]  /*4790*/  LDL R19, [R1+0x48] ;  /* 0x0000480001137983 */ /* 0x002ef20000100800 */
[----:B------:R1:W-:Y:S01]  /*47a0*/  MUFU.TANH R235, R11 ;  /* 0x0000000b00eb7308 */ /* 0x0003e20000002400 */
[-C--:B----4-:R-:W-:Y:S03]  /*47b0*/  HMMA.16816.F32 R20, R104, R4.reuse, R20 ;  /* 0x000000046814723c */ /* 0x090fe60000001814 */
[----:B------:R-:W-:Y:S03]  /*47c0*/  @!P0 VIMNMX R14, R0, UR9, PT ;  /* 0x00000009000e8c48 */ /* 0x000fe6000bfe0100 */
[C---:B------:R-:W-:Y:S03]  /*47d0*/  HMMA.16816.F32 R24, R112.reuse, R4, R24 ;  /* 0x000000047018723c */ /* 0x040fe60000001818 */
[----:B------:R4:W-:Y:S01]  /*47e0*/  MUFU.TANH R226, R8 ;  /* 0x0000000800e27308 */ /* 0x0009e20000002400 */
[----:B------:R-:W-:Y:S01]  /*47f0*/  @!P0 ISETP.GE.AND P3, PT, R216, R14, PT ;  /* 0x0000000ed800820c */ /* 0x000fe20003f66270 */
[----:B------:R-:W-:Y:S01]  /*4800*/  FMUL.FTZ R12, R135, 1.4426950216293334961 ;  /* 0x3fb8aa3b870c7820 */ /* 0x000fe20000410000 */
[-C--:B------:R-:W-:Y:S07]  /*4810*/  HMMA.16816.F32 R28, R112, R6.reuse, R28 ;  /* 0x00000006701c723c */ /* 0x080fee000000181c */
[----:B------:R4:W-:Y:S01]  /*4820*/  MUFU.TANH R219, R13 ;  /* 0x0000000d00db7308 */ /* 0x0009e20000002400 */
[----:B------:R-:W-:Y:S03]  /*4830*/  FFMA.FTZ R4, R133, UR5, R87 ;  /* 0x0000000585047c23 */ /* 0x000fe60008010057 */
[----:B------:R-:W-:Y:S01]  /*4840*/  FSEL R12, R12, RZ, P2 ;  /* 0x000000ff0c0c7208 */ /* 0x000fe20001000000 */
[----:B-1----:R-:W-:Y:S01]  /*4850*/  FMUL.FTZ R11, R134, 1.4426950216293334961 ;  /* 0x3fb8aa3b860b7820 */ /* 0x002fe20000410000 */
[----:B------:R-:W-:Y:S01]  /*4860*/  MOV R134, 0x8 ;  /* 0x0000000800867802 */ /* 0x000fe20000000f00 */
[C---:B------:R-:W-:Y:S03]  /*4870*/  HMMA.16816.F32 R32, R104.reuse, R6, R32 ;  /* 0x000000066820723c */ /* 0x040fe60000001820 */
[----:B------:R-:W1:Y:S01]  /*4880*/  MUFU.TANH R238, R10 ;  /* 0x0000000a00ee7308 */ /* 0x000e620000002400 */
[----:B------:R-:W-:Y:S01]  /*4890*/  FMUL.FTZ R20, R20, UR6 ;  /* 0x0000000614147c20 */ /* 0x000fe20008410000 */
[----:B------:R-:W-:Y:S01]  /*48a0*/  FMUL.FTZ R23, R23, UR6 ;  /* 0x0000000617177c20 */ /* 0x000fe20008410000 */
[----:B------:R-:W-:Y:S01]  /*48b0*/  FMUL.FTZ R21, R21, UR6 ;  /* 0x0000000615157c20 */ /* 0x000fe20008410000 */
[----:B------:R-:W-:Y:S01]  /*48c0*/  FMUL.FTZ R22, R22, UR6 ;  /* 0x0000000616167c20 */ /* 0x000fe20008410000 */
[----:B----4-:R-:W-:Y:S05]  /*48d0*/  FFMA.FTZ R8, R131, UR5, R86 ;  /* 0x0000000583087c23 */ /* 0x010fea0008010056 */
[----:B------:R4:W-:Y:S01]  /*48e0*/  MUFU.TANH R76, R21 ;  /* 0x00000015004c7308 */ /* 0x0009e20000002400 */
[----:B------:R-:W-:Y:S01]  /*48f0*/  FMUL.FTZ R25, R25, UR6 ;  /* 0x0000000619197c20 */ /* 0x000fe20008410000 */
[----:B------:R-:W-:Y:S01]  /*4900*/  FMUL.FTZ R24, R24, UR6 ;  /* 0x0000000618187c20 */ /* 0x000fe20008410000 */
[----:B------:R-:W-:Y:S01]  /*4910*/  FFMA.FTZ R5, R133, UR5, R69 ;  /* 0x0000000585057c23 */ /* 0x000fe20008010045 */
[----:B------:R-:W-:Y:S01]  /*4920*/  FSEL R11, R11, RZ, P1 ;  /* 0x000000ff0b0b7208 */ /* 0x000fe20000800000 */
[----:B------:R-:W-:Y:S01]  /*4930*/  FMUL.FTZ R26, R26, UR6 ;  /* 0x000000061a1a7c20 */ /* 0x000fe20008410000 */
[----:B------:R-:W-:Y:S01]  /*4940*/  @!P0 VIADDMNMX R13, R0, R134, UR9, PT ;  /* 0x00000009000d8e46 */ /* 0x000fe2000b800186 */
[----:B------:R-:W-:Y:S03]  /*4950*/  FMUL.FTZ R27, R27, UR6 ;  /* 0x000000061b1b7c20 */ /* 0x000fe60008410000 */
[----:B------:R1:W-:Y:S01]  /*4960*/  MUFU.TANH R210, R25 ;  /* 0x0000001900d27308 */ /* 0x0003e20000002400 */
[----:B------:R-:W-:Y:S01]  /*4970*/  @!P0 FSEL R4, R4, -INF , !P3 ;  /* 0xff80000004048808 */ /* 0x000fe20005800000 */
[----:B------:R-:W-:Y:S01]  /*4980*/  FMUL.FTZ R28, R28, UR6 ;  /* 0x000000061c1c7c20 */ /* 0x000fe20008410000 */
[-C--:B------:R-:W-:Y:S01]  /*4990*/  @!P0 ISETP.GE.AND P2, PT, R216, R13.reuse, PT ;  /* 0x0000000dd800820c */ /* 0x080fe20003f46270 */
[----:B------:R-:W-:Y:S01]  /*49a0*/  FMUL.FTZ R29, R29, UR6 ;  /* 0x000000061d1d7c20 */ /* 0x000fe20008410000 */
[----:B------:R-:W-:Y:S01]  /*49b0*/  @!P0 ISETP.GE.AND P1, PT, R132, R14, PT ;  /* 0x0000000e8400820c */ /* 0x000fe20003f26270 */
[----:B------:R-:W-:Y:S01]  /*49c0*/  FMUL.FTZ R32, R32, UR6 ;  /* 0x0000000620207c20 */ /* 0x000fe20008410000 */
[----:B------:R-:W-:Y:S03]  /*49d0*/  FMUL.FTZ R33, R33, UR6 ;  /* 0x0000000621217c20 */ /* 0x000fe60008410000 */
[----:B------:R1:W-:Y:S01]  /*49e0*/  MUFU.TANH R211, R24 ;  /* 0x0000001800d37308 */ /* 0x0003e20000002400 */
[----:B----4-:R-:W4:Y:S01]  /*49f0*/  LDL R21, [R1+0x10] ;  /* 0x0000100001157983 */ /* 0x010f220000100800 */
[----:B------:R-:W-:Y:S01]  /*4a00*/  FMUL.FTZ R34, R34, UR6 ;  /* 0x0000000622227c20 */ /* 0x000fe20008410000 */
[----:B------:R-:W-:Y:S01]  /*4a10*/  FMUL.FTZ R35, R35, UR6 ;  /* 0x0000000623237c20 */ /* 0x000fe20008410000 */
[--C-:B------:R-:W-:Y:S01]  /*4a20*/  FFMA.FTZ R4, R4, UR7, -R12.reuse ;  /* 0x0000000704047c23 */ /* 0x100fe2000801080c */
[----:B------:R-:W-:Y:S01]  /*4a30*/  @!P0 FSEL R8, R8, -INF , !P1 ;  /* 0xff80000008088808 */ /* 0x000fe20004800000 */
[----:B------:R-:W-:Y:S01]  /*4a40*/  FMUL.FTZ R31, R31, UR6 ;  /* 0x000000061f1f7c20 */ /* 0x000fe20008410000 */
[-C--:B------:R-:W-:Y:S03]  /*4a50*/  @!P0 ISETP.GE.AND P1, PT, R132, R13.reuse, PT ;  /* 0x0000000d8400820c */ /* 0x080fe60003f26270 */
[----:B------:R1:W-:Y:S02]  /*4a60*/  MUFU.TANH R77, R20 ;  /* 0x00000014004d7308 */ /* 0x0003e40000002400 */
[----:B-1----:R-:W3:Y:S01]  /*4a70*/  LDL R25, [R1+0x3c] ;  /* 0x00003c0001197983 */ /* 0x002ee20000100800 */
[----:B------:R-:W-:Y:S01]  /*4a80*/  FFMA.FTZ R8, R8, UR7, -R12 ;  /* 0x0000000708087c23 */ /* 0x000fe2000801080c */
[----:B------:R-:W-:Y:S01]  /*4a90*/  MOV R10, 0x40 ;  /* 0x00000040000a7802 */ /* 0x000fe20000000f00 */
[----:B------:R-:W-:Y:S01]  /*4aa0*/  FMUL.FTZ R30, R30, UR6 ;  /* 0x000000061e1e7c20 */ /* 0x000fe20008410000 */
[----:B------:R-:W-:Y:S02]  /*4ab0*/  @!P0 FSEL R5, R5, -INF , !P2 ;  /* 0xff80000005058808 */ /* 0x000fe40005000000 */
[----:B------:R-:W-:Y:S02]  /*4ac0*/  @!P0 VIADDMNMX R10, R0, R10, UR9, PT ;  /* 0x00000009000a8e46 */ /* 0x000fe4000b80010a */
[----:B------:R1:W-:Y:S01]  /*4ad0*/  MUFU.TANH R179, R23 ;  /* 0x0000001700b37308 */ /* 0x0003e20000002400 */
[----:B------:R-:W4:Y:S01]  /*4ae0*/  LDL R24, [R1+0x4] ;  /* 0x0000040001187983 */ /* 0x000f220000100800 */
[--C-:B------:R-:W-:Y:S01]  /*4af0*/  FFMA.FTZ R5, R5, UR7, -R11.reuse ;  /* 0x0000000705057c23 */ /* 0x100fe2000801080b */
[----:B------:R-:W-:Y:S07]  /*4b00*/  @!P0 ISETP.GE.AND P3, PT, R216, R10, PT ;  /* 0x0000000ad800820c */ /* 0x000fee0003f66270 */
[----:B------:R1:W-:Y:S01]  /*4b10*/  MUFU.TANH R180, R22 ;  /* 0x0000001600b47308 */ /* 0x0003e20000002400 */
[----:B------:R-:W4:Y:S09]  /*4b20*/  LDL R20, [R1+0x40] ;  /* 0x0000400001147983 */ /* 0x000f320000100800 */
[----:B------:R1:W-:Y:S02]  /*4b30*/  MUFU.EX2 R85, R4 ;  /* 0x0000000400557308 */ /* 0x0003e40000000800 */
[----:B-1----:R-:W4:Y:S08]  /*4b40*/  LDL R23, [R1+0x8] ;  /* 0x0000080001177983 */ /* 0x002f300000100800 */
[----:B------:R1:W-:Y:S01]  /*4b50*/  MUFU.TANH R79, R16 ;  /* 0x00000010004f7308 */ /* 0x0003e20000002400 */
[----:B------:R-:W4:Y:S09]  /*4b60*/  LDL R22, [R1+0xc] ;  /* 0x00000c0001167983 */ /* 0x000f320000100800 */
[----:B------:R-:W-:Y:S01]  /*4b70*/  MUFU.EX2 R84, R8 ;  /* 0x0000000800547308 */ /* 0x000fe20000000800 */
[----:B------:R-:W-:Y:S05]  /*4b80*/  FFMA.FTZ R4, R131, UR5, R68 ;  /* 0x0000000583047c23 */ /* 0x000fea0008010044 */
[----:B------:R-:W-:Y:S04]  /*4b90*/  @!P0 FSEL R4, R4, -INF , !P1 ;  /* 0xff80000004048808 */ /* 0x000fe80004800000 */
[----:B------:R1:W-:Y:S02]  /*4ba0*/  MUFU.EX2 R3, R5 ;  /* 0x0000000500037308 */ /* 0x0003e40000000800 */
[----:B-1----:R-:W-:Y:S01]  /*4bb0*/  MOV R16, 0x48 ;  /* 0x0000004800107802 */ /* 0x002fe20000000f00 */
[----:B------:R-:W-:Y:S03]  /*4bc0*/  FFMA.FTZ R4, R4, UR7, -R11 ;  /* 0x0000000704047c23 */ /* 0x000fe6000801080b */
[----:B------:R-:W-:Y:S04]  /*4bd0*/  @!P0 VIADDMNMX R0, R0, R16, UR9, PT ;  /* 0x0000000900008e46 */ /* 0x000fe8000b800110 */
[----:B------:R1:W-:Y:S10]  /*4be0*/  MUFU.EX2 R2, R4 ;  /* 0x0000000400027308 */ /* 0x0003f40000000800 */
[----:B------:R-:W4:Y:S01]  /*4bf0*/  MUFU.TANH R78, R17 ;  /* 0x00000011004e7308 */ /* 0x000f220000002400 */
[C---:B------:R-:W-:Y:S09]  /*4c00*/  FFMA.FTZ R5, R133.reuse, UR5, R238 ;  /* 0x0000000585057c23 */ /* 0x040ff200080100ee */
[----:B------:R-:W4:Y:S01]  /*4c10*/  MUFU.TANH R232, R26 ;  /* 0x0000001a00e87308 */ /* 0x000f220000002400 */
[----:B-1----:R-:W-:Y:S05]  /*4c20*/  FFMA.FTZ R4, R133, UR5, R226 ;  /* 0x0000000585047c23 */ /* 0x002fea00080100e2 */
[----:B------:R-:W-:Y:S04]  /*4c30*/  @!P0 FSEL R4, R4, -INF , !P3 ;  /* 0xff80000004048808 */ /* 0x000fe80005800000 */
[----:B------:R-:W1:Y:S10]  /*4c40*/  MUFU.TANH R231, R27 ;  /* 0x0000001b00e77308 */ /* 0x000e740000002400 */
[----:B------:R-:W1:Y:S10]  /*4c50*/  MUFU.TANH R209, R28 ;  /* 0x0000001c00d17308 */ /* 0x000e740000002400 */
[----:B------:R-:W-:Y:S10]  /*4c60*/  MUFU.TANH R207, R29 ;  /* 0x0000001d00cf7308 */ /* 0x000ff40000002400 */
[----:B------:R-:W-:Y:S10]  /*4c70*/  MUFU.TANH R229, R31 ;  /* 0x0000001f00e57308 */ /* 0x000ff40000002400 */
[----:B------:R-:W1:Y:S10]  /*4c80*/  MUFU.TANH R230, R30 ;  /* 0x0000001e00e67308 */ /* 0x000e740000002400 */
[----:B------:R-:W-:Y:S10]  /*4c90*/  MUFU.TANH R73, R32 ;  /* 0x0000002000497308 */ /* 0x000ff40000002400 */
[----:B------:R-:W-:Y:S10]  /*4ca0*/  MUFU.TANH R72, R33 ;  /* 0x0000002100487308 */ /* 0x000ff40000002400 */
[----:B------:R-:W1:Y:S10]  /*4cb0*/  MUFU.TANH R170, R34 ;  /* 0x0000002200aa7308 */ /* 0x000e740000002400 */
[----:B------:R-:W1:Y:S01]  /*4cc0*/  MUFU.TANH R168, R35 ;  /* 0x0000002300a87308 */ /* 0x000e620000002400 */
[C---:B------:R-:W-:Y:S01]  /*4cd0*/  FSETP.NEU.FTZ.AND P2, PT, R9.reuse, -INF , PT ;  /* 0xff8000000900780b */ /* 0x040fe20003f5d000 */
[----:B------:R-:W-:Y:S05]  /*4ce0*/  FMUL.FTZ R9, R9, 1.4426950216293334961 ;  /* 0x3fb8aa3b09097820 */ /* 0x000fea0000410000 */
[----:B------:R-:W-:Y:S01]  /*4cf0*/  FSEL R9, R9, RZ, P2 ;  /* 0x000000ff09097208 */ /* 0x000fe20001000000 */
[C---:B--2---:R-:W-:Y:S01]  /*4d00*/  FMUL.FTZ R8, R15.reuse, 1.4426950216293334961 ;  /* 0x3fb8aa3b0f087820 */ /* 0x044fe20000410000 */
[----:B------:R-:W-:Y:S01]  /*4d10*/  FSETP.NEU.FTZ.AND P1, PT, R15, -INF , PT ;  /* 0xff8000000f00780b */ /* 0x000fe20003f3d000 */
[----:B------:R-:W-:Y:S02]  /*4d20*/  FFMA.FTZ R15, R131, UR5, R221 ;  /* 0x00000005830f7c23 */ /* 0x000fe400080100dd */
[--C-:B------:R-:W-:Y:S01]  /*4d30*/  FFMA.FTZ R4, R4, UR7, -R9.reuse ;  /* 0x0000000704047c23 */ /* 0x100fe20008010809 */
[----:B------:R-:W-:Y:S02]  /*4d40*/  @!P0 ISETP.GE.AND P2, PT, R216, R0, PT ;  /* 0x00000000d800820c */ /* 0x000fe40003f46270 */
[----:B------:R-:W-:Y:S01]  /*4d50*/  FSEL R8, R8, RZ, P1 ;  /* 0x000000ff08087208 */ /* 0x000fe20000800000 */
[----:B------:R2:W-:Y:S01]  /*4d60*/  MUFU.EX2 R203, R4 ;  /* 0x0000000400cb7308 */ /* 0x0005e20000000800 */
[C---:B------:R-:W-:Y:S02]  /*4d70*/  @!P0 ISETP.GE.AND P1, PT, R132.reuse, R10, PT ;  /* 0x0000000a8400820c */ /* 0x040fe40003f26270 */
[----:B------:R-:W-:Y:S02]  /*4d80*/  @!P0 FSEL R5, R5, -INF , !P2 ;  /* 0xff80000005058808 */ /* 0x000fe40005000000 */
[----:B------:R-:W-:Y:S02]  /*4d90*/  @!P0 FSEL R15, R15, -INF , !P1 ;  /* 0xff8000000f0f8808 */ /* 0x000fe40004800000 */
[----:B------:R-:W-:Y:S01]  /*4da0*/  @!P0 ISETP.GE.AND P1, PT, R132, R0, PT ;  /* 0x000000008400820c */ /* 0x000fe20003f26270 */
[--C-:B------:R-:W-:Y:S02]  /*4db0*/  FFMA.FTZ R5, R5, UR7, -R8.reuse ;  /* 0x0000000705057c23 */ /* 0x100fe40008010808 */
[----:B------:R-:W-:Y:S02]  /*4dc0*/  FFMA.FTZ R15, R15, UR7, -R9 ;  /* 0x000000070f0f7c23 */ /* 0x000fe40008010809 */
[----:B------:R3:W-:Y:S01]  /*4dd0*/  MUFU.EX2 R228, R5 ;  /* 0x0000000500e47308 */ /* 0x0007e20000000800 */
[----:B--2---:R-:W-:Y:S09]  /*4de0*/  FFMA.FTZ R4, R131, UR5, R235 ;  /* 0x0000000583047c23 */ /* 0x004ff200080100eb */
[----:B------:R-:W-:Y:S01]  /*4df0*/  MUFU.EX2 R202, R15 ;  /* 0x0000000f00ca7308 */ /* 0x000fe20000000800 */
[----:B------:R-:W-:Y:S05]  /*4e00*/  @!P0 FSEL R4, R4, -INF , !P1 ;  /* 0xff80000004048808 */ /* 0x000fea0004800000 */
[----:B------:R-:W-:Y:S04]  /*4e10*/  FFMA.FTZ R4, R4, UR7, -R8 ;  /* 0x0000000704047c23 */ /* 0x000fe80008010808 */
[----:B------:R2:W-:Y:S01]  /*4e20*/  MUFU.EX2 R227, R4 ;  /* 0x0000000400e37308 */ /* 0x0005e20000000800 */
[C---:B---3--:R-:W-:Y:S01]  /*4e30*/  FFMA.FTZ R5, R25.reuse, UR5, R220 ;  /* 0x0000000519057c23 */ /* 0x048fe200080100dc */
[----:B------:R-:W-:Y:S01]  /*4e40*/  FFMA.FTZ R16, R25, UR5, R234 ;  /* 0x0000000519107c23 */ /* 0x000fe200080100ea */
[C---:B----4-:R-:W-:Y:S02]  /*4e50*/  @!P0 ISETP.GE.AND P1, PT, R24.reuse, R10, PT ;  /* 0x0000000a1800820c */ /* 0x050fe40003f26270 */
[----:B------:R-:W-:Y:S02]  /*4e60*/  @!P0 ISETP.GE.AND P2, PT, R24, R0, PT ;  /* 0x000000001800820c */ /* 0x000fe40003f46270 */
[----:B------:R-:W-:Y:S02]  /*4e70*/  @!P0 FSEL R5, R5, -INF , !P1 ;  /* 0xff80000005058808 */ /* 0x000fe40004800000 */
[----:B------:R-:W-:Y:S01]  /*4e80*/  @!P0 FSEL R16, R16, -INF , !P2 ;  /* 0xff80000010108808 */ /* 0x000fe20005000000 */
[C---:B--2---:R-:W-:Y:S01]  /*4e90*/  FFMA.FTZ R4, R20.reuse, UR5, R219 ;  /* 0x0000000514047c23 */ /* 0x044fe200080100db */
[----:B------:R-:W-:Y:S01]  /*4ea0*/  FFMA.FTZ R15, R20, UR5, R233 ;  /* 0x00000005140f7c23 */ /* 0x000fe200080100e9 */
[--C-:B------:R-:W-:Y:S01]  /*4eb0*/  FFMA.FTZ R5, R5, UR7, -R9.reuse ;  /* 0x0000000705057c23 */ /* 0x100fe20008010809 */
[-C--:B------:R-:W-:Y:S01]  /*4ec0*/  @!P0 ISETP.GE.AND P2, PT, R24, R13.reuse, PT ;  /* 0x0000000d1800820c */ /* 0x080fe20003f46270 */
[--C-:B------:R-:W-:Y:S02]  /*4ed0*/  FFMA.FTZ R16, R16, UR7, -R8.reuse ;  /* 0x0000000710107c23 */ /* 0x100fe40008010808 */
[----:B------:R2:W-:Y:S01]  /*4ee0*/  MUFU.EX2 R199, R5 ;  /* 0x0000000500c77308 */ /* 0x0005e20000000800 */
[C---:B------:R-:W-:Y:S04]  /*4ef0*/  @!P0 ISETP.GE.AND P1, PT, R23.reuse, R10, PT ;  /* 0x0000000a1700820c */ /* 0x040fe80003f26270 */
[----:B------:R-:W-:Y:S05]  /*4f00*/  @!P0 FSEL R4, R4, -INF , !P1 ;  /* 0xff80000004048808 */ /* 0x000fea0004800000 */
[----:B------:R3:W-:Y:S01]  /*4f10*/  MUFU.EX2 R218, R16 ;  /* 0x0000001000da7308 */ /* 0x0007e20000000800 */
[----:B------:R-:W-:Y:S01]  /*4f20*/  @!P0 ISETP.GE.AND P1, PT, R23, R0, PT ;  /* 0x000000001700820c */ /* 0x000fe20003f26270 */
[----:B------:R-:W-:Y:S03]  /*4f30*/  FFMA.FTZ R17, R4, UR7, -R9 ;  /* 0x0000000704117c23 */ /* 0x000fe60008010809 */
[----:B------:R-:W-:Y:S02]  /*4f40*/  @!P0 FSEL R15, R15, -INF , !P1 ;  /* 0xff8000000f0f8808 */ /* 0x000fe40004800000 */
[-C--:B------:R-:W-:Y:S03]  /*4f50*/  @!P0 ISETP.GE.AND P1, PT, R24, R14.reuse, PT ;  /* 0x0000000e1800820c */ /* 0x080fe60003f26270 */
[----:B------:R4:W-:Y:S01]  /*4f60*/  MUFU.EX2 R190, R17 ;  /* 0x0000001100be7308 */ /* 0x0009e20000000800 */
[----:B--2---:R-:W2:Y:S01]  /*4f70*/  LDSM.16.M88.4 R4, [R117+0x6800] ;  /* 0x006800007504783b */ /* 0x004ea20000000200 */
[----:B------:R-:W-:Y:S08]  /*4f80*/  FFMA.FTZ R15, R15, UR7, -R8 ;  /* 0x000000070f0f7c23 */ /* 0x000ff00008010808 */
[----:B------:R1:W-:Y:S01]  /*4f90*/  MUFU.EX2 R217, R15 ;  /* 0x0000000f00d97308 */ /* 0x0003e20000000800 */
[C---:B---3--:R-:W-:Y:S01]  /*4fa0*/  FFMA.FTZ R16, R25.reuse, UR5, R184 ;  /* 0x0000000519107c23 */ /* 0x048fe200080100b8 */
[----:B------:R-:W3:Y:S04]  /*4fb0*/  LDL R24, [R1+0x14] ;  /* 0x0000140001187983 */ /* 0x000ee80000100800 */
[----:B------:R-:W-:Y:S02]  /*4fc0*/  @!P0 FSEL R16, R16, -INF , !P2 ;  /* 0xff80000010108808 */ /* 0x000fe40005000000 */
[-C--:B------:R-:W-:Y:S01]  /*4fd0*/  @!P0 ISETP.GE.AND P2, PT, R22, R13.reuse, PT ;  /* 0x0000000d1600820c */ /* 0x080fe20003f46270 */
[----:B----4-:R-:W-:Y:S02]  /*4fe0*/  FFMA.FTZ R17, R20, UR5, R78 ;  /* 0x0000000514117c23 */ /* 0x010fe4000801004e */
[----:B------:R-:W-:Y:S04]  /*4ff0*/  FFMA.FTZ R16, R16, UR7, -R11 ;  /* 0x0000000710107c23 */ /* 0x000fe8000801080b */
[----:B------:R-:W-:Y:S01]  /*5000*/  MUFU.EX2 R159, R16 ;  /* 0x00000010009f7308 */ /* 0x000fe20000000800 */
[----:B-1----:R-:W-:Y:S02]  /*5010*/  FFMA.FTZ R15, R25, UR5, R79 ;  /* 0x00000005190f7c23 */ /* 0x002fe4000801004f */
[----:B------:R-:W4:Y:S03]  /*5020*/  LDL R25, [R1+0x4c] ;  /* 0x00004c0001197983 */ /* 0x000f260000100800 */
[----:B------:R-:W-:Y:S02]  /*5030*/  @!P0 FSEL R15, R15, -INF , !P1 ;  /* 0xff8000000f0f8808 */ /* 0x000fe40004800000 */
[-C--:B------:R-:W-:Y:S03]  /*5040*/  @!P0 ISETP.GE.AND P1, PT, R23, R14.reuse, PT ;  /* 0x0000000e1700820c */ /* 0x080fe60003f26270 */
[--C-:B------:R-:W-:Y:S01]  /*5050*/  FFMA.FTZ R15, R15, UR7, -R12.reuse ;  /* 0x000000070f0f7c23 */ /* 0x100fe2000801080c */
[----:B------:R-:W-:Y:S02]  /*5060*/  @!P0 FSEL R17, R17, -INF , !P1 ;  /* 0xff80000011118808 */ /* 0x000fe40004800000 */
[-C--:B------:R-:W-:Y:S01]  /*5070*/  @!P0 ISETP.GE.AND P1, PT, R23, R13.reuse, PT ;  /* 0x0000000d1700820c */ /* 0x080fe20003f26270 */
[----:B------:R1:W-:Y:S01]  /*5080*/  MUFU.EX2 R83, R15 ;  /* 0x0000000f00537308 */ /* 0x0003e20000000800 */
[----:B------:R-:W4:Y:S01]  /*5090*/  LDL R23, [R1+0x54] ;  /* 0x0000540001177983 */ /* 0x000f220000100800 */
[-C--:B--2---:R-:W-:Y:S03]  /*50a0*/  HMMA.16816.F32 R36, R104, R4.reuse, R36 ;  /* 0x000000046824723c */ /* 0x084fe60000001824 */
[----:B------:R-:W-:Y:S03]  /*50b0*/  FFMA.FTZ R17, R17, UR7, -R12 ;  /* 0x0000000711117c23 */ /* 0x000fe6000801080c */
[C---:B------:R-:W-:Y:S02]  /*50c0*/  HMMA.16816.F32 R40, R112.reuse, R4, R40 ;  /* 0x000000047028723c */ /* 0x040fe40000001828 */
[----:B------:R-:W-:Y:S04]  /*50d0*/  MUFU.EX2 R82, R17 ;  /* 0x0000001100527308 */ /* 0x000fe80000000800 */
[-C--:B------:R-:W-:Y:S05]  /*50e0*/  HMMA.16816.F32 R44, R112, R6.reuse, R44 ;  /* 0x00000006702c723c */ /* 0x080fea000000182c */
[----:B-1----:R-:W-:Y:S01]  /*50f0*/  FFMA.FTZ R15, R20, UR5, R183 ;  /* 0x00000005140f7c23 */ /* 0x002fe200080100b7 */
[----:B------:R-:W-:Y:S01]  /*5100*/  FFMA.FTZ R5, R19, UR5, R76 ;  /* 0x0000000513057c23 */ /* 0x000fe2000801004c */
[----:B------:R-:W2:Y:S01]  /*5110*/  LDL R20, [R1+0x18] ;  /* 0x0000180001147983 */ /* 0x000ea20000100800 */
[C---:B------:R-:W-:Y:S04]  /*5120*/  HMMA.16816.F32 R48, R104.reuse, R6, R48 ;  /* 0x000000066830723c */ /* 0x040fe80000001830 */
[----:B------:R-:W-:Y:S01]  /*5130*/  @!P0 FSEL R15, R15, -INF , !P1 ;  /* 0xff8000000f0f8808 */ /* 0x000fe20004800000 */
[----:B------:R-:W-:Y:S01]  /*5140*/  FMUL.FTZ R36, R36, UR6 ;  /* 0x0000000624247c20 */ /* 0x000fe20008410000 */
[-C--:B------:R-:W-:Y:S01]  /*5150*/  @!P0 ISETP.GE.AND P1, PT, R22, R14.reuse, PT ;  /* 0x0000000e1600820c */ /* 0x080fe20003f26270 */
[----:B------:R-:W-:Y:S01]  /*5160*/  FMUL.FTZ R37, R37, UR6 ;  /* 0x0000000625257c20 */ /* 0x000fe20008410000 */
[----:B------:R-:W-:Y:S01]  /*5170*/  FMUL.FTZ R39, R39, UR6 ;  /* 0x0000000627277c20 */ /* 0x000fe20008410000 */
[----:B------:R-:W-:Y:S02]  /*5180*/  MUFU.TANH R250, R36 ;  /* 0x0000002400fa7308 */ /* 0x000fe40000002400 */
[----:B------:R-:W-:Y:S01]  /*5190*/  FFMA.FTZ R15, R15, UR7, -R11 ;  /* 0x000000070f0f7c23 */ /* 0x000fe2000801080b */
[----:B------:R-:W-:Y:S01]  /*51a0*/  FMUL.FTZ R40, R40, UR6 ;  /* 0x0000000628287c20 */ /* 0x000fe20008410000 */
[----:B------:R-:W-:Y:S01]  /*51b0*/  FMUL.FTZ R41, R41, UR6 ;  /* 0x0000000629297c20 */ /* 0x000fe20008410000 */
[----:B------:R-:W-:Y:S01]  /*51c0*/  FMUL.FTZ R43, R43, UR6 ;  /* 0x000000062b2b7c20 */ /* 0x000fe20008410000 */
[----:B------:R-:W-:Y:S01]  /*51d0*/  FMUL.FTZ R38, R38, UR6 ;  /* 0x0000000626267c20 */ /* 0x000fe20008410000 */
[----:B------:R-:W-:Y:S03]  /*51e0*/  FMUL.FTZ R44, R44, UR6 ;  /* 0x000000062c2c7c20 */ /* 0x000fe60008410000 */
[----:B------:R1:W-:Y:S01]  /*51f0*/  MUFU.EX2 R158, R15 ;  /* 0x0000000f009e7308 */ /* 0x0003e20000000800 */
[----:B------:R-:W-:Y:S01]  /*5200*/  FMUL.FTZ R42, R42, UR6 ;  /* 0x000000062a2a7c20 */ /* 0x000fe20008410000 */
[----:B------:R-:W-:Y:S01]  /*5210*/  FMUL.FTZ R45, R45, UR6 ;  /* 0x000000062d2d7c20 */ /* 0x000fe20008410000 */
[----:B------:R-:W-:Y:S01]  /*5220*/  FMUL.FTZ R47, R47, UR6 ;  /* 0x000000062f2f7c20 */ /* 0x000fe20008410000 */
[----:B------:R-:W-:Y:S01]  /*5230*/  FMUL.FTZ R46, R46, UR6 ;  /* 0x000000062e2e7c20 */ /* 0x000fe20008410000 */
[----:B------:R-:W-:Y:S05]  /*5240*/  FMUL.FTZ R48, R48, UR6 ;  /* 0x0000000630307c20 */ /* 0x000fea0008410000 */
[----:B------:R-:W2:Y:S01]  /*5250*/  MUFU.TANH R249, R37 ;  /* 0x0000002500f97308 */ /* 0x000ea20000002400 */
[----:B------:R-:W-:Y:S01]  /*5260*/  FMUL.FTZ R49, R49, UR6 ;  /* 0x0000000631317c20 */ /* 0x000fe20008410000 */
[----:B------:R-:W-:Y:S01]  /*5270*/  FMUL.FTZ R50, R50, UR6 ;  /* 0x0000000632327c20 */ /* 0x000fe20008410000 */
[----:B------:R-:W-:Y:S07]  /*5280*/  FMUL.FTZ R51, R51, UR6 ;  /* 0x0000000633337c20 */ /* 0x000fee0008410000 */
[----:B------:R-:W-:Y:S01]  /*5290*/  MUFU.TANH R163, R39 ;  /* 0x0000002700a37308 */ /* 0x000fe20000002400 */
[C---:B-1----:R-:W-:Y:S05]  /*52a0*/  FFMA.FTZ R15, R18.reuse, UR5, R77 ;  /* 0x00000005120f7c23 */ /* 0x042fea000801004d */
[----:B------:R-:W-:Y:S04]  /*52b0*/  @!P0 FSEL R15, R15, -INF , !P1 ;  /* 0xff8000000f0f8808 */ /* 0x000fe80004800000 */
[----:B------:R-:W-:Y:S01]  /*52c0*/  MUFU.TANH R189, R40 ;  /* 0x0000002800bd7308 */ /* 0x000fe20000002400 */
[----:B------:R-:W-:Y:S01]  /*52d0*/  @!P0 ISETP.GE.AND P1, PT, R21, R14, PT ;  /* 0x0000000e1500820c */ /* 0x000fe20003f26270 */
[----:B------:R-:W-:Y:S01]  /*52e0*/  FFMA.FTZ R4, R15, UR7, -R12 ;  /* 0x000000070f047c23 */ /* 0x000fe2000801080c */
[----:B------:R-:W-:Y:S02]  /*52f0*/  FFMA.FTZ R15, R18, UR5, R180 ;  /* 0x00000005120f7c23 */ /* 0x000fe400080100b4 */
[----:B------:R-:W-:Y:S02]  /*5300*/  @!P0 FSEL R5, R5, -INF , !P1 ;  /* 0xff80000005058808 */ /* 0x000fe40004800000 */
[-C--:B------:R-:W-:Y:S03]  /*5310*/  @!P0 ISETP.GE.AND P1, PT, R21, R13.reuse, PT ;  /* 0x0000000d1500820c */ /* 0x080fe60003f26270 */
[----:B------:R1:W-:Y:S01]  /*5320*/  MUFU.EX2 R81, R4 ;  /* 0x0000000400517308 */ /* 0x0003e20000000800 */
[----:B------:R-:W-:Y:S01]  /*5330*/  @!P0 FSEL R15, R15, -INF , !P2 ;  /* 0xff8000000f0f8808 */ /* 0x000fe20005000000 */
[----:B------:R-:W-:Y:S01]  /*5340*/  FFMA.FTZ R5, R5, UR7, -R12 ;  /* 0x0000000705057c23 */ /* 0x000fe2000801080c */
[----:B------:R-:W-:Y:S03]  /*5350*/  @!P0 ISETP.GE.AND P2, PT, R22, R0, PT ;  /* 0x000000001600820c */ /* 0x000fe60003f46270 */
[----:B------:R-:W-:Y:S04]  /*5360*/  FFMA.FTZ R15, R15, UR7, -R11 ;  /* 0x000000070f0f7c23 */ /* 0x000fe8000801080b */
[----:B------:R1:W-:Y:S10]  /*5370*/  MUFU.EX2 R80, R5 ;  /* 0x0000000500507308 */ /* 0x0003f40000000800 */
[----:B------:R1:W-:Y:S02]  /*5380*/  MUFU.EX2 R154, R15 ;  /* 0x0000000f009a7308 */ /* 0x0003e40000000800 */
[----:B-1----:R-:W-:Y:S05]  /*5390*/  FFMA.FTZ R4, R19, UR5, R179 ;  /* 0x0000000513047c23 */ /* 0x002fea00080100b3 */
[----:B------:R-:W-:Y:S03]  /*53a0*/  @!P0 FSEL R4, R4, -INF , !P1 ;  /* 0xff80000004048808 */ /* 0x000fe60004800000 */
[----:B------:R-:W-:Y:S01]  /*53b0*/  MUFU.TANH R187, R41 ;  /* 0x0000002900bb7308 */ /* 0x000fe20000002400 */
[----:B------:R-:W-:Y:S01]  /*53c0*/  FFMA.FTZ R5, R18, UR5, R232 ;  /* 0x0000000512057c23 */ /* 0x000fe200080100e8 */
[-C--:B------:R-:W-:Y:S01]  /*53d0*/  @!P0 ISETP.GE.AND P1, PT, R22, R10.reuse, PT ;  /* 0x0000000a1600820c */ /* 0x080fe20003f26270 */
[----:B------:R-:W-:Y:S01]  /*53e0*/  FFMA.FTZ R4, R4, UR7, -R11 ;  /* 0x0000000704047c23 */ /* 0x000fe2000801080b */
[----:B------:R-:W2:Y:S02]  /*53f0*/  LDL R22, [R1+0x1c] ;  /* 0x00001c0001167983 */ /* 0x000ea40000100800 */
[----:B------:R-:W-:Y:S04]  /*5400*/  @!P0 FSEL R5, R5, -INF , !P2 ;  /* 0xff80000005058808 */ /* 0x000fe80005000000 */
[----:B------:R1:W-:Y:S01]  /*5410*/  MUFU.EX2 R153, R4 ;  /* 0x0000000400997308 */ /* 0x0003e20000000800 */
[----:B------:R-:W-:Y:S01]  /*5420*/  FFMA.FTZ R15, R19, UR5, R210 ;  /* 0x00000005130f7c23 */ /* 0x000fe200080100d2 */
[--C-:B------:R-:W-:Y:S08]  /*5430*/  FFMA.FTZ R5, R5, UR7, -R8.reuse ;  /* 0x0000000705057c23 */ /* 0x100ff00008010808 */
[----:B------:R-:W-:Y:S10]  /*5440*/  MUFU.EX2 R208, R5 ;  /* 0x0000000500d07308 */ /* 0x000ff40000000800 */
[----:B------:R-:W-:Y:S01]  /*5450*/  MUFU.TANH R214, R43 ;  /* 0x0000002b00d67308 */ /* 0x000fe20000002400 */
[----:B-1----:R-:W-:Y:S02]  /*5460*/  FFMA.FTZ R4, R18, UR5, R211 ;  /* 0x0000000512047c23 */ /* 0x002fe400080100d3 */
[----:B------:R-:W2:Y:S03]  /*5470*/  LDL R18, [R1+0x50] ;  /* 0x0000500001127983 */ /* 0x000ea60000100800 */
[----:B------:R-:W-:Y:S04]  /*5480*/  @!P0 FSEL R4, R4, -INF , !P1 ;  /* 0xff80000004048808 */ /* 0x000fe80004800000 */
[----:B------:R-:W1:Y:S01]  /*5490*/  MUFU.TANH R164, R38 ;  /* 0x0000002600a47308 */ /* 0x000e620000002400 */
[----:B------:R-:W-:Y:S01]  /*54a0*/  @!P0 ISETP.GE.AND P1, PT, R21, R10, PT ;  /* 0x0000000a1500820c */ /* 0x000fe20003f26270 */
[--C-:B------:R-:W-:Y:S03]  /*54b0*/  FFMA.FTZ R4, R4, UR7, -R9.reuse ;  /* 0x0000000704047c23 */ /* 0x100fe60008010809 */
[----:B------:R-:W-:Y:S02]  /*54c0*/  @!P0 FSEL R15, R15, -INF , !P1 ;  /* 0xff8000000f0f8808 */ /* 0x000fe40004800000 */
[----:B------:R-:W-:Y:S03]  /*54d0*/  @!P0 ISETP.GE.AND P1, PT, R21, R0, PT ;  /* 0x000000001500820c */ /* 0x000fe60003f26270 */
[----:B------:R1:W-:Y:S01]  /*54e0*/  MUFU.EX2 R176, R4 ;  /* 0x0000000400b07308 */ /* 0x0003e20000000800 */
[----:B------:R-:W2:Y:S01]  /*54f0*/  LDL R21, [R1+0x20] ;  /* 0x0000200001157983 */ /* 0x000ea20000100800 */
[----:B------:R-:W-:Y:S08]  /*5500*/  FFMA.FTZ R15, R15, UR7, -R9 ;  /* 0x000000070f0f7c23 */ /* 0x000ff00008010809 */
[----:B------:R-:W-:Y:S10]  /*5510*/  MUFU.EX2 R175, R15 ;  /* 0x0000000f00af7308 */ /* 0x000ff40000000800 */
[----:B------:R-:W-:Y:S01]  /*5520*/  MUFU.TANH R182, R44 ;  /* 0x0000002c00b67308 */ /* 0x000fe20000002400 */
[----:B-1----:R-:W-:Y:S02]  /*5530*/  FFMA.FTZ R4, R19, UR5, R231 ;  /* 0x0000000513047c23 */ /* 0x002fe400080100e7 */
[----:B------:R-:W2:Y:S03]  /*5540*/  LDL R19, [R1+0x58] ;  /* 0x0000580001137983 */ /* 0x000ea60000100800 */
[----:B------:R-:W-:Y:S04]  /*5550*/  @!P0 FSEL R4, R4, -INF , !P1 ;  /* 0xff80000004048808 */ /* 0x000fe80004800000 */
[----:B------:R-:W1:Y:S01]  /*5560*/  MUFU.TANH R215, R42 ;  /* 0x0000002a00d77308 */ /* 0x000e620000002400 */
[----:B------:R-:W-:Y:S09]  /*5570*/  FFMA.FTZ R4, R4, UR7, -R8 ;  /* 0x0000000704047c23 */ /* 0x000ff20008010808 */
[----:B------:R-:W-:Y:S10]  /*5580*/  MUFU.EX2 R206, R4 ;  /* 0x0000000400ce7308 */ /* 0x000ff40000000800 */
[----:B------:R-:W-:Y:S10]  /*5590*/  MUFU.TANH R181, R45 ;  /* 0x0000002d00b57308 */ /* 0x000ff40000002400 */
[----:B------:R-:W-:Y:S10]  /*55a0*/  MUFU.TANH R212, R47 ;  /* 0x0000002f00d47308 */ /* 0x000ff40000002400 */
[----:B------:R-:W-:Y:S10]  /*55b0*/  MUFU.TANH R248, R48 ;  /* 0x0000003000f87308 */ /* 0x000ff40000002400 */
[----:B------:R-:W-:Y:S10]  /*55c0*/  MUFU.TANH R247, R49 ;  /* 0x0000003100f77308 */ /* 0x000ff40000002400 */
[----:B------:R-:W1:Y:S10]  /*55d0*/  MUFU.TANH R213, R46 ;  /* 0x0000002e00d57308 */ /* 0x000e740000002400 */
[----:B------:R-:W1:Y:S10]  /*55e0*/  MUFU.TANH R152, R50 ;  /* 0x0000003200987308 */ /* 0x000e740000002400 */
[----:B------:R-:W1:Y:S01]  /*55f0*/  MUFU.TANH R151, R51 ;  /* 0x0000003300977308 */ /* 0x000e620000002400 */
[C---:B---3--:R-:W-:Y:S02]  /*5600*/  @!P0 ISETP.GE.AND P1, PT, R24.reuse, R10, PT ;  /* 0x0000000a1800820c */ /* 0x048fe40003f26270 */
[----:B------:R-:W-:Y:S01]  /*5610*/  @!P0 ISETP.GE.AND P2, PT, R24, R0, PT ;  /* 0x000000001800820c */ /* 0x000fe20003f46270 */
[C---:B----4-:R-:W-:Y:S01]  /*5620*/  FFMA.FTZ R5, R25.reuse, UR5, R209 ;  /* 0x0000000519057c23 */ /* 0x050fe200080100d1 */
[----:B------:R-:W-:Y:S04]  /*5630*/  FFMA.FTZ R16, R25, UR5, R230 ;  /* 0x0000000519107c23 */ /* 0x000fe800080100e6 */
[----:B------:R-:W-:Y:S02]  /*5640*/  @!P0 FSEL R5, R5, -INF , !P1 ;  /* 0xff80000005058808 */ /* 0x000fe40004800000 */
[----:B------:R-:W-:Y:S02]  /*5650*/  @!P0 FSEL R16, R16, -INF , !P2 ;  /* 0xff80000010108808 */ /* 0x000fe40005000000 */
[-C--:B------:R-:W-:Y:S01]  /*5660*/  @!P0 ISETP.GE.AND P2, PT, R24, R13.reuse, PT ;  /* 0x0000000d1800820c */ /* 0x080fe20003f46270 */
[----:B------:R-:W-:Y:S02]  /*5670*/  FFMA.FTZ R5, R5, UR7, -R9 ;  /* 0x0000000705057c23 */ /* 0x000fe40008010809 */
[----:B------:R-:W-:Y:S02]  /*5680*/  FFMA.FTZ R16, R16, UR7, -R8 ;  /* 0x0000000710107c23 */ /* 0x000fe40008010808 */
[----:B------:R-:W-:Y:S10]  /*5690*/  MUFU.EX2 R172, R5 ;  /* 0x0000000500ac7308 */ /* 0x000ff40000000800 */
[----:B------:R3:W-:Y:S01]  /*56a0*/  MUFU.EX2 R205, R16 ;  /* 0x0000001000cd7308 */ /* 0x0007e20000000800 */
[----:B--2---:R-:W-:Y:S01]  /*56b0*/  @!P0 ISETP.GE.AND P1, PT, R20, R10, PT ;  /* 0x0000000a1400820c */ /* 0x004fe20003f26270 */
[----:B---3--:R-:W-:Y:S05]  /*56c0*/  FFMA.FTZ R16, R25, UR5, R170 ;  /* 0x0000000519107c23 */ /* 0x008fea00080100aa */
[----:B------:R-:W-:Y:S05]  /*56d0*/  @!P0 FSEL R16, R16, -INF , !P2 ;  /* 0xff80000010108808 */ /* 0x000fea0005000000 */
[----:B------:R-:W-:Y:S04]  /*56e0*/  FFMA.FTZ R16, R16, UR7, -R11 ;  /* 0x0000000710107c23 */ /* 0x000fe8000801080b */
[----:B------:R2:W-:Y:S02]  /*56f0*/  MUFU.EX2 R142, R16 ;  /* 0x00000010008e7308 */ /* 0x0005e40000000800 */
[----:B--2---:R-:W2:Y:S01]  /*5700*/  LDL R16, [R1+0x28] ;  /* 0x0000280001107983 */ /* 0x004ea20000100800 */
[-C--:B------:R-:W-:Y:S01]  /*5710*/  @!P0 ISETP.GE.AND P2, PT, R22, R13.reuse, PT ;  /* 0x0000000d1600820c */ /* 0x080fe20003f46270 */
[C---:B------:R-:W-:Y:S01]  /*5720*/  FFMA.FTZ R4, R18.reuse, UR5, R207 ;  /* 0x0000000512047c23 */ /* 0x040fe200080100cf */
[----:B------:R-:W-:Y:S04]  /*5730*/  FFMA.FTZ R15, R18, UR5, R229 ;  /* 0x00000005120f7c23 */ /* 0x000fe800080100e5 */
[----:B------:R-:W-:Y:S02]  /*5740*/  @!P0 FSEL R4, R4, -INF , !P1 ;  /* 0xff80000004048808 */ /* 0x000fe40004800000 */
[----:B------:R-:W-:Y:S03]  /*5750*/  @!P0 ISETP.GE.AND P1, PT, R20, R0, PT ;  /* 0x000000001400820c */ /* 0x000fe60003f26270 */
[----:B------:R-:W-:Y:S01]  /*5760*/  FFMA.FTZ R17, R4, UR7, -R9 ;  /* 0x0000000704117c23 */ /* 0x000fe20008010809 */
[----:B------:R-:W-:Y:S01]  /*5770*/  @!P0 FSEL R15, R15, -INF , !P1 ;  /* 0xff8000000f0f8808 */ /* 0x000fe20004800000 */
[----:B------:R-:W3:Y:S01]  /*5780*/  LDSM.16.M88.4 R4, [R117+0x6c00] ;  /* 0x006c00007504783b */ /* 0x000ee20000000200 */
[-C--:B------:R-:W-:Y:S01]  /*5790*/  @!P0 ISETP.GE.AND P1, PT, R24, R14.reuse, PT ;  /* 0x0000000e1800820c */ /* 0x080fe20003f26270 */
[----:B------:R4:W-:Y:S02]  /*57a0*/  MUFU.EX2 R171, R17 ;  /* 0x0000001100ab7308 */ /* 0x0009e40000000800 */
[----:B------:R-:W-:Y:S04]  /*57b0*/  FFMA.FTZ R15, R15, UR7, -R8 ;  /* 0x000000070f0f7c23 */ /* 0x000fe80008010808 */
[----:B------:R-:W2:Y:S04]  /*57c0*/  LDL R24, [R1+0x2c] ;  /* 0x00002c0001187983 */ /* 0x000ea80000100800 */
[----:B------:R1:W-:Y:S01]  /*57d0*/  MUFU.EX2 R204, R15 ;  /* 0x0000000f00cc7308 */ /* 0x0003e20000000800 */
[----:B----4-:R-:W-:Y:S01]  /*57e0*/  FFMA.FTZ R17, R18, UR5, R72 ;  /* 0x0000000512117c23 */ /* 0x010fe20008010048 */
[----:B-1----:R-:W-:Y:S05]  /*57f0*/  FFMA.FTZ R15, R25, UR5, R73 ;  /* 0x00000005190f7c23 */ /* 0x002fea0008010049 */
[----:B------:R-:W-:Y:S02]  /*5800*/  @!P0 FSEL R15, R15, -INF , !P1 ;  /* 0xff8000000f0f8808 */ /* 0x000fe40004800000 */
[CC--:B------:R-:W-:Y:S03]  /*5810*/  @!P0 ISETP.GE.AND P1, PT, R20.reuse, R14.reuse, PT ;  /* 0x0000000e1400820c */ /* 0x0c0fe60003f26270 */
[--C-:B------:R-:W-:Y:S01]  /*5820*/  FFMA.FTZ R15, R15, UR7, -R12.reuse ;  /* 0x000000070f0f7c23 */ /* 0x100fe2000801080c */
[----:B------:R-:W-:Y:S02]  /*5830*/  @!P0 FSEL R17, R17, -INF , !P1 ;  /* 0xff80000011118808 */ /* 0x000fe40004800000 */
[-C--:B------:R-:W-:Y:S01]  /*5840*/  @!P0 ISETP.GE.AND P1, PT, R20, R13.reuse, PT ;  /* 0x0000000d1400820c */ /* 0x080fe20003f26270 */
[----:B------:R1:W-:Y:S01]  /*5850*/  MUFU.EX2 R75, R15 ;  /* 0x0000000f004b7308 */ /* 0x0003e20000000800 */
[----:B------:R-:W4:Y:S01]  /*5860*/  LDL R20, [R1+0x5c] ;  /* 0x00005c0001147983 */ /* 0x000f220000100800 */
[----:B------:R-:W-:Y:S01]  /*5870*/  FFMA.FTZ R17, R17, UR7, -R12 ;  /* 0x0000000711117c23 */ /* 0x000fe2000801080c */
[-C--:B---3--:R-:W-:Y:S07]  /*5880*/  HMMA.16816.F32 R52, R104, R4.reuse, R52 ;  /* 0x000000046834723c */ /* 0x088fee0000001834 */
[----:B------:R3:W-:Y:S01]  /*5890*/  MUFU.EX2 R74, R17 ;  /* 0x00000011004a7308 */ /* 0x0007e20000000800 */
[C---:B------:R-:W-:Y:S06]  /*58a0*/  HMMA.16816.F32 R56, R112.reuse, R4, R56 ;  /* 0x000000047038723c */ /* 0x040fec0000001838 */
[-C--:B------:R-:W-:Y:S05]  /*58b0*/  HMMA.16816.F32 R60, R112, R6.reuse, R60 ;  /* 0x00000006703c723c */ /* 0x080fea000000183c */
[----:B-1----:R-:W-:Y:S01]  /*58c0*/  FFMA.FTZ R15, R18, UR5, R168 ;  /* 0x00000005120f7c23 */ /* 0x002fe200080100a8 */
[----:B------:R-:W-:Y:S01]  /*58d0*/  FFMA.FTZ R5, R19, UR5, R249 ;  /* 0x0000000513057c23 */ /* 0x000fe200080100f9 */
[----:B------:R-:W4:Y:S01]  /*58e0*/  LDL R18, [R1+0x24] ;  /* 0x0000240001127983 */ /* 0x000f220000100800 */
[----:B------:R-:W-:Y:S03]  /*58f0*/  HMMA.16816.F32 R64, R104, R6, R64 ;  /* 0x000000066840723c */ /* 0x000fe60000001840 */
[----:B---3--:R-:W3:Y:S01]  /*5900*/  LDL R17, [R1+0x60] ;  /* 0x0000600001117983 */ /* 0x008ee20000100800 */
[----:B------:R-:W-:Y:S01]  /*5910*/  @!P0 FSEL R15, R15, -INF , !P1 ;  /* 0xff8000000f0f8808 */ /* 0x000fe20004800000 */
[----:B------:R-:W-:Y:S01]  /*5920*/  FMUL.FTZ R52, R52, UR6 ;  /* 0x0000000634347c20 */ /* 0x000fe20008410000 */
[-C--:B------:R-:W-:Y:S01]  /*5930*/  @!P0 ISETP.GE.AND P1, PT, R22, R14.reuse, PT ;  /* 0x0000000e1600820c */ /* 0x080fe20003f26270 */
[----:B------:R-:W3:Y:S01]  /*5940*/  LDL R7, [R1+0x9c] ;  /* 0x00009c0001077983 */ /* 0x000ee20000100800 */
[----:B------:R-:W-:Y:S01]  /*5950*/  FMUL.FTZ R53, R53, UR6 ;  /* 0x0000000635357c20 */ /* 0x000fe20008410000 */
[----:B------:R-:W1:Y:S02]  /*5960*/  MUFU.TANH R242, R52 ;  /* 0x0000003400f27308 */ /* 0x000e640000002400 */
[--C-:B------:R-:W-:Y:S01]  /*5970*/  FFMA.FTZ R15, R15, UR7, -R11.reuse ;  /* 0x000000070f0f7c23 */ /* 0x100fe2000801080b */
        /* <DEDUP_REMOVED lines=14> */
[----:B------:R-:W-:Y:S01]  /*5a60*/  FMUL.FTZ R66, R66, UR6 ;  /* 0x0000000642427c20 */ /* 0x000fe20008410000 */
[----:B------:R-:W-:Y:S07]  /*5a70*/  FMUL.FTZ R67, R67, UR6 ;  /* 0x0000000643437c20 */ /* 0x000fee0008410000 */
[----:B------:R-:W3:Y:S01]  /*5a80*/  MUFU.TANH R148, R54 ;  /* 0x0000003600947308 */ /* 0x000ee20000002400 */
[----:B-1----:R-:W-:Y:S05]  /*5a90*/  FFMA.FTZ R15, R23, UR5, R250 ;  /* 0x00000005170f7c23 */ /* 0x002fea00080100fa */
[----:B------:R-:W-:Y:S02]  /*5aa0*/  @!P0 FSEL R15, R15, -INF , !P1 ;  /* 0xff8000000f0f8808 */ /* 0x000fe40004800000 */
[----:B------:R-:W-:Y:S02]  /*5ab0*/  @!P0 ISETP.GE.AND P1, PT, R21, R14, PT ;  /* 0x0000000e1500820c */ /* 0x000fe40003f26270 */
[----:B------:R-:W-:Y:S01]  /*5ac0*/  MUFU.TANH R147, R55 ;  /* 0x0000003700937308 */ /* 0x000fe20000002400 */
[----:B------:R-:W-:Y:S01]  /*5ad0*/  FFMA.FTZ R4, R15, UR7, -R12 ;  /* 0x000000070f047c23 */ /* 0x000fe2000801080c */
[----:B------:R-:W-:Y:S01]  /*5ae0*/  @!P0 FSEL R5, R5, -INF , !P1 ;  /* 0xff80000005058808 */ /* 0x000fe20004800000 */
[----:B------:R-:W-:Y:S01]  /*5af0*/  FFMA.FTZ R15, R23, UR5, R164 ;  /* 0x00000005170f7c23 */ /* 0x000fe200080100a4 */
[-C--:B------:R-:W-:Y:S06]  /*5b00*/  @!P0 ISETP.GE.AND P1, PT, R21, R13.reuse, PT ;  /* 0x0000000d1500820c */ /* 0x080fec0003f26270 */
[----:B------:R1:W-:Y:S01]  /*5b10*/  MUFU.EX2 R71, R4 ;  /* 0x0000000400477308 */ /* 0x0003e20000000800 */
[----:B------:R-:W-:Y:S01]  /*5b20*/  FFMA.FTZ R5, R5, UR7, -R12 ;  /* 0x0000000705057c23 */ /* 0x000fe2000801080c */
[----:B------:R-:W-:Y:S02]  /*5b30*/  @!P0 FSEL R15, R15, -INF , !P2 ;  /* 0xff8000000f0f8808 */ /* 0x000fe40005000000 */
[----:B------:R-:W-:Y:S03]  /*5b40*/  @!P0 ISETP.GE.AND P2, PT, R22, R0, PT ;  /* 0x000000001600820c */ /* 0x000fe60003f46270 */
[----:B------:R-:W-:Y:S03]  /*5b50*/  FFMA.FTZ R15, R15, UR7, -R11 ;  /* 0x000000070f0f7c23 */ /* 0x000fe6000801080b */
[----:B------:R1:W-:Y:S10]  /*5b60*/  MUFU.EX2 R70, R5 ;  /* 0x0000000500467308 */ /* 0x0003f40000000800 */
[----:B------:R1:W-:Y:S02]  /*5b70*/  MUFU.EX2 R140, R15 ;  /* 0x0000000f008c7308 */ /* 0x0003e40000000800 */
[C---:B-1----:R-:W-:Y:S05]  /*5b80*/  FFMA.FTZ R4, R19.reuse, UR5, R163 ;  /* 0x0000000513047c23 */ /* 0x042fea00080100a3 */
[----:B------:R-:W-:Y:S02]  /*5b90*/  @!P0 FSEL R4, R4, -INF , !P1 ;  /* 0xff80000004048808 */ /* 0x000fe40004800000 */
[-C--:B------:R-:W-:Y:S01]  /*5ba0*/  @!P0 ISETP.GE.AND P1, PT, R22, R10.reuse, PT ;  /* 0x0000000a1600820c */ /* 0x080fe20003f26270 */
[----:B------:R-:W-:Y:S01]  /*5bb0*/  FFMA.FTZ R5, R19, UR5, R187 ;  /* 0x0000000513057c23 */ /* 0x000fe200080100bb */
[----:B------:R-:W3:Y:S01]  /*5bc0*/  LDL R22, [R1+0x30] ;  /* 0x0000300001167983 */ /* 0x000ee20000100800 */
[----:B------:R-:W-:Y:S01]  /*5bd0*/  FFMA.FTZ R4, R4, UR7, -R11 ;  /* 0x0000000704047c23 */ /* 0x000fe2000801080b */
[----:B------:R-:W-:Y:S01]  /*5be0*/  MUFU.TANH R167, R57 ;  /* 0x0000003900a77308 */ /* 0x000fe20000002400 */
[----:B------:R-:W-:Y:S09]  /*5bf0*/  FFMA.FTZ R15, R23, UR5, R215 ;  /* 0x00000005170f7c23 */ /* 0x000ff200080100d7 */
[----:B------:R1:W-:Y:S01]  /*5c00*/  MUFU.EX2 R139, R4 ;  /* 0x00000004008b7308 */ /* 0x0003e20000000800 */
[----:B------:R-:W-:Y:S05]  /*5c10*/  @!P0 FSEL R15, R15, -INF , !P2 ;  /* 0xff8000000f0f8808 */ /* 0x000fea0005000000 */
[----:B------:R-:W-:Y:S04]  /*5c20*/  FFMA.FTZ R15, R15, UR7, -R8 ;  /* 0x000000070f0f7c23 */ /* 0x000fe80008010808 */
[----:B------:R-:W-:Y:S10]  /*5c30*/  MUFU.TANH R201, R58 ;  /* 0x0000003a00c97308 */ /* 0x000ff40000002400 */
[----:B------:R1:W-:Y:S02]  /*5c40*/  MUFU.EX2 R178, R15 ;  /* 0x0000000f00b27308 */ /* 0x0003e40000000800 */
[----:B-1----:R-:W-:Y:S02]  /*5c50*/  FFMA.FTZ R4, R23, UR5, R189 ;  /* 0x0000000517047c23 */ /* 0x002fe400080100bd */
[----:B------:R-:W3:Y:S03]  /*5c60*/  LDL R23, [R1+0x64] ;  /* 0x0000640001177983 */ /* 0x000ee60000100800 */
[----:B------:R-:W-:Y:S02]  /*5c70*/  @!P0 FSEL R4, R4, -INF , !P1 ;  /* 0xff80000004048808 */ /* 0x000fe40004800000 */
[----:B------:R-:W-:Y:S01]  /*5c80*/  @!P0 ISETP.GE.AND P1, PT, R21, R10, PT ;  /* 0x0000000a1500820c */ /* 0x000fe20003f26270 */
[----:B------:R-:W-:Y:S02]  /*5c90*/  MUFU.TANH R161, R60 ;  /* 0x0000003c00a17308 */ /* 0x000fe40000002400 */
[--C-:B------:R-:W-:Y:S01]  /*5ca0*/  FFMA.FTZ R4, R4, UR7, -R9.reuse ;  /* 0x0000000704047c23 */ /* 0x100fe20008010809 */
[----:B------:R-:W-:Y:S02]  /*5cb0*/  @!P0 FSEL R5, R5, -INF , !P1 ;  /* 0xff80000005058808 */ /* 0x000fe40004800000 */
[----:B------:R-:W-:Y:S01]  /*5cc0*/  @!P0 ISETP.GE.AND P1, PT, R21, R0, PT ;  /* 0x000000001500820c */ /* 0x000fe20003f26270 */
[----:B------:R-:W3:Y:S04]  /*5cd0*/  LDL R15, [R1+0x78] ;  /* 0x00007800010f7983 */ /* 0x000ee80000100800 */
[----:B------:R1:W-:Y:S01]  /*5ce0*/  MUFU.EX2 R156, R4 ;  /* 0x00000004009c7308 */ /* 0x0003e20000000800 */
[----:B------:R-:W-:Y:S09]  /*5cf0*/  FFMA.FTZ R5, R5, UR7, -R9 ;  /* 0x0000000705057c23 */ /* 0x000ff20008010809 */
[----:B------:R-:W-:Y:S10]  /*5d00*/  MUFU.EX2 R155, R5 ;  /* 0x00000005009b7308 */ /* 0x000ff40000000800 */
[----:B------:R-:W3:Y:S01]  /*5d10*/  MUFU.TANH R166, R56 ;  /* 0x0000003800a67308 */ /* 0x000ee20000002400 */
[----:B-1----:R-:W-:Y:S02]  /*5d20*/  FFMA.FTZ R4, R19, UR5, R214 ;  /* 0x0000000513047c23 */ /* 0x002fe400080100d6 */
[----:B------:R-:W3:Y:S03]  /*5d30*/  LDL R19, [R1+0x68] ;  /* 0x0000680001137983 */ /* 0x000ee60000100800 */
[----:B------:R-:W-:Y:S04]  /*5d40*/  @!P0 FSEL R4, R4, -INF , !P1 ;  /* 0xff80000004048808 */ /* 0x000fe80004800000 */
[----:B------:R-:W1:Y:S01]  /*5d50*/  MUFU.TANH R200, R59 ;  /* 0x0000003b00c87308 */ /* 0x000e620000002400 */
[----:B------:R-:W-:Y:S09]  /*5d60*/  FFMA.FTZ R4, R4, UR7, -R8 ;  /* 0x0000000704047c23 */ /* 0x000ff20008010808 */
[----:B------:R4:W-:Y:S10]  /*5d70*/  MUFU.EX2 R177, R4 ;  /* 0x0000000400b17308 */ /* 0x0009f40000000800 */
[----:B------:R-:W1:Y:S10]  /*5d80*/  MUFU.TANH R160, R61 ;  /* 0x0000003d00a07308 */ /* 0x000e740000002400 */
[----:B------:R-:W1:Y:S10]  /*5d90*/  MUFU.TANH R186, R62 ;  /* 0x0000003e00ba7308 */ /* 0x000e740000002400 */
[----:B------:R-:W1:Y:S10]  /*5da0*/  MUFU.TANH R237, R64 ;  /* 0x0000004000ed7308 */ /* 0x000e740000002400 */
[----:B------:R-:W1:Y:S10]  /*5db0*/  MUFU.TANH R236, R65 ;  /* 0x0000004100ec7308 */ /* 0x000e740000002400 */
[----:B------:R-:W1:Y:S10]  /*5dc0*/  MUFU.TANH R138, R66 ;  /* 0x00000042008a7308 */ /* 0x000e740000002400 */
[----:B------:R-:W1:Y:S10]  /*5dd0*/  MUFU.TANH R137, R67 ;  /* 0x0000004300897308 */ /* 0x000e740000002400 */
[----:B------:R-:W1:Y:S01]  /*5de0*/  MUFU.TANH R185, R63 ;  /* 0x0000003f00b97308 */ /* 0x000e620000002400 */
[-C--:B--2---:R-:W-:Y:S01]  /*5df0*/  @!P0 ISETP.GE.AND P5, PT, R24, R10.reuse, PT ;  /* 0x0000000a1800820c */ /* 0x084fe20003fa6270 */
[C---:B----4-:R-:W-:Y:S01]  /*5e00*/  FFMA.FTZ R4, R20.reuse, UR5, R182 ;  /* 0x0000000514047c23 */ /* 0x050fe200080100b6 */
[----:B------:R-:W-:Y:S01]  /*5e10*/  FFMA.FTZ R6, R20, UR5, R213 ;  /* 0x0000000514067c23 */ /* 0x000fe200080100d5 */
[C---:B------:R-:W-:Y:S02]  /*5e20*/  @!P0 ISETP.GE.AND P1, PT, R18.reuse, R10, PT ;  /* 0x0000000a1200820c */ /* 0x040fe40003f26270 */
[----:B------:R-:W-:Y:S02]  /*5e30*/  @!P0 ISETP.GE.AND P2, PT, R18, R0, PT ;  /* 0x000000001200820c */ /* 0x000fe40003f46270 */
[----:B------:R-:W-:Y:S01]  /*5e40*/  @!P0 FSEL R4, R4, -INF , !P1 ;  /* 0xff80000004048808 */ /* 0x000fe20004800000 */
[----:B---3--:R-:W-:Y:S01]  /*5e50*/  FFMA.FTZ R5, R17, UR5, R181 ;  /* 0x0000000511057c23 */ /* 0x008fe200080100b5 */
[----:B------:R-:W-:Y:S02]  /*5e60*/  @!P0 ISETP.GE.AND P1, PT, R16, R10, PT ;  /* 0x0000000a1000820c */ /* 0x000fe40003f26270 */
[----:B------:R-:W-:Y:S01]  /*5e70*/  @!P0 FSEL R6, R6, -INF , !P2 ;  /* 0xff80000006068808 */ /* 0x000fe20005000000 */
[--C-:B------:R-:W-:Y:S01]  /*5e80*/  FFMA.FTZ R4, R4, UR7, -R9.reuse ;  /* 0x0000000704047c23 */ /* 0x100fe20008010809 */
[----:B------:R-:W-:Y:S02]  /*5e90*/  @!P0 FSEL R5, R5, -INF , !P1 ;  /* 0xff80000005058808 */ /* 0x000fe40004800000 */
[----:B------:R-:W-:Y:S01]  /*5ea0*/  @!P0 ISETP.GE.AND P1, PT, R16, R0, PT ;  /* 0x000000001000820c */ /* 0x000fe20003f26270 */
[----:B------:R2:W-:Y:S01]  /*5eb0*/  MUFU.EX2 R150, R4 ;  /* 0x0000000400967308 */ /* 0x0005e20000000800 */
[----:B------:R-:W-:Y:S01]  /*5ec0*/  FFMA.FTZ R6, R6, UR7, -R8 ;  /* 0x0000000706067c23 */ /* 0x000fe20008010808 */
[----:B------:R-:W-:Y:S01]  /*5ed0*/  FFMA.FTZ R5, R5, UR7, -R9 ;  /* 0x0000000705057c23 */ /* 0x000fe20008010809 */
[-C--:B------:R-:W-:Y:S07]  /*5ee0*/  @!P0 ISETP.GE.AND P2, PT, R24, R13.reuse, PT ;  /* 0x0000000d1800820c */ /* 0x080fee0003f46270 */
[----:B------:R3:W4:Y:S10]  /*5ef0*/  MUFU.EX2 R149, R5 ;  /* 0x0000000500957308 */ /* 0x0007340000000800 */
[----:B------:R-:W-:Y:S01]  /*5f00*/  MUFU.EX2 R174, R6 ;  /* 0x0000000600ae7308 */ /* 0x000fe20000000800 */
[----:B--2---:R-:W-:Y:S05]  /*5f10*/  FFMA.FTZ R4, R17, UR5, R212 ;  /* 0x0000000511047c23 */ /* 0x004fea00080100d4 */
[----:B------:R-:W-:Y:S02]  /*5f20*/  @!P0 FSEL R4, R4, -INF , !P1 ;  /* 0xff80000004048808 */ /* 0x000fe40004800000 */
[-C--:B------:R-:W-:Y:S01]  /*5f30*/  @!P0 ISETP.GE.AND P1, PT, R18, R14.reuse, PT ;  /* 0x0000000e1200820c */ /* 0x080fe20003f26270 */
[----:B---3--:R-:W-:Y:S02]  /*5f40*/  FFMA.FTZ R5, R20, UR5, R248 ;  /* 0x0000000514057c23 */ /* 0x008fe400080100f8 */
[----:B------:R-:W-:Y:S03]  /*5f50*/  FFMA.FTZ R4, R4, UR7, -R8 ;  /* 0x0000000704047c23 */ /* 0x000fe60008010808 */
[----:B------:R-:W-:Y:S01]  /*5f60*/  @!P0 FSEL R5, R5, -INF , !P1 ;  /* 0xff80000005058808 */ /* 0x000fe20004800000 */
[----:B------:R2:W-:Y:S01]  /*5f70*/  MUFU.EX2 R173, R4 ;  /* 0x0000000400ad7308 */ /* 0x0005e20000000800 */
[----:B------:R-:W-:Y:S03]  /*5f80*/  @!P0 ISETP.GE.AND P1, PT, R16, R14, PT ;  /* 0x0000000e1000820c */ /* 0x000fe60003f26270 */
[----:B------:R-:W-:Y:S06]  /*5f90*/  FFMA.FTZ R5, R5, UR7, -R12 ;  /* 0x0000000705057c23 */ /* 0x000fec000801080c */
[----:B------:R3:W-:Y:S01]  /*5fa0*/  MUFU.EX2 R246, R5 ;  /* 0x0000000500f67308 */ /* 0x0007e20000000800 */
[----:B--2---:R-:W-:Y:S05]  /*5fb0*/  FFMA.FTZ R4, R17, UR5, R247 ;  /* 0x0000000511047c23 */ /* 0x004fea00080100f7 */
[----:B------:R-:W-:Y:S02]  /*5fc0*/  @!P0 FSEL R4, R4, -INF , !P1 ;  /* 0xff80000004048808 */ /* 0x000fe40004800000 */
[-C--:B------:R-:W-:Y:S01]  /*5fd0*/  @!P0 ISETP.GE.AND P1, PT, R18, R13.reuse, PT ;  /* 0x0000000d1200820c */ /* 0x080fe20003f26270 */
[----:B---3--:R-:W-:Y:S01]  /*5fe0*/  FFMA.FTZ R5, R20, UR5, R152 ;  /* 0x0000000514057c23 */ /* 0x008fe20008010098 */
[----:B------:R-:W2:Y:S01]  /*5ff0*/  LDL R18, [R1+0x6c] ;  /* 0x00006c0001127983 */ /* 0x000ea20000100800 */
[----:B------:R-:W-:Y:S03]  /*6000*/  FFMA.FTZ R4, R4, UR7, -R12 ;  /* 0x0000000704047c23 */ /* 0x000fe6000801080c */
[----:B------:R-:W3:Y:S01]  /*6010*/  LDL R20, [R1+0x98] ;  /* 0x0000980001147983 */ /* 0x000ee20000100800 */
[----:B------:R1:W4:Y:S01]  /*6020*/  MUFU.EX2 R245, R4 ;  /* 0x0000000400f57308 */ /* 0x0003220000000800 */
[----:B------:R-:W-:Y:S02]  /*6030*/  @!P0 FSEL R5, R5, -INF , !P1 ;  /* 0xff80000005058808 */ /* 0x000fe40004800000 */
[-C--:B------:R-:W-:Y:S02]  /*6040*/  @!P0 ISETP.GE.AND P1, PT, R16, R13.reuse, PT ;  /* 0x0000000d1000820c */ /* 0x080fe40003f26270 */
[----:B------:R-:W4:Y:S01]  /*6050*/  LDL R16, [R1+0x70] ;  /* 0x0000700001107983 */ /* 0x000f220000100800 */
[----:B------:R-:W-:Y:S01]  /*6060*/  FFMA.FTZ R5, R5, UR7, -R11 ;  /* 0x0000000705057c23 */ /* 0x000fe2000801080b */
[----:B------:R-:W-:Y:S03]  /*6070*/  @!P0 ISETP.GE.AND P4, PT, R22, R10, PT ;  /* 0x0000000a1600820c */ /* 0x000fe60003f86270 */
[----:B------:R1:W-:Y:S02]  /*6080*/  MUFU.EX2 R135, R5 ;  /* 0x0000000500877308 */ /* 0x0003e40000000800 */
[----:B-1----:R-:W-:Y:S02]  /*6090*/  FFMA.FTZ R4, R17, UR5, R151 ;  /* 0x0000000511047c23 */ /* 0x002fe40008010097 */
[----:B------:R-:W4:Y:S03]  /*60a0*/  LDL R17, [R1+0x74] ;  /* 0x0000740001117983 */ /* 0x000f260000100800 */
[----:B------:R-:W-:Y:S02]  /*60b0*/  @!P0 FSEL R4, R4, -INF , !P1 ;  /* 0xff80000004048808 */ /* 0x000fe40004800000 */
[-C--:B------:R-:W-:Y:S03]  /*60c0*/  @!P0 ISETP.GE.AND P1, PT, R24, R14.reuse, PT ;  /* 0x0000000e1800820c */ /* 0x080fe60003f26270 */
[----:B------:R-:W-:Y:S01]  /*60d0*/  FFMA.FTZ R4, R4, UR7, -R11 ;  /* 0x0000000704047c23 */ /* 0x000fe2000801080b */
[----:B------:R-:W-:Y:S03]  /*60e0*/  FFMA.FTZ R5, R23, UR5, R242 ;  /* 0x0000000517057c23 */ /* 0x000fe600080100f2 */
[----:B------:R-:W1:Y:S02]  /*60f0*/  MUFU.EX2 R134, R4 ;  /* 0x0000000400867308 */ /* 0x000e640000000800 */
[----:B------:R-:W-:Y:S02]  /*6100*/  @!P0 FSEL R5, R5, -INF , !P1 ;  /* 0xff80000005058808 */ /* 0x000fe40004800000 */
[----:B------:R-:W-:Y:S03]  /*6110*/  @!P0 ISETP.GE.AND P1, PT, R22, R14, PT ;  /* 0x0000000e1600820c */ /* 0x000fe60003f26270 */
[----:B------:R-:W-:Y:S04]  /*6120*/  FFMA.FTZ R5, R5, UR7, -R12 ;  /* 0x0000000705057c23 */ /* 0x000fe8000801080c */
[----:B------:R1:W-:Y:S02]  /*6130*/  MUFU.EX2 R244, R5 ;  /* 0x0000000500f47308 */ /* 0x0003e40000000800 */
[----:B-1----:R-:W-:Y:S01]  /*6140*/  FFMA.FTZ R5, R23, UR5, R148 ;  /* 0x0000000517057c23 */ /* 0x002fe20008010094 */
[----:B------:R-:W-:Y:S04]  /*6150*/  FFMA.FTZ R4, R19, UR5, R241 ;  /* 0x0000000513047c23 */ /* 0x000fe800080100f1 */
[----:B------:R-:W-:Y:S02]  /*6160*/  @!P0 FSEL R5, R5, -INF , !P2 ;  /* 0xff80000005058808 */ /* 0x000fe40005000000 */
[----:B------:R-:W-:Y:S03]  /*6170*/  @!P0 FSEL R4, R4, -INF , !P1 ;  /* 0xff80000004048808 */ /* 0x000fe60004800000 */
[----:B------:R-:W-:Y:S01]  /*6180*/  FFMA.FTZ R6, R5, UR7, -R11 ;  /* 0x0000000705067c23 */ /* 0x000fe2000801080b */
[-C--:B------:R-:W-:Y:S01]  /*6190*/  @!P0 ISETP.GE.AND P1, PT, R22, R13.reuse, PT ;  /* 0x0000000d1600820c */ /* 0x080fe20003f26270 */
[----:B------:R-:W-:Y:S01]  /*61a0*/  FFMA.FTZ R5, R23, UR5, R166 ;  /* 0x0000000517057c23 */ /* 0x000fe200080100a6 */
[----:B------:R-:W-:Y:S01]  /*61b0*/  FFMA.FTZ R4, R4, UR7, -R12 ;  /* 0x0000000704047c23 */ /* 0x000fe2000801080c */
[----:B------:R-:W-:Y:S03]  /*61c0*/  MUFU.EX2 R133, R6 ;  /* 0x0000000600857308 */ /* 0x000fe60000000800 */
[----:B------:R-:W-:Y:S07]  /*61d0*/  @!P0 FSEL R5, R5, -INF , !P5 ;  /* 0xff80000005058808 */ /* 0x000fee0006800000 */
[----:B------:R1:W4:Y:S01]  /*61e0*/  MUFU.EX2 R243, R4 ;  /* 0x0000000400f37308 */ /* 0x0003220000000800 */
[----:B------:R-:W-:Y:S09]  /*61f0*/  FFMA.FTZ R5, R5, UR7, -R9 ;  /* 0x0000000705057c23 */ /* 0x000ff20008010809 */
[----:B------:R-:W-:Y:S01]  /*6200*/  MUFU.EX2 R146, R5 ;  /* 0x0000000500927308 */ /* 0x000fe20000000800 */
[C---:B-1----:R-:W-:Y:S05]  /*6210*/  FFMA.FTZ R4, R19.reuse, UR5, R147 ;  /* 0x0000000513047c23 */ /* 0x042fea0008010093 */
[----:B------:R-:W-:Y:S05]  /*6220*/  @!P0 FSEL R4, R4, -INF , !P1 ;  /* 0xff80000004048808 */ /* 0x000fea0004800000 */
[----:B------:R-:W-:Y:S01]  /*6230*/  FFMA.FTZ R6, R4, UR7, -R11 ;  /* 0x0000000704067c23 */ /* 0x000fe2000801080b */
[C---:B------:R-:W-:Y:S03]  /*6240*/  FFMA.FTZ R4, R19.reuse, UR5, R167 ;  /* 0x0000000513047c23 */ /* 0x040fe600080100a7 */
[----:B------:R1:W4:Y:S02]  /*6250*/  MUFU.EX2 R132, R6 ;  /* 0x0000000600847308 */ /* 0x0003240000000800 */
[----:B------:R-:W-:Y:S02]  /*6260*/  @!P0 FSEL R4, R4, -INF , !P4 ;  /* 0xff80000004048808 */ /* 0x000fe40006000000 */
[----:B------:R-:W-:Y:S01]  /*6270*/  @!P0 ISETP.GE.AND P4, PT, R22, R0, PT ;  /* 0x000000001600820c */ /* 0x000fe20003f86270 */
[----:B-1----:R-:W-:Y:S05]  /*6280*/  FFMA.FTZ R6, R19, UR5, R200 ;  /* 0x0000000513067c23 */ /* 0x002fea00080100c8 */
[----:B------:R-:W-:Y:S05]  /*6290*/  @!P0 FSEL R6, R6, -INF , !P4 ;  /* 0xff80000006068808 */ /* 0x000fea0006000000 */
[--C-:B------:R-:W-:Y:S04]  /*62a0*/  FFMA.FTZ R6, R6, UR7, -R8.reuse ;  /* 0x0000000706067c23 */ /* 0x100fe80008010808 */
[----:B------:R1:W-:Y:S02]  /*62b0*/  MUFU.EX2 R165, R6 ;  /* 0x0000000600a57308 */ /* 0x0003e40000000800 */
[----:B-1----:R-:W-:Y:S02]  /*62c0*/  F2FP.F16.F32.PACK_AB R6, R227, R228 ;  /* 0x000000e4e306723e */ /* 0x002fe400000000ff */
[C---:B--2---:R-:W-:Y:S02]  /*62d0*/  @!P0 ISETP.GE.AND P3, PT, R18.reuse, R10, PT ;  /* 0x0000000a1200820c */ /* 0x044fe40003f66270 */
[----:B------:R-:W-:Y:S02]  /*62e0*/  @!P0 ISETP.GE.AND P6, PT, R18, R14, PT ;  /* 0x0000000e1200820c */ /* 0x000fe40003fc6270 */
[----:B---3--:R-:W-:Y:S04]  /*62f0*/  IADD3 R20, P1, R20, UR16, RZ ;  /* 0x0000001014147c10 */ /* 0x008fe8000ff3e0ff */
[----:B------:R-:W-:Y:S01]  /*6300*/  IADD3.X R21, R7, UR15, RZ, P1, !PT ;  /* 0x0000000f07157c10 */ /* 0x000fe20008ffe4ff */
[----:B------:R-:W-:Y:S01]  /*6310*/  FFMA.FTZ R7, R23, UR5, R201 ;  /* 0x0000000517077c23 */ /* 0x000fe200080100c9 */
[-C--:B------:R-:W-:Y:S01]  /*6320*/  @!P0 ISETP.GE.AND P1, PT, R24, R0.reuse, PT ;  /* 0x000000001800820c */ /* 0x080fe20003f26270 */
[----:B----4-:R-:W-:Y:S02]  /*6330*/  FFMA.FTZ R5, R16, UR5, R161 ;  /* 0x0000000510057c23 */ /* 0x010fe400080100a1 */
[----:B------:R-:W2:Y:S01]  /*6340*/  LDG.E R114, desc[UR10][R20.64] ;  /* 0x0000000a14727981 */ /* 0x000ea2000c1e1900 */
[----:B------:R-:W-:Y:S02]  /*6350*/  @!P0 FSEL R7, R7, -INF , !P1 ;  /* 0xff80000007078808 */ /* 0x000fe40004800000 */
[CC--:B------:R-:W-:Y:S01]  /*6360*/  @!P0 ISETP.GE.AND P1, PT, R18.reuse, R13.reuse, PT ;  /* 0x0000000d1200820c */ /* 0x0c0fe20003f26270 */
[----:B------:R-:W3:Y:S01]  /*6370*/  LDG.E R113, desc[UR10][R20.64+0x20] ;  /* 0x0000200a14717981 */ /* 0x000ee2000c1e1900 */
[----:B------:R-:W-:Y:S01]  /*6380*/  @!P0 FSEL R5, R5, -INF , !P3 ;  /* 0xff80000005058808 */ /* 0x000fe20005800000 */
[----:B------:R-:W-:Y:S01]  /*6390*/  FFMA.FTZ R7, R7, UR7, -R8 ;  /* 0x0000000707077c23 */ /* 0x000fe20008010808 */
[----:B------:R-:W-:Y:S01]  /*63a0*/  @!P0 ISETP.GE.AND P3, PT, R18, R0, PT ;  /* 0x000000001200820c */ /* 0x000fe20003f66270 */
[----:B------:R-:W5:Y:S02]  /*63b0*/  LDG.E R112, desc[UR10][R20.64+0x100] ;  /* 0x0001000a14707981 */ /* 0x000f64000c1e1900 */
[----:B------:R1:W-:Y:S01]  /*63c0*/  MUFU.EX2 R169, R7 ;  /* 0x0000000700a97308 */ /* 0x0003e20000000800 */
[C---:B------:R-:W-:Y:S01]  /*63d0*/  @!P0 ISETP.GE.AND P2, PT, R17.reuse, R10, PT ;  /* 0x0000000a1100820c */ /* 0x040fe20003f46270 */
[--C-:B------:R-:W-:Y:S01]  /*63e0*/  FFMA.FTZ R10, R4, UR7, -R9.reuse ;  /* 0x00000007040a7c23 */ /* 0x100fe20008010809 */
[----:B------:R-:W-:Y:S01]  /*63f0*/  @!P0 ISETP.GE.AND P4, PT, R17, R13, PT ;  /* 0x0000000d1100820c */ /* 0x000fe20003f86270 */
[----:B------:R-:W-:Y:S01]  /*6400*/  FFMA.FTZ R4, R15, UR5, R160 ;  /* 0x000000050f047c23 */ /* 0x000fe200080100a0 */
[----:B------:R-:W-:Y:S02]  /*6410*/  F2FP.F16.F32.PACK_AB R13, R84, R85 ;  /* 0x00000055540d723e */ /* 0x000fe400000000ff */
[C---:B------:R-:W-:Y:S03]  /*6420*/  @!P0 ISETP.GE.AND P5, PT, R17.reuse, R14, PT ;  /* 0x0000000e1100820c */ /* 0x040fe60003fa6270 */
[----:B------:R4:W-:Y:S01]  /*6430*/  MUFU.EX2 R145, R10 ;  /* 0x0000000a00917308 */ /* 0x0009e20000000800 */
[----:B------:R-:W-:Y:S01]  /*6440*/  @!P0 FSEL R4, R4, -INF , !P2 ;  /* 0xff80000004048808 */ /* 0x000fe20005000000 */
[----:B------:R-:W-:Y:S01]  /*6450*/  STS [R197+0x12000], R13 ;  /* 0x0120000dc5007388 */ /* 0x000fe20000000800 */
[----:B------:R-:W-:Y:S02]  /*6460*/  @!P0 ISETP.GE.AND P2, PT, R17, R0, PT ;  /* 0x000000001100820c */ /* 0x000fe40003f46270 */
[----:B------:R-:W-:Y:S02]  /*6470*/  F2FP.F16.F32.PACK_AB R0, R158, R159 ;  /* 0x0000009f9e00723e */ /* 0x000fe400000000ff */
[----:B-1----:R-:W-:Y:S02]  /*6480*/  F2FP.F16.F32.PACK_AB R7, R82, R83 ;  /* 0x000000535207723e */ /* 0x002fe400000000ff */
[----:B----4-:R-:W-:Y:S05]  /*6490*/  F2FP.F16.F32.PACK_AB R10, R2, R3 ;  /* 0x00000003020a723e */ /* 0x010fea00000000ff */
[----:B------:R1:W-:Y:S04]  /*64a0*/  STS [R197+0x12400], R10 ;  /* 0x0124000ac5007388 */ /* 0x0003e80000000800 */
[----:B------:R4:W-:Y:S04]  /*64b0*/  STS [R196+0x12000], R7 ;  /* 0x01200007c4007388 */ /* 0x0009e80000000800 */
[----:B------:R4:W-:Y:S04]  /*64c0*/  STS [R196+0x12400], R0 ;  /* 0x01240000c4007388 */ /* 0x0009e80000000800 */
[----:B------:R4:W-:Y:S01]  /*64d0*/  STS [R197+0x14400], R6 ;  /* 0x01440006c5007388 */ /* 0x0009e20000000800 */
[--C-:B-1----:R-:W-:Y:S01]  /*64e0*/  FFMA.FTZ R10, R5, UR7, -R9.reuse ;  /* 0x00000007050a7c23 */ /* 0x102fe20008010809 */
[----:B------:R-:W-:Y:S01]  /*64f0*/  F2FP.F16.F32.PACK_AB R5, R217, R218 ;  /* 0x000000dad905723e */ /* 0x000fe200000000ff */
[----:B------:R-:W-:Y:S01]  /*6500*/  FFMA.FTZ R9, R4, UR7, -R9 ;  /* 0x0000000704097c23 */ /* 0x000fe20008010809 */
[----:B------:R-:W-:Y:S01]  /*6510*/  F2FP.F16.F32.PACK_AB R4, R80, R81 ;  /* 0x000000515004723e */ /* 0x000fe200000000ff */
[----:B------:R-:W-:Y:S01]  /*6520*/  MUFU.EX2 R144, R10 ;  /* 0x0000000a00907308 */ /* 0x000fe20000000800 */
[----:B----4-:R-:W-:Y:S02]  /*6530*/  F2FP.F16.F32.PACK_AB R7, R202, R203 ;  /* 0x000000cbca07723e */ /* 0x010fe400000000ff */
[----:B------:R-:W-:Y:S03]  /*6540*/  F2FP.F16.F32.PACK_AB R0, R190, R199 ;  /* 0x000000c7be00723e */ /* 0x000fe600000000ff */
[----:B------:R-:W-:Y:S01]  /*6550*/  STS [R197+0x14000], R7 ;  /* 0x01400007c5007388 */ /* 0x000fe20000000800 */
[----:B------:R-:W-:Y:S03]  /*6560*/  F2FP.F16.F32.PACK_AB R6, R74, R75 ;  /* 0x0000004b4a06723e */ /* 0x000fe600000000ff */
[----:B------:R-:W-:Y:S01]  /*6570*/  MUFU.EX2 R143, R9 ;  /* 0x00000009008f7308 */ /* 0x000fe20000000800 */
[----:B------:R1:W-:Y:S04]  /*6580*/  STS [R196+0x14400], R5 ;  /* 0x01440005c4007388 */ /* 0x0003e80000000800 */
[----:B------:R4:W-:Y:S04]  /*6590*/  STS [R196+0x14000], R0 ;  /* 0x01400000c4007388 */ /* 0x0009e80000000800 */
[----:B------:R4:W-:Y:S01]  /*65a0*/  STS [R198+0x12000], R4 ;  /* 0x01200004c6007388 */ /* 0x0009e20000000800 */
[----:B-1----:R-:W-:Y:S01]  /*65b0*/  F2FP.F16.F32.PACK_AB R5, R153, R154 ;  /* 0x0000009a9905723e */ /* 0x002fe200000000ff */
[C---:B----4-:R-:W-:Y:S04]  /*65c0*/  FFMA.FTZ R0, R16.reuse, UR5, R186 ;  /* 0x0000000510007c23 */ /* 0x050fe800080100ba */
[----:B------:R1:W-:Y:S01]  /*65d0*/  STS [R198+0x12400], R5 ;  /* 0x01240005c6007388 */ /* 0x0003e20000000800 */
[----:B------:R-:W-:Y:S03]  /*65e0*/  FFMA.FTZ R4, R16, UR5, R237 ;  /* 0x0000000510047c23 */ /* 0x000fe600080100ed */
[----:B------:R4:W-:Y:S01]  /*65f0*/  STS [R195+0x12000], R6 ;  /* 0x01200006c3007388 */ /* 0x0009e20000000800 */
[----:B------:R-:W-:Y:S02]  /*6600*/  @!P0 FSEL R0, R0, -INF , !P3 ;  /* 0xff80000000008808 */ /* 0x000fe40005800000 */
[----:B------:R-:W-:Y:S03]  /*6610*/  @!P0 FSEL R4, R4, -INF , !P6 ;  /* 0xff80000004048808 */ /* 0x000fe60007000000 */
[----:B------:R-:W-:Y:S02]  /*6620*/  FFMA.FTZ R0, R0, UR7, -R8 ;  /* 0x0000000700007c23 */ /* 0x000fe40008010808 */
[----:B------:R-:W-:Y:S02]  /*6630*/  FFMA.FTZ R7, R4, UR7, -R12 ;  /* 0x0000000704077c23 */ /* 0x000fe4000801080c */
[----:B------:R4:W-:Y:S01]  /*6640*/  MUFU.EX2 R162, R0 ;  /* 0x0000000000a27308 */ /* 0x0009e20000000800 */
[----:B------:R-:W-:Y:S09]  /*6650*/  F2FP.F16.F32.PACK_AB R4, R175, R176 ;  /* 0x000000b0af04723e */ /* 0x000ff200000000ff */
[----:B------:R4:W-:Y:S01]  /*6660*/  MUFU.EX2 R240, R7 ;  /* 0x0000000700f07308 */ /* 0x0009e20000000800 */
[----:B-1----:R-:W-:Y:S02]  /*6670*/  F2FP.F16.F32.PACK_AB R5, R141, R142 ;  /* 0x0000008e8d05723e */ /* 0x002fe400000000ff */
[----:B----4-:R-:W-:Y:S03]  /*6680*/  F2FP.F16.F32.PACK_AB R6, R171, R172 ;  /* 0x000000acab06723e */ /* 0x010fe600000000ff */
[----:B------:R1:W-:Y:S01]  /*6690*/  STS [R195+0x12400], R5 ;  /* 0x01240005c3007388 */ /* 0x0003e20000000800 */
[C---:B------:R-:W-:Y:S03]  /*66a0*/  FFMA.FTZ R0, R15.reuse, UR5, R236 ;  /* 0x000000050f007c23 */ /* 0x040fe600080100ec */
[----:B------:R4:W-:Y:S02]  /*66b0*/  STS [R198+0x14000], R4 ;  /* 0x01400004c6007388 */ /* 0x0009e40000000800 */
[----:B------:R-:W-:Y:S02]  /*66c0*/  @!P0 FSEL R0, R0, -INF , !P5 ;  /* 0xff80000000008808 */ /* 0x000fe40006800000 */
[----:B------:R-:W-:Y:S03]  /*66d0*/  F2FP.F16.F32.PACK_AB R7, R204, R205 ;  /* 0x000000cdcc07723e */ /* 0x000fe600000000ff */
[----:B------:R-:W-:Y:S01]  /*66e0*/  FFMA.FTZ R12, R0, UR7, -R12 ;  /* 0x00000007000c7c23 */ /* 0x000fe2000801080c */
[----:B------:R-:W-:Y:S03]  /*66f0*/  F2FP.F16.F32.PACK_AB R0, R206, R208 ;  /* 0x000000d0ce00723e */ /* 0x000fe600000000ff */
[----:B------:R-:W4:Y:S02]  /*6700*/  MUFU.EX2 R239, R12 ;  /* 0x0000000c00ef7308 */ /* 0x000f240000000800 */
[----:B------:R4:W-:Y:S04]  /*6710*/  STS [R198+0x14400], R0 ;  /* 0x01440000c6007388 */ /* 0x0009e80000000800 */
[----:B------:R4:W-:Y:S04]  /*6720*/  STS [R195+0x14000], R6 ;  /* 0x01400006c3007388 */ /* 0x0009e80000000800 */
[----:B------:R4:W-:Y:S01]  /*6730*/  STS [R195+0x14400], R7 ;  /* 0x01440007c3007388 */ /* 0x0009e20000000800 */
[----:B-1----:R-:W-:Y:S01]  /*6740*/  FFMA.FTZ R5, R16, UR5, R138 ;  /* 0x0000000510057c23 */ /* 0x002fe2000801008a */
[----:B----4-:R-:W-:Y:S04]  /*6750*/  FFMA.FTZ R4, R15, UR5, R137 ;  /* 0x000000050f047c23 */ /* 0x010fe80008010089 */
[----:B------:R-:W-:Y:S02]  /*6760*/  @!P0 FSEL R5, R5, -INF , !P1 ;  /* 0xff80000005058808 */ /* 0x000fe40004800000 */
[----:B------:R-:W-:Y:S02]  /*6770*/  PLOP3.LUT P1, PT, PT, PT, UP0, 0x80, 0x0 ;  /* 0x000000000000781c */ /* 0x000fe40003f2f008 */
[----:B------:R-:W-:Y:S01]  /*6780*/  @!P0 FSEL R4, R4, -INF , !P4 ;  /* 0xff80000004048808 */ /* 0x000fe20006000000 */
[--C-:B------:R-:W-:Y:S04]  /*6790*/  FFMA.FTZ R5, R5, UR7, -R11.reuse ;  /* 0x0000000705057c23 */ /* 0x100fe8000801080b */
[----:B------:R1:W-:Y:S01]  /*67a0*/  MUFU.EX2 R131, R5 ;  /* 0x0000000500837308 */ /* 0x0003e20000000800 */
[----:B------:R-:W-:Y:S01]  /*67b0*/  FFMA.FTZ R11, R4, UR7, -R11 ;  /* 0x00000007040b7c23 */ /* 0x000fe2000801080b */
[----:B------:R-:W-:Y:S01]  /*67c0*/  FFMA.FTZ R0, R15, UR5, R185 ;  /* 0x000000050f007c23 */ /* 0x000fe200080100b9 */
[----:B------:R-:W-:Y:S02]  /*67d0*/  F2FP.F16.F32.PACK_AB R4, R155, R156 ;  /* 0x0000009c9b04723e */ /* 0x000fe400000000ff */
[----:B------:R-:W-:Y:S02]  /*67e0*/  F2FP.F16.F32.PACK_AB R6, R70, R71 ;  /* 0x000000474606723e */ /* 0x000fe400000000ff */
[----:B------:R-:W-:Y:S03]  /*67f0*/  @!P0 FSEL R0, R0, -INF , !P2 ;  /* 0xff80000000008808 */ /* 0x000fe60005000000 */
[----:B------:R-:W4:Y:S01]  /*6800*/  MUFU.EX2 R115, R11 ;  /* 0x0000000b00737308 */ /* 0x000f220000000800 */
[----:B------:R-:W-:Y:S01]  /*6810*/  F2FP.F16.F32.PACK_AB R7, R149, R150 ;  /* 0x000000969507723e */ /* 0x000fe200000000ff */
[----:B------:R4:W-:Y:S01]  /*6820*/  STS [R192+0x12000], R6 ;  /* 0x01200006c0007388 */ /* 0x0009e20000000800 */
[----:B------:R-:W-:Y:S01]  /*6830*/  FFMA.FTZ R8, R0, UR7, -R8 ;  /* 0x0000000700087c23 */ /* 0x000fe20008010808 */
[----:B------:R-:W-:Y:S02]  /*6840*/  F2FP.F16.F32.PACK_AB R0, R177, R178 ;  /* 0x000000b2b100723e */ /* 0x000fe400000000ff */
[----:B-1----:R-:W-:Y:S04]  /*6850*/  F2FP.F16.F32.PACK_AB R5, R139, R140 ;  /* 0x0000008c8b05723e */ /* 0x002fe800000000ff */
[----:B------:R-:W1:Y:S01]  /*6860*/  MUFU.EX2 R157, R8 ;  /* 0x00000008009d7308 */ /* 0x000e620000000800 */
[----:B------:R1:W-:Y:S01]  /*6870*/  STS [R192+0x12400], R5 ;  /* 0x01240005c0007388 */ /* 0x0003e20000000800 */
[----:B----4-:R-:W-:Y:S05]  /*6880*/  F2FP.F16.F32.PACK_AB R6, R245, R246 ;  /* 0x000000f6f506723e */ /* 0x010fea00000000ff */
[----:B------:R4:W-:Y:S01]  /*6890*/  STS [R191+0x12000], R6 ;  /* 0x01200006bf007388 */ /* 0x0009e20000000800 */
[----:B-1----:R-:W-:Y:S05]  /*68a0*/  F2FP.F16.F32.PACK_AB R5, R134, R135 ;  /* 0x000000878605723e */ /* 0x002fea00000000ff */
[----:B------:R1:W-:Y:S04]  /*68b0*/  STS [R191+0x12400], R5 ;  /* 0x01240005bf007388 */ /* 0x0003e80000000800 */
[----:B------:R1:W-:Y:S04]  /*68c0*/  STS [R192+0x14000], R4 ;  /* 0x01400004c0007388 */ /* 0x0003e80000000800 */
[----:B------:R1:W-:Y:S04]  /*68d0*/  STS [R192+0x14400], R0 ;  /* 0x01440000c0007388 */ /* 0x0003e80000000800 */
[----:B------:R1:W-:Y:S01]  /*68e0*/  STS [R191+0x14000], R7 ;  /* 0x01400007bf007388 */ /* 0x0003e20000000800 */
[----:B----4-:R-:W-:Y:S05]  /*68f0*/  F2FP.F16.F32.PACK_AB R6, R173, R174 ;  /* 0x000000aead06723e */ /* 0x010fea00000000ff */
[----:B------:R4:W-:Y:S01]  /*6900*/  STS [R191+0x14400], R6 ;  /* 0x01440006bf007388 */ /* 0x0009e20000000800 */
[----:B-1----:R-:W-:Y:S02]  /*6910*/  F2FP.F16.F32.PACK_AB R5, R243, R244 ;  /* 0x000000f4f305723e */ /* 0x002fe400000000ff */
[----:B------:R-:W-:Y:S03]  /*6920*/  F2FP.F16.F32.PACK_AB R4, R132, R133 ;  /* 0x000000858404723e */ /* 0x000fe600000000ff */
[----:B------:R1:W-:Y:S01]  /*6930*/  STS [R194+0x12000], R5 ;  /* 0x01200005c2007388 */ /* 0x0003e20000000800 */
[----:B------:R-:W-:Y:S03]  /*6940*/  F2FP.F16.F32.PACK_AB R0, R239, R240 ;  /* 0x000000f0ef00723e */ /* 0x000fe600000000ff */
[----:B------:R2:W-:Y:S01]  /*6950*/  STS [R194+0x12400], R4 ;  /* 0x01240004c2007388 */ /* 0x0005e20000000800 */
[----:B------:R-:W-:Y:S03]  /*6960*/  F2FP.F16.F32.PACK_AB R7, R145, R146 ;  /* 0x000000929107723e */ /* 0x000fe600000000ff */
[----:B------:R3:W-:Y:S01]  /*6970*/  STS [R193+0x12000], R0 ;  /* 0x01200000c1007388 */ /* 0x0007e20000000800 */
[----:B----4-:R-:W-:Y:S02]  /*6980*/  F2FP.F16.F32.PACK_AB R6, R165, R169 ;  /* 0x000000a9a506723e */ /* 0x010fe400000000ff */
[----:B-1----:R-:W-:Y:S02]  /*6990*/  F2FP.F16.F32.PACK_AB R5, R115, R131 ;  /* 0x000000837305723e */ /* 0x002fe400000000ff */
[----:B--2---:R-:W-:Y:S03]  /*69a0*/  F2FP.F16.F32.PACK_AB R4, R143, R144 ;  /* 0x000000908f04723e */ /* 0x004fe600000000ff */
[----:B------:R-:W-:Y:S01]  /*69b0*/  STS [R193+0x12400], R5 ;  /* 0x01240005c1007388 */ /* 0x000fe20000000800 */
[----:B---3--:R-:W-:Y:S03]  /*69c0*/  F2FP.F16.F32.PACK_AB R0, R157, R162 ;  /* 0x000000a29d00723e */ /* 0x008fe600000000ff */
[----:B------:R-:W-:Y:S04]  /*69d0*/  STS [R194+0x14000], R7 ;  /* 0x01400007c2007388 */ /* 0x000fe80000000800 */
[----:B------:R-:W-:Y:S04]  /*69e0*/  STS [R194+0x14400], R6 ;  /* 0x01440006c2007388 */ /* 0x000fe80000000800 */
[----:B------:R1:W-:Y:S04]  /*69f0*/  STS [R193+0x14400], R0 ;  /* 0x01440000c1007388 */ /* 0x0003e80000000800 */
[----:B------:R-:W-:Y:S04]  /*6a00*/  STS [R193+0x14000], R4 ;  /* 0x01400004c1007388 */ /* 0x000fe80000000800 */
[----:B------:R-:W-:Y:S08]  /*6a10*/  LDSM.16.M88.4 R64, [R122+UR4+0x4000] ;  /* 0x004000047a40783b */ /* 0x000ff00008000200 */
[----:B------:R-:W2:Y:S08]  /*6a20*/  LDSM.16.M88.4 R16, [R116+0x8000] ;  /* 0x008000007410783b */ /* 0x000eb00000000200 */
[----:B------:R-:W3:Y:S08]  /*6a30*/  LDSM.16.M88.4 R60, [R122+UR4+0x5000] ;  /* 0x005000047a3c783b */ /* 0x000ef00008000200 */
[----:B------:R-:W4:Y:S08]  /*6a40*/  LDSM.16.M88.4 R32, [R116+0x8400] ;  /* 0x008400007420783b */ /* 0x000f300000000200 */
[----:B-1----:R4:W5:Y:S04]  /*6a50*/  LDG.E R0, desc[UR10][R20.64+0x120] ;  /* 0x0001200a14007981 */ /* 0x002968000c1e1900 */
[----:B------:R-:W1:Y:S08]  /*6a60*/  LDSM.16.M88.4 R48, [R116+0x8800] ;  /* 0x008800007430783b */ /* 0x000e700000000200 */
[----:B------:R-:W1:Y:S01]  /*6a70*/  LDSM.16.M88.4 R100, [R116+0x8c00] ;  /* 0x008c00007464783b */ /* 0x000e620000000200 */
[-C--:B--2---:R-:W-:Y:S07]  /*6a80*/  HMMA.16816.F32 R4, R64, R16.reuse, RZ ;  /* 0x000000104004723c */ /* 0x084fee00000018ff */
[----:B------:R-:W-:Y:S01]  /*6a90*/  LDSM.16.M88.4 R104, [R117+0x8000] ;  /* 0x008000007568783b */ /* 0x000fe20000000200 */
[C---:B---3--:R-:W-:Y:S07]  /*6aa0*/  HMMA.16816.F32 R8, R60.reuse, R16, RZ ;  /* 0x000000103c08723c */ /* 0x048fee00000018ff */
[----:B------:R-:W-:Y:S01]  /*6ab0*/  LDSM.16.M88.4 R108, [R123+0x1000] ;  /* 0x001000007b6c783b */ /* 0x000fe20000000200 */
[-C--:B------:R-:W-:Y:S06]  /*6ac0*/  HMMA.16816.F32 R12, R60, R18.reuse, RZ ;  /* 0x000000123c0c723c */ /* 0x080fec00000018ff */
        /* <DEDUP_REMOVED lines=11> */
[-C--:B------:R-:W-:Y:S06]  /*6b80*/  HMMA.16816.F32 R60, R60, R102.reuse, RZ ;  /* 0x000000663c3c723c */ /* 0x080fec00000018ff */
[----:B------:R-:W-:Y:S01]  /*6b90*/  HMMA.16816.F32 R64, R64, R102, RZ ;  /* 0x000000664040723c */ /* 0x000fe200000018ff */
[----:B------:R-:W1:Y:S05]  /*6ba0*/  LDSM.16.M88.4 R100, [R123] ;  /* 0x000000007b64783b */ /* 0x000e6a0000000200 */
[-C--:B-1----:R-:W-:Y:S06]  /*6bb0*/  HMMA.16816.F32 R4, R100, R104.reuse, R4 ;  /* 0x000000686404723c */ /* 0x082fec0000001804 */
[C---:B------:R-:W-:Y:S06]  /*6bc0*/  HMMA.16816.F32 R8, R108.reuse, R104, R8 ;  /* 0x000000686c08723c */ /* 0x040fec0000001808 */
[-C--:B------:R-:W-:Y:S06]  /*6bd0*/  HMMA.16816.F32 R12, R108, R106.reuse, R12 ;  /* 0x0000006a6c0c723c */ /* 0x080fec000000180c */
[C---:B------:R-:W-:Y:S01]  /*6be0*/  HMMA.16816.F32 R16, R100.reuse, R106, R16 ;  /* 0x0000006a6410723c */ /* 0x040fe20000001810 */
[----:B------:R-:W1:Y:S05]  /*6bf0*/  LDSM.16.M88.4 R104, [R117+0x8400] ;  /* 0x008400007568783b */ /* 0x000e6a0000000200 */
[C---:B------:R-:W-:Y:S01]  /*6c00*/  FADD.FTZ R6, -R113.reuse, R6 ;  /* 0x0000000671067221 */ /* 0x040fe20000010100 */
[----:B------:R-:W-:Y:S11]  /*6c10*/  FADD.FTZ R7, -R113, R7 ;  /* 0x0000000771077221 */ /* 0x000ff60000010100 */
[----:B------:R-:W-:Y:S06]  /*6c20*/  @!UPT UIADD3 URZ, URZ, URZ, URZ ;  /* 0x0000003f3f3ff290 */ /* 0x000fec000fffe03f */
[C---:B------:R-:W-:Y:S01]  /*6c30*/  FADD.FTZ R16, -R114.reuse, R16 ;  /* 0x0000001072107221 */ /* 0x040fe20000010100 */
[C---:B------:R-:W-:Y:S03]  /*6c40*/  FADD.FTZ R17, -R114.reuse, R17 ;  /* 0x0000001172117221 */ /* 0x040fe60000010100 */
        /* <DEDUP_REMOVED lines=18> */
[C---:B------:R-:W-:Y:S01]  /*6d70*/  FADD.FTZ R104, -R114.reuse, R4 ;  /* 0x0000000472687221 */ /* 0x040fe20000010100 */
        /* <DEDUP_REMOVED lines=22> */
[----:B------:R-:W-:Y:S01]  /*6ee0*/  FMUL.FTZ R100, R5, R105 ;  /* 0x0000006905647220 */ /* 0x000fe20000410000 */
[----:B------:R-:W-:Y:S01]  /*6ef0*/  FFMA.FTZ R5, -R77, R77, 1 ;  /* 0x3f8000004d057423 */ /* 0x000fe2000001014d */
[----:B------:R-:W-:Y:S01]  /*6f00*/  FFMA.FTZ R4, -R76, R76, 1 ;  /* 0x3f8000004c047423 */ /* 0x000fe2000001014c */
[----:B------:R1:W5:Y:S01]  /*6f10*/  LDL.LU R81, [R1+0x108] ;  /* 0x0001080001517983 */ /* 0x0003620000300800 */
[----:B------:R-:W-:Y:S01]  /*6f20*/  FMUL.FTZ R20, R20, R16 ;  /* 0x0000001014147220 */ /* 0x000fe20000410000 */
[----:B------:R-:W-:Y:S01]  /*6f30*/  F2FP.F16.F32.PACK_AB R16, R100, R101 ;  /* 0x000000656410723e */ /* 0x000fe200000000ff */
[----:B------:R-:W-:Y:S01]  /*6f40*/  FFMA.FTZ R100, -R73, R73, 1 ;  /* 0x3f80000049647423 */ /* 0x000fe20000010149 */
[----:B------:R1:W5:Y:S01]  /*6f50*/  LDL.LU R80, [R1+0x104] ;  /* 0x0001040001507983 */ /* 0x0003620000300800 */
[----:B------:R-:W-:Y:S01]  /*6f60*/  FMUL.FTZ R5, R5, UR6 ;  /* 0x0000000605057c20 */ /* 0x000fe20008410000 */
[----:B------:R-:W-:Y:S01]  /*6f70*/  FMUL.FTZ R4, R4, UR6 ;  /* 0x0000000604047c20 */ /* 0x000fe20008410000 */
[----:B------:R-:W-:Y:S01]  /*6f80*/  FMUL.FTZ R17, R17, UR6 ;  /* 0x0000000611117c20 */ /* 0x000fe20008410000 */
[----:B------:R1:W5:Y:S01]  /*6f90*/  LDL.LU R79, [R1+0x100] ;  /* 0x00010000014f7983 */ /* 0x0003620000300800 */
[----:B------:R-:W-:Y:S01]  /*6fa0*/  FMUL.FTZ R5, R5, R102 ;  /* 0x0000006605057220 */ /* 0x000fe20000410000 */
[----:B------:R-:W-:Y:S01]  /*6fb0*/  FMUL.FTZ R4, R4, R103 ;  /* 0x0000006704047220 */ /* 0x000fe20000410000 */
[----:B------:R-:W-:Y:S01]  /*6fc0*/  FMUL.FTZ R17, R17, R21 ;  /* 0x0000001511117220 */ /* 0x000fe20000410000 */
[----:B------:R1:W5:Y:S01]  /*6fd0*/  LDL.LU R78, [R1+0xfc] ;  /* 0x0000fc00014e7983 */ /* 0x0003620000300800 */
[C---:B------:R-:W-:Y:S01]  /*6fe0*/  FADD.FTZ R52, -R114.reuse, R52 ;  /* 0x0000003472347221 */ /* 0x040fe20000010100 */
[----:B------:R-:W-:Y:S01]  /*6ff0*/  FADD.FTZ R53, -R114, R53 ;  /* 0x0000003572357221 */ /* 0x000fe20000010100 */
[----:B------:R-:W-:Y:S01]  /*7000*/  F2FP.F16.F32.PACK_AB R102, R4, R5 ;  /* 0x000000050466723e */ /* 0x000fe200000000ff */
[----:B------:R1:W5:Y:S01]  /*7010*/  LDL.LU R77, [R1+0xf8] ;  /* 0x0000f800014d7983 */ /* 0x0003620000300800 */
[----:B------:R-:W-:Y:S01]  /*7020*/  F2FP.F16.F32.PACK_AB R101, R17, R20 ;  /* 0x000000141165723e */ /* 0x000fe200000000ff */
[----:B------:R-:W-:Y:S01]  /*7030*/  FMUL.FTZ R4, R75, R32 ;  /* 0x000000204b047220 */ /* 0x000fe20000410000 */
[----:B------:R-:W-:Y:S01]  /*7040*/  FMUL.FTZ R5, R74, R33 ;  /* 0x000000214a057220 */ /* 0x000fe20000410000 */
[----:B------:R1:W5:Y:S01]  /*7050*/  LDL.LU R76, [R1+0xf4] ;  /* 0x0000f400014c7983 */ /* 0x0003620000300800 */
[----:B------:R-:W-:Y:S01]  /*7060*/  FADD.FTZ R20, -R114, R37 ;  /* 0x0000002572147221 */ /* 0x000fe20000010100 */
[----:B------:R-:W-:Y:S01]  /*7070*/  FFMA.FTZ R37, -R72, R72, 1 ;  /* 0x3f80000048257423 */ /* 0x000fe20000010148 */
[----:B------:R-:W-:Y:S01]  /*7080*/  FADD.FTZ R17, -R114, R36 ;  /* 0x0000002472117221 */ /* 0x000fe20000010100 */
[----:B------:R1:W5:Y:S01]  /*7090*/  LDL.LU R75, [R1+0xf0] ;  /* 0x0000f000014b7983 */ /* 0x0003620000300800 */
[----:B------:R-:W-:Y:S01]  /*70a0*/  FMUL.FTZ R20, R70, R20 ;  /* 0x0000001446147220 */ /* 0x000fe20000410000 */
        /* <DEDUP_REMOVED lines=10> */
[----:B------:R1:W5:Y:S01]  /*7150*/  LDL.LU R72, [R1+0xe4] ;  /* 0x0000e40001487983 */ /* 0x0003620000300800 */
[----:B------:R-:W-:Y:S01]  /*7160*/  FMUL.FTZ R33, R33, UR6 ;  /* 0x0000000621217c20 */ /* 0x000fe20008410000 */
[C---:B------:R-:W-:Y:S01]  /*7170*/  FADD.FTZ R5, -R114.reuse, R49 ;  /* 0x0000003172057221 */ /* 0x040fe20000010100 */
[----:B------:R-:W-:Y:S01]  /*7180*/  FADD.FTZ R49, -R114, R65 ;  /* 0x0000004172317221 */ /* 0x000fe20000010100 */
        /* <DEDUP_REMOVED lines=8> */
[----:B------:R1:W5:Y:S01]  /*7210*/  LDL.64 R104, [R1+0x80] ;  /* 0x0000800001687983 */ /* 0x0003620000100a00 */
[----:B------:R-:W-:Y:S01]  /*7220*/  FFMA.FTZ R21, -R247, R247, 1 ;  /* 0x3f800000f7157423 */ /* 0x000fe200000101f7 */
[----:B------:R-:W-:Y:S01]  /*7230*/  FMUL.FTZ R20, R20, R52 ;  /* 0x0000003414147220 */ /* 0x000fe20000410000 */
[----:B------:R-:W-:Y:S01]  /*7240*/  FMUL.FTZ R100, R100, R4 ;  /* 0x0000000464647220 */ /* 0x000fe20000410000 */
[C---:B------:R-:W-:Y:S01]  /*7250*/  FADD.FTZ R4, -R114.reuse, R48 ;  /* 0x0000003072047221 */ /* 0x040fe20000010100 */
[----:B------:R-:W-:Y:S01]  /*7260*/  FADD.FTZ R48, -R114, R64 ;  /* 0x0000004072307221 */ /* 0x000fe20000010100 */
[----:B------:R-:W-:Y:S01]  /*7270*/  FMUL.FTZ R21, R21, UR6 ;  /* 0x0000000615157c20 */ /* 0x000fe20008410000 */
[----:B------:R-:W-:Y:S01]  /*7280*/  FFMA.FTZ R36, -R250, R250, 1 ;  /* 0x3f800000fa247423 */ /* 0x000fe200000101fa */
[----:B------:R-:W-:Y:S01]  /*7290*/  FMUL.FTZ R4, R246, R4 ;  /* 0x00000004f6047220 */ /* 0x000fe20000410000 */
[----:B------:R-:W-:Y:S01]  /*72a0*/  FMUL.FTZ R48, R240, R48 ;  /* 0x00000030f0307220 */ /* 0x000fe20000410000 */
[----:B------:R-:W-:Y:S01]  /*72b0*/  FMUL.FTZ R21, R21, R5 ;  /* 0x0000000515157220 */ /* 0x000fe20000410000 */
[----:B------:R-:W-:Y:S01]  /*72c0*/  FFMA.FTZ R5, -R237, R237, 1 ;  /* 0x3f800000ed057423 */ /* 0x000fe200000101ed */
[----:B------:R-:W-:Y:S01]  /*72d0*/  FMUL.FTZ R32, R32, R4 ;  /* 0x0000000420207220 */ /* 0x000fe20000410000 */
[----:B------:R-:W-:Y:S01]  /*72e0*/  FFMA.FTZ R4, -R236, R236, 1 ;  /* 0x3f800000ec047423 */ /* 0x000fe200000101ec */
[----:B------:R-:W-:Y:S01]  /*72f0*/  FMUL.FTZ R36, R36, UR6 ;  /* 0x0000000624247c20 */ /* 0x000fe20008410000 */
[----:B------:R-:W-:Y:S01]  /*7300*/  FMUL.FTZ R5, R5, UR6 ;  /* 0x0000000605057c20 */ /* 0x000fe20008410000 */
[----:B------:R-:W-:Y:S01]  /*7310*/  F2FP.F16.F32.PACK_AB R100, R37, R100 ;  /* 0x000000642564723e */ /* 0x000fe200000000ff */
[----:B------:R-:W-:Y:S01]  /*7320*/  FMUL.FTZ R4, R4, UR6 ;  /* 0x0000000604047c20 */ /* 0x000fe20008410000 */
[----:B------:R-:W-:Y:S01]  /*7330*/  FMUL.FTZ R36, R36, R17 ;  /* 0x0000001124247220 */ /* 0x000fe20000410000 */
[----:B------:R-:W-:Y:S01]  /*7340*/  FMUL.FTZ R5, R5, R48 ;  /* 0x0000003005057220 */ /* 0x000fe20000410000 */
[----:B------:R-:W-:Y:S01]  /*7350*/  FFMA.FTZ R17, -R241, R241, 1 ;  /* 0x3f800000f1117423 */ /* 0x000fe200000101f1 */
[----:B------:R-:W-:Y:S02]  /*7360*/  FMUL.FTZ R4, R4, R49 ;  /* 0x0000003104047220 */ /* 0x000fe40000410000 */
[----:B------:R-:W-:Y:S01]  /*7370*/  F2FP.F16.F32.PACK_AB R37, R33, R36 ;  /* 0x000000242125723e */ /* 0x000fe200000000ff */
[----:B------:R-:W-:Y:S01]  /*7380*/  FMUL.FTZ R17, R17, UR6 ;  /* 0x0000000611117c20 */ /* 0x000fe20008410000 */
[----:B------:R-:W-:Y:S02]  /*7390*/  F2FP.F16.F32.PACK_AB R36, R21, R32 ;  /* 0x000000201524723e */ /* 0x000fe400000000ff */
[----:B------:R-:W-:Y:S01]  /*73a0*/  F2FP.F16.F32.PACK_AB R32, R4, R5 ;  /* 0x000000050420723e */ /* 0x000fe200000000ff */
[----:B------:R-:W-:Y:S01]  /*73b0*/  FFMA.FTZ R4, -R69, R69, 1 ;  /* 0x3f80000045047423 */ /* 0x000fe20000010145 */
[----:B------:R-:W-:Y:S01]  /*73c0*/  FFMA.FTZ R5, -R68, R68, 1 ;  /* 0x3f80000044057423 */ /* 0x000fe20000010144 */
[----:B------:R1:W5:Y:S01]  /*73d0*/  LDL.LU R69, [R1+0xd8] ;  /* 0x0000d80001457983 */ /* 0x0003620000300800 */
[----:B------:R-:W-:Y:S03]  /*73e0*/  FMUL.FTZ R17, R17, R53 ;  /* 0x0000003511117220 */ /* 0x000fe60000410000 */
[----:B------:R1:W5:Y:S02]  /*73f0*/  LDL.LU R68, [R1+0xd4] ;  /* 0x0000d40001447983 */ /* 0x0003640000300800 */
[----:B------:R-:W-:Y:S01]  /*7400*/  F2FP.F16.F32.PACK_AB R33, R17, R20 ;  /* 0x000000141121723e */ /* 0x000fe200000000ff */
[----:B------:R-:W-:Y:S01]  /*7410*/  FMUL.FTZ R20, R3, R6 ;  /* 0x0000000603147220 */ /* 0x000fe20000410000 */
[----:B------:R-:W-:Y:S01]  /*7420*/  FMUL.FTZ R17, R2, R7 ;  /* 0x0000000702117220 */ /* 0x000fe20000410000 */
[----:B------:R1:W5:Y:S01]  /*7430*/  LDL.LU R3, [R1+0xd0] ;  /* 0x0000d00001037983 */ /* 0x0003620000300800 */
[----:B------:R-:W-:Y:S01]  /*7440*/  FMUL.FTZ R7, R4, UR6 ;  /* 0x0000000604077c20 */ /* 0x000fe20008410000 */
[----:B------:R-:W-:Y:S02]  /*7450*/  FMUL.FTZ R6, R5, UR6 ;  /* 0x0000000605067c20 */ /* 0x000fe40008410000 */
        /* <DEDUP_REMOVED lines=37> */
.L_x_667:
[----:B------:R2:W-:Y:S01]  /*76b0*/  STS [R197+0xa000], R16 ;  /* 0x00a00010c5007388 */ /* 0x0005e20000000800 */
[----:B------:R-:W-:Y:S01]  /*76c0*/  FMUL.FTZ R17, R6, R17 ;  /* 0x0000001106117220 */ /* 0x000fe20000410000 */
[C---:B------:R-:W-:Y:S01]  /*76d0*/  FADD.FTZ R22, -R113.reuse, R22 ;  /* 0x0000001671167221 */ /* 0x040fe20000010100 */
[----:B------:R-:W-:Y:S01]  /*76e0*/  FFMA.FTZ R6, -R180, R180, 1 ;  /* 0x3f800000b4067423 */ /* 0x000fe200000101b4 */
[----:B-1----:R-:W-:Y:S01]  /*76f0*/  FADD.FTZ R4, -R113, R23 ;  /* 0x0000001771047221 */ /* 0x002fe20000010100 */
        /* <DEDUP_REMOVED lines=13> */
[----:B------:R-:W-:Y:S01]  /*77d0*/  F2FP.F16.F32.PACK_AB R5, R17, R20 ;  /* 0x000000141105723e */ /* 0x000fe200000000ff */
[----:B------:R-:W-:Y:S01]  /*77e0*/  FADD.FTZ R38, -R113, R38 ;  /* 0x0000002671267221 */ /* 0x000fe20000010100 */
[----:B------:R-:W-:Y:S01]  /*77f0*/  FMUL.FTZ R19, R7, R19 ;  /* 0x0000001307137220 */ /* 0x000fe20000410000 */
[----:B------:R-:W-:Y:S01]  /*7800*/  F2FP.F16.F32.PACK_AB R22, R6, R22 ;  /* 0x000000160616723e */ /* 0x000fe200000000ff */
[----:B------:R-:W-:Y:S01]  /*7810*/  FMUL.FTZ R18, R159, R18 ;  /* 0x000000129f127220 */ /* 0x000fe20000410000 */
[----:B------:R1:W-:Y:S01]  /*7820*/  STS [R197+0xa400], R5 ;  /* 0x00a40005c5007388 */ /* 0x0003e20000000800 */
[----:B------:R-:W-:Y:S01]  /*7830*/  FFMA.FTZ R7, -R170, R170, 1 ;  /* 0x3f800000aa077423 */ /* 0x000fe200000101aa */
[----:B--2---:R-:W-:Y:S01]  /*7840*/  FFMA.FTZ R16, -R184, R184, 1 ;  /* 0x3f800000b8107423 */ /* 0x004fe200000101b8 */
[----:B------:R-:W-:Y:S01]  /*7850*/  FFMA.FTZ R6, -R168, R168, 1 ;  /* 0x3f800000a8067423 */ /* 0x000fe200000101a8 */
[----:B------:R-:W-:Y:S01]  /*7860*/  STS [R196+0xa000], R101 ;  /* 0x00a00065c4007388 */ /* 0x000fe20000000800 */
[----:B------:R-:W-:Y:S01]  /*7870*/  FMUL.FTZ R17, R7, UR6 ;  /* 0x0000000607117c20 */ /* 0x000fe20008410000 */
[----:B------:R-:W-:Y:S01]  /*7880*/  FMUL.FTZ R16, R16, UR6 ;  /* 0x0000000610107c20 */ /* 0x000fe20008410000 */
[----:B------:R-:W-:Y:S01]  /*7890*/  FFMA.FTZ R7, -R164, R164, 1 ;  /* 0x3f800000a4077423 */ /* 0x000fe200000101a4 */
[----:B------:R-:W-:Y:S01]  /*78a0*/  FADD.FTZ R39, -R113, R39 ;  /* 0x0000002771277221 */ /* 0x000fe20000010100 */
[----:B------:R-:W-:Y:S01]  /*78b0*/  FMUL.FTZ R38, R140, R38 ;  /* 0x000000268c267220 */ /* 0x000fe20000410000 */
[----:B------:R-:W-:Y:S01]  /*78c0*/  FMUL.FTZ R18, R16, R18 ;  /* 0x0000001210127220 */ /* 0x000fe20000410000 */
[----:B------:R-:W-:Y:S01]  /*78d0*/  FMUL.FTZ R16, R6, UR6 ;  /* 0x0000000606107c20 */ /* 0x000fe20008410000 */
[----:B------:R-:W-:Y:S01]  /*78e0*/  FFMA.FTZ R6, -R163, R163, 1 ;  /* 0x3f800000a3067423 */ /* 0x000fe200000101a3 */
[----:B------:R-:W-:Y:S01]  /*78f0*/  FMUL.FTZ R7, R7, UR6 ;  /* 0x0000000607077c20 */ /* 0x000fe20008410000 */
[----:B------:R-:W-:Y:S01]  /*7900*/  FADD.FTZ R35, -R113, R35 ;  /* 0x0000002371237221 */ /* 0x000fe20000010100 */
[----:B------:R-:W-:Y:S01]  /*7910*/  FMUL.FTZ R39, R139, R39 ;  /* 0x000000278b277220 */ /* 0x000fe20000410000 */
[----:B------:R-:W-:Y:S01]  /*7920*/  FMUL.FTZ R6, R6, UR6 ;  /* 0x0000000606067c20 */ /* 0x000fe20008410000 */
[----:B------:R-:W-:Y:S01]  /*7930*/  F2FP.F16.F32.PACK_AB R4, R19, R18 ;  /* 0x000000121304723e */ /* 0x000fe200000000ff */
[----:B------:R-:W-:Y:S01]  /*7940*/  FMUL.FTZ R38, R7, R38 ;  /* 0x0000002607267220 */ /* 0x000fe20000410000 */
[----:B------:R-:W-:Y:S01]  /*7950*/  FMUL.FTZ R35, R141, R35 ;  /* 0x000000238d237220 */ /* 0x000fe20000410000 */
[----:B------:R-:W-:Y:S01]  /*7960*/  FMUL.FTZ R19, R6, R39 ;  /* 0x0000002706137220 */ /* 0x000fe20000410000 */
[----:B------:R-:W-:Y:S01]  /*7970*/  FFMA.FTZ R7, -R152, R152, 1 ;  /* 0x3f80000098077423 */ /* 0x000fe20000010198 */
[----:B------:R2:W-:Y:S01]  /*7980*/  STS [R196+0xa400], R4 ;  /* 0x00a40004c4007388 */ /* 0x0005e20000000800 */
[C---:B------:R-:W-:Y:S01]  /*7990*/  FADD.FTZ R50, -R113.reuse, R50 ;  /* 0x0000003271327221 */ /* 0x040fe20000010100 */
[----:B------:R-:W-:Y:S01]  /*79a0*/  FADD.FTZ R51, -R113, R51 ;  /* 0x0000003371337221 */ /* 0x000fe20000010100 */
[----:B------:R-:W-:Y:S01]  /*79b0*/  FFMA.FTZ R6, -R151, R151, 1 ;  /* 0x3f80000097067423 */ /* 0x000fe20000010197 */
[----:B------:R-:W-:Y:S01]  /*79c0*/  FMUL.FTZ R20, R16, R35 ;  /* 0x0000002310147220 */ /* 0x000fe20000410000 */
[----:B------:R-:W-:Y:S01]  /*79d0*/  FMUL.FTZ R16, R7, UR6 ;  /* 0x0000000607107c20 */ /* 0x000fe20008410000 */
[----:B------:R-:W-:Y:S01]  /*79e0*/  FMUL.FTZ R50, R135, R50 ;  /* 0x0000003287327220 */ /* 0x000fe20000410000 */
[----:B------:R-:W-:Y:S01]  /*79f0*/  FMUL.FTZ R51, R134, R51 ;  /* 0x0000003386337220 */ /* 0x000fe20000410000 */
[----:B------:R-:W-:Y:S01]  /*7a00*/  FMUL.FTZ R7, R6, UR6 ;  /* 0x0000000606077c20 */ /* 0x000fe20008410000 */
[C---:B------:R-:W-:Y:S01]  /*7a10*/  FADD.FTZ R66, -R113.reuse, R66 ;  /* 0x0000004271427221 */ /* 0x040fe20000010100 */
[----:B------:R-:W-:Y:S01]  /*7a20*/  FMUL.FTZ R50, R16, R50 ;  /* 0x0000003210327220 */ /* 0x000fe20000410000 */
[----:B------:R-:W-:Y:S01]  /*7a30*/  FADD.FTZ R6, -R113, R67 ;  /* 0x0000004371067221 */ /* 0x000fe20000010100 */
[----:B------:R-:W-:Y:S01]  /*7a40*/  FMUL.FTZ R51, R7, R51 ;  /* 0x0000003307337220 */ /* 0x000fe20000410000 */
[----:B------:R-:W-:Y:S01]  /*7a50*/  FFMA.FTZ R16, -R138, R138, 1 ;  /* 0x3f8000008a107423 */ /* 0x000fe2000001018a */
[----:B------:R-:W-:Y:S01]  /*7a60*/  FFMA.FTZ R7, -R137, R137, 1 ;  /* 0x3f80000089077423 */ /* 0x000fe20000010189 */
[----:B------:R-:W-:Y:S01]  /*7a70*/  FMUL.FTZ R66, R131, R66 ;  /* 0x0000004283427220 */ /* 0x000fe20000410000 */
[----:B------:R-:W-:Y:S01]  /*7a80*/  FMUL.FTZ R6, R115, R6 ;  /* 0x0000000673067220 */ /* 0x000fe20000410000 */
[----:B------:R-:W-:Y:S01]  /*7a90*/  FMUL.FTZ R16, R16, UR6 ;  /* 0x0000000610107c20 */ /* 0x000fe20008410000 */
[----:B------:R-:W-:Y:S01]  /*7aa0*/  FMUL.FTZ R7, R7, UR6 ;  /* 0x0000000607077c20 */ /* 0x000fe20008410000 */
[----:B------:R-:W-:Y:S01]  /*7ab0*/  FADD.FTZ R54, -R113, R54 ;  /* 0x0000003671367221 */ /* 0x000fe20000010100 */
[----:B------:R-:W-:Y:S01]  /*7ac0*/  FFMA.FTZ R18, -R148, R148, 1 ;  /* 0x3f80000094127423 */ /* 0x000fe20000010194 */
[----:B------:R-:W-:Y:S01]  /*7ad0*/  FMUL.FTZ R66, R16, R66 ;  /* 0x0000004210427220 */ /* 0x000fe20000410000 */
[----:B------:R-:W-:Y:S01]  /*7ae0*/  FMUL.FTZ R6, R7, R6 ;  /* 0x0000000607067220 */ /* 0x000fe20000410000 */
[C---:B-----5:R-:W-:Y:S01]  /*7af0*/  FADD.FTZ R12, -R112.reuse, R12 ;  /* 0x0000000c700c7221 */ /* 0x060fe20000010100 */
[----:B-1----:R-:W-:Y:S01]  /*7b00*/  FADD.FTZ R5, -R112, R13 ;  /* 0x0000000d70057221 */ /* 0x002fe20000010100 */
[----:B------:R-:W-:Y:S01]  /*7b10*/  FFMA.FTZ R7, -R220, R220, 1 ;  /* 0x3f800000dc077423 */ /* 0x000fe200000101dc */
[----:B------:R-:W-:Y:S01]  /*7b20*/  FMUL.FTZ R54, R133, R54 ;  /* 0x0000003685367220 */ /* 0x000fe20000410000 */
[----:B------:R-:W-:Y:S01]  /*7b30*/  F2FP.F16.F32.PACK_AB R66, R6, R66 ;  /* 0x000000420642723e */ /* 0x000fe200000000ff */
[----:B------:R-:W-:Y:S01]  /*7b40*/  FFMA.FTZ R6, -R219, R219, 1 ;  /* 0x3f800000db067423 */ /* 0x000fe200000101db */
[----:B------:R-:W-:Y:S01]  /*7b50*/  FMUL.FTZ R18, R18, UR6 ;  /* 0x0000000612127c20 */ /* 0x000fe20008410000 */
[----:B------:R-:W-:Y:S01]  /*7b60*/  FMUL.FTZ R12, R199, R12 ;  /* 0x0000000cc70c7220 */ /* 0x000fe20000410000 */
[----:B------:R-:W-:Y:S01]  /*7b70*/  FMUL.FTZ R5, R190, R5 ;  /* 0x00000005be057220 */ /* 0x000fe20000410000 */
[----:B------:R-:W-:Y:S01]  /*7b80*/  FMUL.FTZ R7, R7, UR6 ;  /* 0x0000000607077c20 */ /* 0x000fe20008410000 */
[----:B------:R-:W-:Y:S01]  /*7b90*/  FMUL.FTZ R6, R6, UR6 ;  /* 0x0000000606067c20 */ /* 0x000fe20008410000 */
[----:B------:R-:W-:Y:S01]  /*7ba0*/  FADD.FTZ R9, -R112, R9 ;  /* 0x0000000970097221 */ /* 0x000fe20000010100 */
[----:B------:R-:W-:Y:S01]  /*7bb0*/  FMUL.FTZ R54, R18, R54 ;  /* 0x0000003612367220 */ /* 0x000fe20000410000 */
[----:B------:R-:W-:Y:S01]  /*7bc0*/  FMUL.FTZ R12, R7, R12 ;  /* 0x0000000c070c7220 */ /* 0x000fe20000410000 */
[----:B------:R-:W-:Y:S01]  /*7bd0*/  FMUL.FTZ R18, R6, R5 ;  /* 0x0000000506127220 */ /* 0x000fe20000410000 */
[----:B------:R-:W-:Y:S01]  /*7be0*/  FMUL.FTZ R13, R202, R9 ;  /* 0x00000009ca0d7220 */ /* 0x000fe20000410000 */
[----:B------:R-:W-:Y:S01]  /*7bf0*/  FADD.FTZ R8, -R112, R8 ;  /* 0x0000000870087221 */ /* 0x000fe20000010100 */
[----:B------:R-:W-:Y:S01]  /*7c00*/  FFMA.FTZ R9, -R226, R226, 1 ;  /* 0x3f800000e2097423 */ /* 0x000fe200000101e2 */
[C---:B------:R-:W-:Y:S01]  /*7c10*/  FADD.FTZ R28, -R112.reuse, R28 ;  /* 0x0000001c701c7221 */ /* 0x040fe20000010100 */
        /* <DEDUP_REMOVED lines=8> */
[----:B------:R-:W-:Y:S01]  /*7ca0*/  FMUL.FTZ R6, R6, UR6 ;  /* 0x0000000606067c20 */ /* 0x000fe20008410000 */
[----:B------:R-:W-:Y:S01]  /*7cb0*/  FFMA.FTZ R8, -R221, R221, 1 ;  /* 0x3f800000dd087423 */ /* 0x000fe200000101dd */
[----:B------:R-:W-:Y:S01]  /*7cc0*/  FMUL.FTZ R16, R9, R16 ;  /* 0x0000001009107220 */ /* 0x000fe20000410000 */
[----:B------:R-:W-:Y:S01]  /*7cd0*/  FMUL.FTZ R28, R7, R28 ;  /* 0x0000001c071c7220 */ /* 0x000fe20000410000 */
[----:B------:R-:W-:Y:S01]  /*7ce0*/  FMUL.FTZ R5, R6, R5 ;  /* 0x0000000506057220 */ /* 0x000fe20000410000 */
[----:B------:R-:W-:Y:S01]  /*7cf0*/  FADD.FTZ R24, -R112, R24 ;  /* 0x0000001870187221 */ /* 0x000fe20000010100 */
[----:B------:R-:W-:Y:S01]  /*7d00*/  FFMA.FTZ R9, -R211, R211, 1 ;  /* 0x3f800000d3097423 */ /* 0x000fe200000101d3 */
[----:B------:R-:W-:Y:S01]  /*7d10*/  FMUL.FTZ R8, R8, UR6 ;  /* 0x0000000608087c20 */ /* 0x000fe20008410000 */
[----:B------:R-:W-:Y:S01]  /*7d20*/  FFMA.FTZ R6, -R181, R181, 1 ;  /* 0x3f800000b5067423 */ /* 0x000fe200000101b5 */
[----:B------:R-:W-:Y:S01]  /*7d30*/  F2FP.F16.F32.PACK_AB R28, R5, R28 ;  /* 0x0000001c051c723e */ /* 0x000fe200000000ff */
[----:B------:R-:W-:Y:S01]  /*7d40*/  FMUL.FTZ R24, R176, R24 ;  /* 0x00000018b0187220 */ /* 0x000fe20000410000 */
[----:B------:R-:W-:Y:S01]  /*7d50*/  FMUL.FTZ R9, R9, UR6 ;  /* 0x0000000609097c20 */ /* 0x000fe20008410000 */
[----:B------:R-:W-:Y:S01]  /*7d60*/  FMUL.FTZ R13, R8, R13 ;  /* 0x0000000d080d7220 */ /* 0x000fe20000410000 */
[----:B------:R-:W-:Y:S01]  /*7d70*/  FADD.FTZ R5, -R112, R45 ;  /* 0x0000002d70057221 */ /* 0x000fe20000010100 */
[----:B------:R-:W-:Y:S01]  /*7d80*/  FMUL.FTZ R6, R6, UR6 ;  /* 0x0000000606067c20 */ /* 0x000fe20008410000 */
[----:B------:R-:W-:Y:S01]  /*7d90*/  FMUL.FTZ R24, R9, R24 ;  /* 0x0000001809187220 */ /* 0x000fe20000410000 */
[C---:B------:R-:W-:Y:S01]  /*7da0*/  FADD.FTZ R40, -R112.reuse, R40 ;  /* 0x0000002870287221 */ /* 0x040fe20000010100 */
[----:B------:R-:W-:Y:S01]  /*7db0*/  FMUL.FTZ R5, R149, R5 ;  /* 0x0000000595057220 */ /* 0x000fe20000410000 */
[----:B------:R-:W-:Y:S01]  /*7dc0*/  FFMA.FTZ R9, -R189, R189, 1 ;  /* 0x3f800000bd097423 */ /* 0x000fe200000101bd */
[----:B--2---:R-:W-:Y:S01]  /*7dd0*/  F2FP.F16.F32.PACK_AB R4, R13, R16 ;  /* 0x000000100d04723e */ /* 0x004fe200000000ff */
[----:B------:R-:W-:Y:S01]  /*7de0*/  FADD.FTZ R44, -R112, R44 ;  /* 0x0000002c702c7221 */ /* 0x000fe20000010100 */
[----:B------:R-:W-:Y:S01]  /*7df0*/  FFMA.FTZ R7, -R182, R182, 1 ;  /* 0x3f800000b6077423 */ /* 0x000fe200000101b6 */
[----:B------:R-:W-:Y:S01]  /*7e00*/  FMUL.FTZ R16, R6, R5 ;  /* 0x0000000506107220 */ /* 0x000fe20000410000 */
[----:B------:R-:W-:Y:S01]  /*7e10*/  FMUL.FTZ R40, R156, R40 ;  /* 0x000000289c287220 */ /* 0x000fe20000410000 */
[----:B------:R1:W-:Y:S01]  /*7e20*/  STS [R197+0xc000], R4 ;  /* 0x00c00004c5007388 */ /* 0x0003e20000000800 */
[----:B------:R-:W-:Y:S01]  /*7e30*/  FMUL.FTZ R9, R9, UR6 ;  /* 0x0000000609097c20 */ /* 0x000fe20008410000 */
[----:B------:R-:W-:Y:S01]  /*7e40*/  FMUL.FTZ R44, R150, R44 ;  /* 0x0000002c962c7220 */ /* 0x000fe20000410000 */
[----:B------:R-:W-:Y:S01]  /*7e50*/  FMUL.FTZ R7, R7, UR6 ;  /* 0x0000000607077c20 */ /* 0x000fe20008410000 */
[----:B------:R-:W-:Y:S01]  /*7e60*/  FFMA.FTZ R6, -R166, R166, 1 ;  /* 0x3f800000a6067423 */ /* 0x000fe200000101a6 */
[----:B------:R-:W-:Y:S01]  /*7e70*/  FMUL.FTZ R40, R9, R40 ;  /* 0x0000002809287220 */ /* 0x000fe20000410000 */
[----:B------:R-:W-:Y:S01]  /*7e80*/  FADD.FTZ R60, -R112, R60 ;  /* 0x0000003c703c7221 */ /* 0x000fe20000010100 */
[----:B------:R-:W-:Y:S01]  /*7e90*/  FMUL.FTZ R44, R7, R44 ;  /* 0x0000002c072c7220 */ /* 0x000fe20000410000 */
[----:B------:R-:W-:Y:S01]  /*7ea0*/  FMUL.FTZ R9, R6, UR6 ;  /* 0x0000000606097c20 */ /* 0x000fe20008410000 */
[----:B------:R-:W-:Y:S01]  /*7eb0*/  FADD.FTZ R5, -R112, R61 ;  /* 0x0000003d70057221 */ /* 0x000fe20000010100 */
[----:B------:R-:W-:Y:S01]  /*7ec0*/  FFMA.FTZ R7, -R161, R161, 1 ;  /* 0x3f800000a1077423 */ /* 0x000fe200000101a1 */
[----:B------:R-:W-:Y:S01]  /*7ed0*/  FFMA.FTZ R6, -R160, R160, 1 ;  /* 0x3f800000a0067423 */ /* 0x000fe200000101a0 */
[----:B------:R-:W-:Y:S01]  /*7ee0*/  FMUL.FTZ R60, R144, R60 ;  /* 0x0000003c903c7220 */ /* 0x000fe20000410000 */
[----:B------:R-:W-:Y:S01]  /*7ef0*/  FMUL.FTZ R5, R143, R5 ;  /* 0x000000058f057220 */ /* 0x000fe20000410000 */
[----:B------:R-:W-:Y:S01]  /*7f00*/  FMUL.FTZ R7, R7, UR6 ;  /* 0x0000000607077c20 */ /* 0x000fe20008410000 */
[----:B------:R-:W-:Y:S01]  /*7f10*/  FMUL.FTZ R6, R6, UR6 ;  /* 0x0000000606067c20 */ /* 0x000fe20008410000 */
[----:B------:R-:W-:Y:S01]  /*7f20*/  F2FP.F16.F32.PACK_AB R18, R18, R12 ;  /* 0x0000000c1212723e */ /* 0x000fe200000000ff */
[----:B------:R-:W-:Y:S01]  /*7f30*/  FADD.FTZ R34, -R113, R34 ;  /* 0x0000002271227221 */ /* 0x000fe20000010100 */
[----:B------:R-:W-:Y:S01]  /*7f40*/  FMUL.FTZ R12, R7, R60 ;  /* 0x0000003c070c7220 */ /* 0x000fe20000410000 */
[----:B------:R-:W-:Y:S01]  /*7f50*/  FMUL.FTZ R5, R6, R5 ;  /* 0x0000000506057220 */ /* 0x000fe20000410000 */
[----:B------:R-:W-:Y:S01]  /*7f60*/  FADD.FTZ R25, -R112, R25 ;  /* 0x0000001970197221 */ /* 0x000fe20000010100 */
[----:B------:R-:W-:Y:S01]  /*7f70*/  FFMA.FTZ R8, -R210, R210, 1 ;  /* 0x3f800000d2087423 */ /* 0x000fe200000101d2 */
[----:B------:R-:W-:Y:S01]  /*7f80*/  FMUL.FTZ R34, R142, R34 ;  /* 0x000000228e227220 */ /* 0x000fe20000410000 */
[----:B------:R-:W-:Y:S01]  /*7f90*/  FADD.FTZ R14, -R0, R14 ;  /* 0x0000000e000e7221 */ /* 0x000fe20000010100 */
[----:B------:R-:W-:Y:S01]  /*7fa0*/  F2FP.F16.F32.PACK_AB R12, R5, R12 ;  /* 0x0000000c050c723e */ /* 0x000fe200000000ff */
[----:B------:R-:W-:Y:S01]  /*7fb0*/  FFMA.FTZ R5, -R238, R238, 1 ;  /* 0x3f800000ee057423 */ /* 0x000fe200000101ee */
[----:B------:R-:W-:Y:S01]  /*7fc0*/  FMUL.FTZ R25, R175, R25 ;  /* 0x00000019af197220 */ /* 0x000fe20000410000 */
[----:B------:R-:W-:Y:S01]  /*7fd0*/  FMUL.FTZ R8, R8, UR6 ;  /* 0x0000000608087c20 */ /* 0x000fe20008410000 */
[----:B------:R-:W-:Y:S01]  /*7fe0*/  FMUL.FTZ R34, R17, R34 ;  /* 0x0000002211227220 */ /* 0x000fe20000410000 */
[----:B------:R-:W-:Y:S01]  /*7ff0*/  FMUL.FTZ R7, R5, UR6 ;  /* 0x0000000605077c20 */ /* 0x000fe20008410000 */
[----:B------:R-:W-:Y:S01]  /*8000*/  FFMA.FTZ R5, -R234, R234, 1 ;  /* 0x3f800000ea057423 */ /* 0x000fe200000101ea */
[----:B------:R-:W-:Y:S01]  /*8010*/  FMUL.FTZ R25, R8, R25 ;  /* 0x0000001908197220 */ /* 0x000fe20000410000 */
[----:B------:R-:W-:Y:S01]  /*8020*/  FADD.FTZ R55, -R113, R55 ;  /* 0x0000003771377221 */ /* 0x000fe20000010100 */
[----:B------:R-:W-:Y:S01]  /*8030*/  FFMA.FTZ R17, -R147, R147, 1 ;  /* 0x3f80000093117423 */ /* 0x000fe20000010193 */
[----:B------:R-:W-:Y:S01]  /*8040*/  FADD.FTZ R41, -R112, R41 ;  /* 0x0000002970297221 */ /* 0x000fe20000010100 */
[----:B------:R-:W-:Y:S01]  /*8050*/  FFMA.FTZ R8, -R187, R187, 1 ;  /* 0x3f800000bb087423 */ /* 0x000fe200000101bb */
[C---:B------:R-:W-:Y:S01]  /*8060*/  FADD.FTZ R10, -R0.reuse, R10 ;  /* 0x0000000a000a7221 */ /* 0x040fe20000010100 */
[----:B-1----:R-:W-:Y:S01]  /*8070*/  FFMA.FTZ R4, -R235, R235, 1 ;  /* 0x3f800000eb047423 */ /* 0x002fe200000101eb */
[----:B------:R-:W-:Y:S01]  /*8080*/  FADD.FTZ R11, -R0, R11 ;  /* 0x0000000b000b7221 */ /* 0x000fe20000010100 */
        /* <DEDUP_REMOVED lines=9> */
[C---:B------:R-:W-:Y:S01]  /*8120*/  FADD.FTZ R15, -R0.reuse, R15 ;  /* 0x0000000f000f7221 */ /* 0x040fe20000010100 */
[----:B------:R-:W-:Y:S01]  /*8130*/  FMUL.FTZ R11, R227, R11 ;  /* 0x0000000be30b7220 */ /* 0x000fe20000410000 */
        /* <DEDUP_REMOVED lines=19> */
[----:B------:R-:W-:Y:S01]  /*8270*/  F2FP.F16.F32.PACK_AB R10, R10, R7 ;  /* 0x000000070a0a723e */ /* 0x000fe200000000ff */
[----:B------:R-:W-:Y:S01]  /*8280*/  FFMA.FTZ R4, -R231, R231, 1 ;  /* 0x3f800000e7047423 */ /* 0x000fe200000101e7 */
[----:B------:R-:W-:Y:S01]  /*8290*/  FMUL.FTZ R26, R6, R26 ;  /* 0x0000001a061a7220 */ /* 0x000fe20000410000 */
[----:B------:R-:W-:Y:S01]  /*82a0*/  FADD.FTZ R46, -R0, R46 ;  /* 0x0000002e002e7221 */ /* 0x000fe20000010100 */
[----:B------:R-:W-:Y:S01]  /*82b0*/  FFMA.FTZ R6, -R213, R213, 1 ;  /* 0x3f800000d5067423 */ /* 0x000fe200000101d5 */
[----:B------:R-:W-:Y:S01]  /*82c0*/  STS [R197+0xc400], R10 ;  /* 0x00c4000ac5007388 */ /* 0x000fe20000000800 */
[----:B------:R-:W-:Y:S01]  /*82d0*/  FMUL.FTZ R13, R8, R57 ;  /* 0x00000039080d7220 */ /* 0x000fe20000410000 */
[----:B------:R-:W-:Y:S01]  /*82e0*/  FADD.FTZ R27, -R0, R27 ;  /* 0x0000001b001b7221 */ /* 0x000fe20000010100 */
[----:B------:R-:W-:Y:S01]  /*82f0*/  F2FP.F16.F32.PACK_AB R9, R9, R14 ;  /* 0x0000000e0909723e */ /* 0x000fe200000000ff */
[----:B------:R-:W-:Y:S01]  /*8300*/  STS [R196+0xc000], R18 ;  /* 0x00c00012c4007388 */ /* 0x000fe20000000800 */
[----:B------:R-:W-:Y:S01]  /*8310*/  FMUL.FTZ R8, R4, UR6 ;  /* 0x0000000604087c20 */ /* 0x000fe20008410000 */
[C---:B------:R-:W-:Y:S01]  /*8320*/  FADD.FTZ R30, -R0.reuse, R30 ;  /* 0x0000001e001e7221 */ /* 0x040fe20000010100 */
[----:B------:R-:W-:Y:S01]  /*8330*/  FADD.FTZ R31, -R0, R31 ;  /* 0x0000001f001f7221 */ /* 0x000fe20000010100 */
[----:B------:R-:W-:Y:S01]  /*8340*/  STS [R196+0xc400], R9 ;  /* 0x00c40009c4007388 */ /* 0x000fe20000000800 */
[----:B------:R-:W-:Y:S01]  /*8350*/  FFMA.FTZ R5, -R230, R230, 1 ;  /* 0x3f800000e6057423 */ /* 0x000fe200000101e6 */
[----:B------:R-:W-:Y:S01]  /*8360*/  FFMA.FTZ R4, -R229, R229, 1 ;  /* 0x3f800000e5047423 */ /* 0x000fe200000101e5 */
[----:B------:R-:W-:Y:S01]  /*8370*/  FMUL.FTZ R46, R174, R46 ;  /* 0x0000002eae2e7220 */ /* 0x000fe20000410000 */
[----:B------:R-:W-:Y:S01]  /*8380*/  STS [R198+0xa000], R102 ;  /* 0x00a00066c6007388 */ /* 0x000fe20000000800 */
[----:B------:R-:W-:Y:S01]  /*8390*/  FMUL.FTZ R6, R6, UR6 ;  /* 0x0000000606067c20 */ /* 0x000fe20008410000 */
[----:B------:R-:W-:Y:S01]  /*83a0*/  FMUL.FTZ R27, R206, R27 ;  /* 0x0000001bce1b7220 */ /* 0x000fe20000410000 */
[----:B------:R-:W-:Y:S01]  /*83b0*/  FMUL.FTZ R30, R205, R30 ;  /* 0x0000001ecd1e7220 */ /* 0x000fe20000410000 */
[----:B------:R-:W-:Y:S01]  /*83c0*/  STS [R198+0xa400], R22 ;  /* 0x00a40016c6007388 */ /* 0x000fe20000000800 */
[----:B------:R-:W-:Y:S01]  /*83d0*/  FMUL.FTZ R31, R204, R31 ;  /* 0x0000001fcc1f7220 */ /* 0x000fe20000410000 */
[----:B------:R-:W-:Y:S01]  /*83e0*/  FMUL.FTZ R5, R5, UR6 ;  /* 0x0000000605057c20 */ /* 0x000fe20008410000 */
[----:B------:R-:W-:Y:S01]  /*83f0*/  FMUL.FTZ R4, R4, UR6 ;  /* 0x0000000604047c20 */ /* 0x000fe20008410000 */
[----:B------:R-:W-:Y:S01]  /*8400*/  STS [R195+0xa000], R100 ;  /* 0x00a00064c3007388 */ /* 0x000fe20000000800 */
[----:B------:R-:W-:Y:S01]  /*8410*/  FMUL.FTZ R46, R6, R46 ;  /* 0x0000002e062e7220 */ /* 0x000fe20000410000 */
[----:B------:R-:W-:Y:S01]  /*8420*/  FMUL.FTZ R8, R8, R27 ;  /* 0x0000001b08087220 */ /* 0x000fe20000410000 */
[----:B------:R-:W-:Y:S01]  /*8430*/  FFMA.FTZ R6, -R200, R200, 1 ;  /* 0x3f800000c8067423 */ /* 0x000fe200000101c8 */
[----:B------:R-:W-:Y:S01]  /*8440*/  FADD.FTZ R59, -R0, R59 ;  /* 0x0000003b003b7221 */ /* 0x000fe20000010100 */
[----:B------:R-:W-:Y:S01]  /*8450*/  F2FP.F16.F32.PACK_AB R20, R20, R34 ;  /* 0x000000221414723e */ /* 0x000fe200000000ff */
[----:B------:R-:W-:Y:S01]  /*8460*/  FMUL.FTZ R30, R5, R30 ;  /* 0x0000001e051e7220 */ /* 0x000fe20000410000 */
[----:B------:R-:W-:Y:S01]  /*8470*/  FMUL.FTZ R31, R4, R31 ;  /* 0x0000001f041f7220 */ /* 0x000fe20000410000 */
[----:B------:R-:W-:Y:S01]  /*8480*/  FFMA.FTZ R11, -R215, R215, 1 ;  /* 0x3f800000d70b7423 */ /* 0x000fe200000101d7 */
[C---:B------:R-:W-:Y:S01]  /*8490*/  FADD.FTZ R42, -R0.reuse, R42 ;  /* 0x0000002a002a7221 */ /* 0x040fe20000010100 */
[----:B------:R-:W-:Y:S01]  /*84a0*/  STS [R195+0xa400], R20 ;  /* 0x00a40014c3007388 */ /* 0x000fe20000000800 */
[----:B------:R-:W-:Y:S01]  /*84b0*/  FADD.FTZ R4, -R0, R47 ;  /* 0x0000002f00047221 */ /* 0x000fe20000010100 */
[----:B------:R-:W-:Y:S01]  /*84c0*/  FFMA.FTZ R5, -R212, R212, 1 ;  /* 0x3f800000d4057423 */ /* 0x000fe200000101d4 */
[----:B------:R-:W-:Y:S01]  /*84d0*/  FMUL.FTZ R6, R6, UR6 ;  /* 0x0000000606067c20 */ /* 0x000fe20008410000 */
[----:B------:R-:W-:Y:S01]  /*84e0*/  FMUL.FTZ R59, R165, R59 ;  /* 0x0000003ba53b7220 */ /* 0x000fe20000410000 */
[----:B------:R-:W-:Y:S01]  /*84f0*/  F2FP.F16.F32.PACK_AB R24, R25, R24 ;  /* 0x000000181918723e */ /* 0x000fe200000000ff */
[----:B------:R-:W-:Y:S01]  /*8500*/  FMUL.FTZ R11, R11, UR6 ;  /* 0x000000060b0b7c20 */ /* 0x000fe20008410000 */
[----:B------:R-:W-:Y:S01]  /*8510*/  F2FP.F16.F32.PACK_AB R8, R8, R26 ;  /* 0x0000001a0808723e */ /* 0x000fe200000000ff */
[----:B------:R-:W-:Y:S01]  /*8520*/  FMUL.FTZ R42, R178, R42 ;  /* 0x0000002ab22a7220 */ /* 0x000fe20000410000 */
[----:B------:R-:W-:Y:S01]  /*8530*/  FADD.FTZ R43, -R0, R43 ;  /* 0x0000002b002b7221 */ /* 0x000fe20000010100 */
[----:B------:R-:W-:Y:S01]  /*8540*/  FFMA.FTZ R7, -R214, R214, 1 ;  /* 0x3f800000d6077423 */ /* 0x000fe200000101d6 */
[----:B------:R-:W-:Y:S01]  /*8550*/  FMUL.FTZ R4, R173, R4 ;  /* 0x00000004ad047220 */ /* 0x000fe20000410000 */
[----:B------:R-:W-:Y:S01]  /*8560*/  FMUL.FTZ R5, R5, UR6 ;  /* 0x0000000605057c20 */ /* 0x000fe20008410000 */
[----:B------:R-:W-:Y:S01]  /*8570*/  FMUL.FTZ R59, R6, R59 ;  /* 0x0000003b063b7220 */ /* 0x000fe20000410000 */
[----:B------:R-:W-:Y:S01]  /*8580*/  F2FP.F16.F32.PACK_AB R6, R31, R30 ;  /* 0x0000001e1f06723e */ /* 0x000fe200000000ff */
[----:B------:R-:W-:Y:S01]  /*8590*/  STS [R198+0xc000], R24 ;  /* 0x00c00018c6007388 */ /* 0x000fe20000000800 */
[----:B------:R-:W-:Y:S01]  /*85a0*/  FMUL.FTZ R42, R11, R42 ;  /* 0x0000002a0b2a7220 */ /* 0x000fe20000410000 */
[----:B------:R-:W-:Y:S01]  /*85b0*/  FMUL.FTZ R43, R177, R43 ;  /* 0x0000002bb12b7220 */ /* 0x000fe20000410000 */
[----:B------:R-:W-:Y:S01]  /*85c0*/  FMUL.FTZ R7, R7, UR6 ;  /* 0x0000000607077c20 */ /* 0x000fe20008410000 */
[----:B------:R-:W-:Y:S01]  /*85d0*/  STS [R198+0xc400], R8 ;  /* 0x00c40008c6007388 */ /* 0x000fe20000000800 */
[----:B------:R-:W-:Y:S01]  /*85e0*/  FMUL.FTZ R11, R5, R4 ;  /* 0x00000004050b7220 */ /* 0x000fe20000410000 */
[----:B------:R-:W-:Y:S01]  /*85f0*/  FFMA.FTZ R5, -R186, R186, 1 ;  /* 0x3f800000ba057423 */ /* 0x000fe200000101ba */
[C---:B------:R-:W-:Y:S01]  /*8600*/  FADD.FTZ R62, -R0.reuse, R62 ;  /* 0x0000003e003e7221 */ /* 0x040fe20000010100 */
[----:B------:R-:W-:Y:S01]  /*8610*/  F2FP.F16.F32.PACK_AB R19, R19, R38 ;  /* 0x000000261313723e */ /* 0x000fe200000000ff */
[----:B------:R-:W-:Y:S01]  /*8620*/  STS [R195+0xc000], R28 ;  /* 0x00c0001cc3007388 */ /* 0x000fe20000000800 */
[----:B------:R-:W-:Y:S01]  /*8630*/  FMUL.FTZ R43, R7, R43 ;  /* 0x0000002b072b7220 */ /* 0x000fe20000410000 */
[C---:B------:R-:W-:Y:S01]  /*8640*/  FADD.FTZ R58, -R0.reuse, R58 ;  /* 0x0000003a003a7221 */ /* 0x040fe20000010100 */
[----:B------:R-:W-:Y:S01]  /*8650*/  FFMA.FTZ R7, -R201, R201, 1 ;  /* 0x3f800000c9077423 */ /* 0x000fe200000101c9 */
[----:B------:R-:W-:Y:S01]  /*8660*/  STS [R195+0xc400], R6 ;  /* 0x00c40006c3007388 */ /* 0x000fe20000000800 */
[----:B------:R-:W-:Y:S01]  /*8670*/  FMUL.FTZ R5, R5, UR6 ;  /* 0x0000000605057c20 */ /* 0x000fe20008410000 */
[----:B------:R-:W-:Y:S01]  /*8680*/  FADD.FTZ R0, -R0, R63 ;  /* 0x0000003f00007221 */ /* 0x000fe20000010100 */
[----:B------:R-:W-:Y:S01]  /*8690*/  FMUL.FTZ R62, R162, R62 ;  /* 0x0000003ea23e7220 */ /* 0x000fe20000410000 */
[----:B------:R-:W-:Y:S01]  /*86a0*/  FFMA.FTZ R4, -R185, R185, 1 ;  /* 0x3f800000b9047423 */ /* 0x000fe200000101b9 */
[----:B------:R-:W-:Y:S01]  /*86b0*/  F2FP.F16.F32.PACK_AB R50, R51, R50 ;  /* 0x000000323332723e */ /* 0x000fe200000000ff */
[----:B------:R-:W-:Y:S01]  /*86c0*/  STS [R192+0xa000], R37 ;  /* 0x00a00025c0007388 */ /* 0x000fe20000000800 */
[----:B------:R-:W-:Y:S01]  /*86d0*/  FMUL.FTZ R58, R169, R58 ;  /* 0x0000003aa93a7220 */ /* 0x000fe20000410000 */
[----:B------:R-:W-:Y:S01]  /*86e0*/  FMUL.FTZ R7, R7, UR6 ;  /* 0x0000000607077c20 */ /* 0x000fe20008410000 */
[----:B------:R-:W-:Y:S01]  /*86f0*/  FMUL.FTZ R0, R157, R0 ;  /* 0x000000009d007220 */ /* 0x000fe20000410000 */
[----:B------:R-:W-:Y:S01]  /*8700*/  STS [R192+0xa400], R19 ;  /* 0x00a40013c0007388 */ /* 0x000fe20000000800 */
[----:B------:R-:W-:Y:S01]  /*8710*/  FMUL.FTZ R4, R4, UR6 ;  /* 0x0000000604047c20 */ /* 0x000fe20008410000 */
[----:B------:R-:W-:Y:S01]  /*8720*/  FMUL.FTZ R62, R5, R62 ;  /* 0x0000003e053e7220 */ /* 0x000fe20000410000 */
[----:B------:R-:W-:Y:S01]  /*8730*/  F2FP.F16.F32.PACK_AB R17, R17, R40 ;  /* 0x000000281111723e */ /* 0x000fe200000000ff */
        /* <DEDUP_REMOVED lines=111> */
.L_x_668:
        /* <DEDUP_REMOVED lines=301> */
.L_x_670:
[----:B------:R-:W-:Y:S01]  /*a100*/  @UP0 UIADD3 UR5, UR38, UR40, URZ ;  /* 0x0000002826050290 */ /* 0x000fe2000fffe03f */
[----:B------:R-:W-:-:S03]  /*a110*/  @UP0 ULDC.64 UR12, c[0x0][0x458] ;  /* 0x00011600000c0ab9 */ /* 0x000fc60000000a00 */
        /* <DEDUP_REMOVED lines=16> */
.L_x_671:
        /* <DEDUP_REMOVED lines=45> */
.L_x_673:
[----:B------:R-:W-:Y:S05]  /*a4f0*/  BSYNC B0 ;  /* 0x0000000000007941 */ /* 0x000fea0003800000 */
.L_x_672:
        /* <DEDUP_REMOVED lines=13> */
.L_x_675:
[----:B------:R-:W-:Y:S05]  /*a5d0*/  BSYNC B0 ;  /* 0x0000000000007941 */ /* 0x000fea0003800000 */
.L_x_674:
[----:B-1----:R1:W1:Y:S01]  /*a5e0*/  LDS.128 R12, [R188+0x8000] ;  /* 0x00800000bc0c7984 */ /* 0x0022620000000c00 */
        /* <DEDUP_REMOVED lines=26> */
.L_x_677:
[----:B------:R-:W-:Y:S05]  /*a790*/  BSYNC B0 ;  /* 0x0000000000007941 */ /* 0x000fea0003800000 */
.L_x_676:
        /* <DEDUP_REMOVED lines=13> */
.L_x_650:
[----:B------:R-:W-:Y:S05]  /*a870*/  BSYNC B1 ;  /* 0x0000000000017941 */ /* 0x000fea0003800000 */
.L_x_636:
        /* <DEDUP_REMOVED lines=8> */
.L_x_678:
[----:B------:R-:W-:Y:S05]  /*a900*/  EXIT ;  /* 0x000000000000794d */ /* 0x000fea0003800000 */
.L_x_680:
        /* <DEDUP_REMOVED lines=15> */
.L_x_711:


//--------------------- .text._ZN5flash25flash_bwd_dot_do_o_kernelILb0E23Flash_bwd_kernel_traitsILi32ELi128ELi128ELi8ELi4ELi4ELi4ELb0ELb0EN7cutlass6half_tE19Flash_kernel_traitsILi32ELi128ELi128ELi8ES3_EEEEvNS_16Flash_bwd_paramsE --------------------------
	.section	.text._ZN5flash25flash_bwd_dot_do_o_kernelILb0E23Flash_bwd_kernel_traitsILi32ELi128ELi128ELi8ELi4ELi4ELi4ELb0ELb0EN7cutlass6half_tE19Flash_kernel_traitsILi32ELi128ELi128ELi8ES3_EEEEvNS_16Flash_bwd_paramsE,"ax",@progbits
	.align	128
        .global         _ZN5flash25flash_bwd_dot_do_o_kernelILb0E23Flash_bwd_kernel_traitsILi32ELi128ELi128ELi8ELi4ELi4ELi4ELb0ELb0EN7cutlass6half_tE19Flash_kernel_traitsILi32ELi128ELi128ELi8ES3_EEEEvNS_16Flash_bwd_paramsE
        .type           _ZN5flash25flash_bwd_dot_do_o_kernelILb0E23Flash_bwd_kernel_traitsILi32ELi128ELi128ELi8ELi4ELi4ELi4ELb0ELb0EN7cutlass6half_tE19Flash_kernel_traitsILi32ELi128ELi128ELi8ES3_EEEEvNS_16Flash_bwd_paramsE,@function
        .size           _ZN5flash25flash_bwd_dot_do_o_kernelILb0E23Flash_bwd_kernel_traitsILi32ELi128ELi128ELi8ELi4ELi4ELi4ELb0ELb0EN7cutlass6half_tE19Flash_kernel_traitsILi32ELi128ELi128ELi8ES3_EEEEvNS_16Flash_bwd_paramsE,(.L_x_712 - _ZN5flash25flash_bwd_dot_do_o_kernelILb0E23Flash_bwd_kernel_traitsILi32ELi128ELi128ELi8ELi4ELi4ELi4ELb0ELb0EN7cutlass6half_tE19Flash_kernel_traitsILi32ELi128ELi128ELi8ES3_EEEEvNS_16Flash_bwd_paramsE)
        .other          _ZN5flash25flash_bwd_dot_do_o_kernelILb0E23Flash_bwd_kernel_traitsILi32ELi128ELi128ELi8ELi4ELi4ELi4ELb0ELb0EN7cutlass6half_tE19Flash_kernel_traitsILi32ELi128ELi128ELi8ES3_EEEEvNS_16Flash_bwd_paramsE,@"STO_CUDA_ENTRY STV_DEFAULT"
_ZN5flash25flash_bwd_dot_do_o_kernelILb0E23Flash_bwd_kernel_traitsILi32ELi128ELi128ELi8ELi4ELi4ELi4ELb0ELb0EN7cutlass6half_tE19Flash_kernel_traitsILi32ELi128ELi128ELi8ES3_EEEEvNS_16Flash_bwd_paramsE:
.text._ZN5flash25flash_bwd_dot_do_o_kernelILb0E23Flash_bwd_kernel_traitsILi32ELi128ELi128ELi8ELi4ELi4ELi4ELb0ELb0EN7cutlass6half_tE19Flash_kernel_traitsILi32ELi128ELi128ELi8ES3_EEEEvNS_16Flash_bwd_paramsE:
        /* <DEDUP_REMOVED lines=52> */
.L_x_681:
[----:B------:R-:W0:Y:S08]  /*0340*/  LDC R5, c[0x0][0x270] ;  /* 0x00009c00ff057b82 */ /* 0x000e300000000800 */
[----:B------:R-:W1:Y:S01]  /*0350*/  LDC R7, c[0x0][0x2d4] ;  /* 0x0000b500ff077b82 */ /* 0x000e620000000800 */
[----:B0-----:R-:W-:-:S04]  /*0360*/  IMAD R2, R2, R5, UR5 ;  /* 0x0000000502027e24 */ /* 0x001fc8000f8e0205 */
[----:B-1----:R-:W-:-:S07]  /*0370*/  IMAD R2, R2, R7, RZ ;  /* 0x0000000702027224 */ /* 0x002fce00078e02ff */
.L_x_682:
        /* <DEDUP_REMOVED lines=155> */
.L_x_683:
        /* <DEDUP_REMOVED lines=13> */
.L_x_712:


//--------------------- .text._ZN5flash25flash_bwd_dot_do_o_kernelILb1E23Flash_bwd_kernel_traitsILi32ELi128ELi128ELi8ELi4ELi4ELi4ELb0ELb0EN7cutlass6half_tE19Flash_kernel_traitsILi32ELi128ELi128ELi8ES3_EEEEvNS_16Flash_bwd_paramsE --------------------------
	.section	.text._ZN5flash25flash_bwd_dot_do_o_kernelILb1E23Flash_bwd_kernel_traitsILi32ELi128ELi128ELi8ELi4ELi4ELi4ELb0ELb0EN7cutlass6half_tE19Flash_kernel_traitsILi32ELi128ELi128ELi8ES3_EEEEvNS_16Flash_bwd_paramsE,"ax",@progbits
	.align	128
        .global         _ZN5flash25flash_bwd_dot_do_o_kernelILb1E23Flash_bwd_kernel_traitsILi32ELi128ELi128ELi8ELi4ELi4ELi4ELb0ELb0EN7cutlass6half_tE19Flash_kernel_traitsILi32ELi128ELi128ELi8ES3_EEEEvNS_16Flash_bwd_paramsE
        .type           _ZN5flash25flash_bwd_dot_do_o_kernelILb1E23Flash_bwd_kernel_traitsILi32ELi128ELi128ELi8ELi4ELi4ELi4ELb0ELb0EN7cutlass6half_tE19Flash_kernel_traitsILi32ELi128ELi128ELi8ES3_EEEEvNS_16Flash_bwd_paramsE,@function
        .size           _ZN5flash25flash_bwd_dot_do_o_kernelILb1E23Flash_bwd_kernel_traitsILi32ELi128ELi128ELi8ELi4ELi4ELi4ELb0ELb0EN7cutlass6half_tE19Flash_kernel_traitsILi32ELi128ELi128ELi8ES3_EEEEvNS_16Flash_bwd_paramsE,(.L_x_713 - _ZN5flash25flash_bwd_dot_do_o_kernelILb1E23Flash_bwd_kernel_traitsILi32ELi128ELi128ELi8ELi4ELi4ELi4ELb0ELb0EN7cutlass6half_tE19Flash_kernel_traitsILi32ELi128ELi128ELi8ES3_EEEEvNS_16Flash_bwd_paramsE)
        .other          _ZN5flash25flash_bwd_dot_do_o_kernelILb1E23Flash_bwd_kernel_traitsILi32ELi128ELi128ELi8ELi4ELi4ELi4ELb0ELb0EN7cutlass6half_tE19Flash_kernel_traitsILi32ELi128ELi128ELi8ES3_EEEEvNS_16Flash_bwd_paramsE,@"STO_CUDA_ENTRY STV_DEFAULT"
_ZN5flash25flash_bwd_dot_do_o_kernelILb1E23Flash_bwd_kernel_traitsILi32ELi128ELi128ELi8ELi4ELi4ELi4ELb0ELb0EN7cutlass6half_tE19Flash_kernel_traitsILi32ELi128ELi128ELi8ES3_EEEEvNS_16Flash_bwd_paramsE:
.text._ZN5flash25flash_bwd_dot_do_o_kernelILb1E23Flash_bwd_kernel_traitsILi32ELi128ELi128ELi8ELi4ELi4ELi4ELb0ELb0EN7cutlass6half_tE19Flash_kernel_traitsILi32ELi128ELi128ELi8ES3_EEEEvNS_16Flash_bwd_paramsE:
        /* <DEDUP_REMOVED lines=63> */
.L_x_684:
        /* <DEDUP_REMOVED lines=25> */
.L_x_685:
[----:B------:R-:W-:-:S04]  /*0580*/  IMAD R9, R18, R21, R7 ;  /* 0x0000001512097224 */ /* 0x000fc800078e0207 */
[----:B------:R-:W-:-:S07]  /*0590*/  IMAD R0, R9, R0, RZ ;  /* 0x0000000009007224 */ /* 0x000fce00078e02ff */
.L_x_686:
        /* <DEDUP_REMOVED lines=172> */
.L_x_687:
        /* <DEDUP_REMOVED lines=10> */
.L_x_713:


//--------------------- .nv.shared._ZN5flash44flash_bwd_dq_dk_dv_loop_seqk_parallel_kernelI23Flash_bwd_kernel_traitsILi32ELi128ELi128ELi8ELi4ELi4ELi4ELb1ELb0EN7cutlass6half_tE19Flash_kernel_traitsILi32ELi128ELi128ELi8ES3_EELb0ELb1ELb0ELb0ELb0ELb0ELb0EEEvNS_16Flash_bwd_paramsE --------------------------
	.section	.nv.shared._ZN5flash44flash_bwd_dq_dk_dv_loop_seqk_parallel_kernelI23Flash_bwd_kernel_traitsILi32ELi128ELi128ELi8ELi4ELi4ELi4ELb1ELb0EN7cutlass6half_tE19Flash_kernel_traitsILi32ELi128ELi128ELi8ES3_EELb0ELb1ELb0ELb0ELb0ELb0ELb0EEEvNS_16Flash_bwd_paramsE,"aw",@nobits
	.sectionflags	@""
	.align	16
	.zero		1024


//--------------------- .nv.shared.reserved.0     --------------------------
	.section	.nv.shared.reserved.0,"aw",@nobits
	.weak		__nv_reservedSMEM_offset_0_alias
	.size		__nv_reservedSMEM_offset_0_alias, 0, 0
	.other		__nv_reservedSMEM_offset_0_alias,@"STO_CUDA_RESERVED_SHARED STV_DEFAULT"
__nv_reservedSMEM_offset_0_alias:
	.zero		0


//--------------------- .nv.global                --------------------------
	.section	.nv.global,"aw",@nobits
.nv.global:
	.type		_ZN72_INTERNAL_e66dc272_36_flash_bwd_hdim32_fp16_causal_sm80_cu_ea41c527_35024cute1_E,@object
	.size		_ZN72_INTERNAL_e66dc272_36_flash_bwd_hdim32_fp16_causal_sm80_cu_ea41c527_35024cute1_E,(_ZN72_INTERNAL_e66dc272_36_flash_bwd_hdim32_fp16_causal_sm80_cu_ea41c527_35024cuda3std3__45__cpo6cbeginE - _ZN72_INTERNAL_e66dc272_36_flash_bwd_hdim32_fp16_causal_sm80_cu_ea41c527_35024cute1_E)
_ZN72_INTERNAL_e66dc272_36_flash_bwd_hdim32_fp16_causal_sm80_cu_ea41c527_35024cute1_E:
	.zero		1
	.type		_ZN72_INTERNAL_e66dc272_36_flash_bwd_hdim32_fp16_causal_sm80_cu_ea41c527_35024cuda3std3__45__cpo6cbeginE,@object
	.size		_ZN72_INTERNAL_e66dc272_36_flash_bwd_hdim32_fp16_causal_sm80_cu_ea41c527_35024cuda3std3__45__cpo6cbeginE,(_ZN72_INTERNAL_e66dc272_36_flash_bwd_hdim32_fp16_causal_sm80_cu_ea41c527_35024cuda3std3__48in_placeE - _ZN72_INTERNAL_e66dc272_36_flash_bwd_hdim32_fp16_causal_sm80_cu_ea41c527_35024cuda3std3__45__cpo6cbeginE)
_ZN72_INTERNAL_e66dc272_36_flash_bwd_hdim32_fp16_causal_sm80_cu_ea41c527_35024cuda3std3__45__cpo6cbeginE:
	.zero		1
	.type		_ZN72_INTERNAL_e66dc272_36_flash_bwd_hdim32_fp16_causal_sm80_cu_ea41c527_35024cuda3std3__48in_placeE,@object
	.size		_ZN72_INTERNAL_e66dc272_36_flash_bwd_hdim32_fp16_causal_sm80_cu_ea41c527_35024cuda3std3__48in_placeE,(_ZN72_INTERNAL_e66dc272_36_flash_bwd_hdim32_fp16_causal_sm80_cu_ea41c527_35024cuda3std6ranges3__45__cpo9iter_moveE - _ZN72_INTERNAL_e66dc272_36_flash_bwd_hdim32_fp16_causal_sm80_cu_ea41c527_35024cuda3std3__48in_placeE)
_ZN72_INTERNAL_e66dc272_36_flash_bwd_hdim32_fp16_causal_sm80_cu_ea41c527_35024cuda3std3__48in_placeE:
	.zero		1
	.type		_ZN72_INTERNAL_e66dc272_36_flash_bwd_hdim32_fp16_causal_sm80_cu_ea41c527_35024cuda3std6ranges3__45__cpo9iter_moveE,@object
	.size		_ZN72_INTERNAL_e66dc272_36_flash_bwd_hdim32_fp16_causal_sm80_cu_ea41c527_35024cuda3std6ranges3__45__cpo9iter_moveE,(_ZN72_INTERNAL_e66dc272_36_flash_bwd_hdim32_fp16_causal_sm80_cu_ea41c527_35024cuda3std3__45__cpo5beginE - _ZN72_INTERNAL_e66dc272_36_flash_bwd_hdim32_fp16_causal_sm80_cu_ea41c527_35024cuda3std6ranges3__45__cpo9iter_moveE)
_ZN72_INTERNAL_e66dc272_36_flash_bwd_hdim32_fp16_causal_sm80_cu_ea41c527_35024cuda3std6ranges3__45__cpo9iter_moveE:
	.zero		1
	.type		_ZN72_INTERNAL_e66dc272_36_flash_bwd_hdim32_fp16_causal_sm80_cu_ea41c527_35024cuda3std3__45__cpo5beginE,@object
	.size		_ZN72_INTERNAL_e66dc272_36_flash_bwd_hdim32_fp16_causal_sm80_cu_ea41c527_35024cuda3std3__45__cpo5beginE,(_ZN72_INTERNAL_e66dc272_36_flash_bwd_hdim32_fp16_causal_sm80_cu_ea41c527_35024cuda3std3__474_GLOBAL__N__e66dc272_36_flash_bwd_hdim32_fp16_causal_sm80_cu_ea41c527_35026ignoreE - _ZN72_INTERNAL_e66dc272_36_flash_bwd_hdim32_fp16_causal_sm80_cu_ea41c527_35024cuda3std3__45__cpo5beginE)
_ZN72_INTERNAL_e66dc272_36_flash_bwd_hdim32_fp16_causal_sm80_cu_ea41c527_35024cuda3std3__45__cpo5beginE:
	.zero		1
	.type		_ZN72_INTERNAL_e66dc272_36_flash_bwd_hdim32_fp16_causal_sm80_cu_ea41c527_35024cuda3std3__474_GLOBAL__N__e66dc272_36_flash_bwd_hdim32_fp16_causal_sm80_cu_ea41c527_35026ignoreE,@object
	.size		_ZN72_INTERNAL_e66dc272_36_flash_bwd_hdim32_fp16_causal_sm80_cu_ea41c527_35024cuda3std3__474_GLOBAL__N__e66dc272_36_flash_bwd_hdim32_fp16_causal_sm80_cu_ea41c527_35026ignoreE,(_ZN72_INTERNAL_e66dc272_36_flash_bwd_hdim32_fp16_causal_sm80_cu_ea41c527_35024cute7productE - _ZN72_INTERNAL_e66dc272_36_flash_bwd_hdim32_fp16_causal_sm80_cu_ea41c527_35024cuda3std3__474_GLOBAL__N__e66dc272_36_flash_bwd_hdim32_fp16_causal_sm80_cu_ea41c527_35026ignoreE)
_ZN72_INTERNAL_e66dc272_36_flash_bwd_hdim32_fp16_causal_sm80_cu_ea41c527_35024cuda3std3__474_GLOBAL__N__e66dc272_36_flash_bwd_hdim32_fp16_causal_sm80_cu_ea41c527_35026ignoreE:
	.zero		1
	.type		_ZN72_INTERNAL_e66dc272_36_flash_bwd_hdim32_fp16_causal_sm80_cu_ea41c527_35024cute7productE,@object
	.size		_ZN72_INTERNAL_e66dc272_36_flash_bwd_hdim32_fp16_causal_sm80_cu_ea41c527_35024cute7productE,(_ZN72_INTERNAL_e66dc272_36_flash_bwd_hdim32_fp16_causal_sm80_cu_ea41c527_35024cuda3std3__45__cpo3endE - _ZN72_INTERNAL_e66dc272_36_flash_bwd_hdim32_fp16_causal_sm80_cu_ea41c527_35024cute7productE)
_ZN72_INTERNAL_e66dc272_36_flash_bwd_hdim32_fp16_causal_sm80_cu_ea41c527_35024cute7productE:
	.zero		1
	.type		_ZN72_INTERNAL_e66dc272_36_flash_bwd_hdim32_fp16_causal_sm80_cu_ea41c527_35024cuda3std3__45__cpo3endE,@object
	.size		_ZN72_INTERNAL_e66dc272_36_flash_bwd_hdim32_fp16_causal_sm80_cu_ea41c527_35024cuda3std3__45__cpo3endE,(_ZN72_INTERNAL_e66dc272_36_flash_bwd_hdim32_fp16_causal_sm80_cu_ea41c527_35024cuda3std3__419piecewise_constructE - _ZN72_INTERNAL_e66dc272_36_flash_bwd_hdim32_fp16_causal_sm80_cu_ea41c527_35024cuda3std3__45__cpo3endE)
_ZN72_INTERNAL_e66dc272_36_flash_bwd_hdim32_fp16_causal_sm80_cu_ea41c527_35024cuda3std3__45__cpo3endE:
	.zero		1
	.type		_ZN72_INTERNAL_e66dc272_36_flash_bwd_hdim32_fp16_causal_sm80_cu_ea41c527_35024cuda3std3__419piecewise_constructE,@object
	.size		_ZN72_INTERNAL_e66dc272_36_flash_bwd_hdim32_fp16_causal_sm80_cu_ea41c527_35024cuda3std3__419piecewise_constructE,(_ZN72_INTERNAL_e66dc272_36_flash_bwd_hdim32_fp16_causal_sm80_cu_ea41c527_35024cuda3std3__45__cpo4cendE - _ZN72_INTERNAL_e66dc272_36_flash_bwd_hdim32_fp16_causal_sm80_cu_ea41c527_35024cuda3std3__419piecewise_constructE)
_ZN72_INTERNAL_e66dc272_36_flash_bwd_hdim32_fp16_causal_sm80_cu_ea41c527_35024cuda3std3__419piecewise_constructE:
	.zero		1
	.type		_ZN72_INTERNAL_e66dc272_36_flash_bwd_hdim32_fp16_causal_sm80_cu_ea41c527_35024cuda3std3__45__cpo4cendE,@object
	.size		_ZN72_INTERNAL_e66dc272_36_flash_bwd_hdim32_fp16_causal_sm80_cu_ea41c527_35024cuda3std3__45__cpo4cendE,(_ZN72_INTERNAL_e66dc272_36_flash_bwd_hdim32_fp16_causal_sm80_cu_ea41c527_35024cuda3std6ranges3__45__cpo4swapE - _ZN72_INTERNAL_e66dc272_36_flash_bwd_hdim32_fp16_causal_sm80_cu_ea41c527_35024cuda3std3__45__cpo4cendE)
_ZN72_INTERNAL_e66dc272_36_flash_bwd_hdim32_fp16_causal_sm80_cu_ea41c527_35024cuda3std3__45__cpo4cendE:
	.zero		1
	.type		_ZN72_INTERNAL_e66dc272_36_flash_bwd_hdim32_fp16_causal_sm80_cu_ea41c527_35024cuda3std6ranges3__45__cpo4swapE,@object
	.size		_ZN72_INTERNAL_e66dc272_36_flash_bwd_hdim32_fp16_causal_sm80_cu_ea41c527_35024cuda3std6ranges3__45__cpo4swapE,(.L_7 - _ZN72_INTERNAL_e66dc272_36_flash_bwd_hdim32_fp16_causal_sm80_cu_ea41c527_35024cuda3std6ranges3__45__cpo4swapE)
_ZN72_INTERNAL_e66dc272_36_flash_bwd_hdim32_fp16_causal_sm80_cu_ea41c527_35024cuda3std6ranges3__45__cpo4swapE:
	.zero		1
.L_7:


//--------------------- .nv.shared._ZN5flash44flash_bwd_dq_dk_dv_loop_seqk_parallel_kernelI23Flash_bwd_kernel_traitsILi32ELi128ELi128ELi8ELi4ELi4ELi4ELb1ELb0EN7cutlass6half_tE19Flash_kernel_traitsILi32ELi128ELi128ELi8ES3_EELb0ELb1ELb0ELb0ELb1ELb1ELb0EEEvNS_16Flash_bwd_paramsE --------------------------
	.section	.nv.shared._ZN5flash44flash_bwd_dq_dk_dv_loop_seqk_parallel_kernelI23Flash_bwd_kernel_traitsILi32ELi128ELi128ELi8ELi4ELi4ELi4ELb1ELb0EN7cutlass6half_tE19Flash_kernel_traitsILi32ELi128ELi128ELi8ES3_EELb0ELb1ELb0ELb0ELb1ELb1ELb0EEEvNS_16Flash_bwd_paramsE,"aw",@nobits
	.sectionflags	@""
	.align	16
	.zero		1024


//--------------------- .nv.shared._ZN5flash44flash_bwd_dq_dk_dv_loop_seqk_parallel_kernelI23Flash_bwd_kernel_traitsILi32ELi128ELi128ELi8ELi4ELi4ELi4ELb1ELb0EN7cutlass6half_tE19Flash_kernel_traitsILi32ELi128ELi128ELi8ES3_EELb0ELb1ELb0ELb0ELb0ELb1ELb0EEEvNS_16Flash_bwd_paramsE --------------------------
	.section	.nv.shared._ZN5flash44flash_bwd_dq_dk_dv_loop_seqk_parallel_kernelI23Flash_bwd_kernel_traitsILi32ELi128ELi128ELi8ELi4ELi4ELi4ELb1ELb0EN7cutlass6half_tE19Flash_kernel_traitsILi32ELi128ELi128ELi8ES3_EELb0ELb1ELb0ELb0ELb0ELb1ELb0EEEvNS_16Flash_bwd_paramsE,"aw",@nobits
	.sectionflags	@""
	.align	16
	.zero		1024


//--------------------- .nv.shared._ZN5flash44flash_bwd_dq_dk_dv_loop_seqk_parallel_kernelI23Flash_bwd_kernel_traitsILi32ELi128ELi128ELi8ELi4ELi4ELi4ELb1ELb0EN7cutlass6half_tE19Flash_kernel_traitsILi32ELi128ELi128ELi8ES3_EELb0ELb1ELb0ELb1ELb0ELb0ELb0EEEvNS_16Flash_bwd_paramsE --------------------------
	.section	.nv.shared._ZN5flash44flash_bwd_dq_dk_dv_loop_seqk_parallel_kernelI23Flash_bwd_kernel_traitsILi32ELi128ELi128ELi8ELi4ELi4ELi4ELb1ELb0EN7cutlass6half_tE19Flash_kernel_traitsILi32ELi128ELi128ELi8ES3_EELb0ELb1ELb0ELb1ELb0ELb0ELb0EEEvNS_16Flash_bwd_paramsE,"aw",@nobits
	.sectionflags	@""
	.align	16
	.zero		1024


//--------------------- .nv.shared._ZN5flash27flash_bwd_convert_dq_kernelI23Flash_bwd_kernel_traitsILi32ELi128ELi128ELi8ELi4ELi4ELi4ELb1ELb0EN7cutlass6half_tE19Flash_kernel_traitsILi32ELi128ELi128ELi8ES3_EEEEvNS_16Flash_bwd_paramsEi --------------------------
	.section	.nv.shared._ZN5flash27flash_bwd_convert_dq_kernelI23Flash_bwd_kernel_traitsILi32ELi128ELi128ELi8ELi4ELi4ELi4ELb1ELb0EN7cutlass6half_tE19Flash_kernel_traitsILi32ELi128ELi128ELi8ES3_EEEEvNS_16Flash_bwd_paramsEi,"aw",@nobits
	.sectionflags	@""
	.align	16
	.zero		1024


//--------------------- .nv.shared._ZN5flash44flash_bwd_dq_dk_dv_loop_seqk_parallel_kernelI23Flash_bwd_kernel_traitsILi32ELi128ELi128ELi8ELi4ELi4ELi4ELb1ELb0EN7cutlass6half_tE19Flash_kernel_traitsILi32ELi128ELi128ELi8ES3_EELb1ELb1ELb0ELb0ELb0ELb0ELb0EEEvNS_16Flash_bwd_paramsE --------------------------
	.section	.nv.shared._ZN5flash44flash_bwd_dq_dk_dv_loop_seqk_parallel_kernelI23Flash_bwd_kernel_traitsILi32ELi128ELi128ELi8ELi4ELi4ELi4ELb1ELb0EN7cutlass6half_tE19Flash_kernel_traitsILi32ELi128ELi128ELi8ES3_EELb1ELb1ELb0ELb0ELb0ELb0ELb0EEEvNS_16Flash_bwd_paramsE,"aw",@nobits
	.sectionflags	@""
	.align	16
	.zero		1024


//--------------------- .nv.shared._ZN5flash44flash_bwd_dq_dk_dv_loop_seqk_parallel_kernelI23Flash_bwd_kernel_traitsILi32ELi128ELi128ELi8ELi4ELi4ELi4ELb1ELb0EN7cutlass6half_tE19Flash_kernel_traitsILi32ELi128ELi128ELi8ES3_EELb0ELb1ELb0ELb0ELb0ELb0ELb1EEEvNS_16Flash_bwd_paramsE --------------------------
	.section	.nv.shared._ZN5flash44flash_bwd_dq_dk_dv_loop_seqk_parallel_kernelI23Flash_bwd_kernel_traitsILi32ELi128ELi128ELi8ELi4ELi4ELi4ELb1ELb0EN7cutlass6half_tE19Flash_kernel_traitsILi32ELi128ELi128ELi8ES3_EELb0ELb1ELb0ELb0ELb0ELb0ELb1EEEvNS_16Flash_bwd_paramsE,"aw",@nobits
	.sectionflags	@""
	.align	16
	.zero		1024


//--------------------- .nv.shared._ZN5flash44flash_bwd_dq_dk_dv_loop_seqk_parallel_kernelI23Flash_bwd_kernel_traitsILi32ELi128ELi128ELi8ELi4ELi4ELi4ELb1ELb0EN7cutlass6half_tE19Flash_kernel_traitsILi32ELi128ELi128ELi8ES3_EELb1ELb1ELb0ELb0ELb1ELb1ELb0EEEvNS_16Flash_bwd_paramsE --------------------------
	.section	.nv.shared._ZN5flash44flash_bwd_dq_dk_dv_loop_seqk_parallel_kernelI23Flash_bwd_kernel_traitsILi32ELi128ELi128ELi8ELi4ELi4ELi4ELb1ELb0EN7cutlass6half_tE19Flash_kernel_traitsILi32ELi128ELi128ELi8ES3_EELb1ELb1ELb0ELb0ELb1ELb1ELb0EEEvNS_16Flash_bwd_paramsE,"aw",@nobits
	.sectionflags	@""
	.align	16
	.zero		1024


//--------------------- .nv.shared._ZN5flash44flash_bwd_dq_dk_dv_loop_seqk_parallel_kernelI23Flash_bwd_kernel_traitsILi32ELi128ELi128ELi8ELi4ELi4ELi4ELb1ELb0EN7cutlass6half_tE19Flash_kernel_traitsILi32ELi128ELi128ELi8ES3_EELb0ELb1ELb0ELb0ELb1ELb1ELb1EEEvNS_16Flash_bwd_paramsE --------------------------
	.section	.nv.shared._ZN5flash44flash_bwd_dq_dk_dv_loop_seqk_parallel_kernelI23Flash_bwd_kernel_traitsILi32ELi128ELi128ELi8ELi4ELi4ELi4ELb1ELb0EN7cutlass6half_tE19Flash_kernel_traitsILi32ELi128ELi128ELi8ES3_EELb0ELb1ELb0ELb0ELb1ELb1ELb1EEEvNS_16Flash_bwd_paramsE,"aw",@nobits
	.sectionflags	@""
	.align	16
	.zero		1024


//--------------------- .nv.shared._ZN5flash44flash_bwd_dq_dk_dv_loop_seqk_parallel_kernelI23Flash_bwd_kernel_traitsILi32ELi128ELi128ELi8ELi4ELi4ELi4ELb1ELb0EN7cutlass6half_tE19Flash_kernel_traitsILi32ELi128ELi128ELi8ES3_EELb1ELb1ELb0ELb0ELb0ELb1ELb0EEEvNS_16Flash_bwd_paramsE --------------------------
	.section	.nv.shared._ZN5flash44flash_bwd_dq_dk_dv_loop_seqk_parallel_kernelI23Flash_bwd_kernel_traitsILi32ELi128ELi128ELi8ELi4ELi4ELi4ELb1ELb0EN7cutlass6half_tE19Flash_kernel_traitsILi32ELi128ELi128ELi8ES3_EELb1ELb1ELb0ELb0ELb0ELb1ELb0EEEvNS_16Flash_bwd_paramsE,"aw",@nobits
	.sectionflags	@""
	.align	16
	.zero		1024


//--------------------- .nv.shared._ZN5flash44flash_bwd_dq_dk_dv_loop_seqk_parallel_kernelI23Flash_bwd_kernel_traitsILi32ELi128ELi128ELi8ELi4ELi4ELi4ELb1ELb0EN7cutlass6half_tE19Flash_kernel_traitsILi32ELi128ELi128ELi8ES3_EELb0ELb1ELb0ELb0ELb0ELb1ELb1EEEvNS_16Flash_bwd_paramsE --------------------------
	.section	.nv.shared._ZN5flash44flash_bwd_dq_dk_dv_loop_seqk_parallel_kernelI23Flash_bwd_kernel_traitsILi32ELi128ELi128ELi8ELi4ELi4ELi4ELb1ELb0EN7cutlass6half_tE19Flash_kernel_traitsILi32ELi128ELi128ELi8ES3_EELb0ELb1ELb0ELb0ELb0ELb1ELb1EEEvNS_16Flash_bwd_paramsE,"aw",@nobits
	.sectionflags	@""
	.align	16
	.zero		1024


//--------------------- .nv.shared._ZN5flash44flash_bwd_dq_dk_dv_loop_seqk_parallel_kernelI23Flash_bwd_kernel_traitsILi32ELi128ELi128ELi8ELi4ELi4ELi4ELb1ELb0EN7cutlass6half_tE19Flash_kernel_traitsILi32ELi128ELi128ELi8ES3_EELb1ELb1ELb0ELb1ELb0ELb0ELb0EEEvNS_16Flash_bwd_paramsE --------------------------
	.section	.nv.shared._ZN5flash44flash_bwd_dq_dk_dv_loop_seqk_parallel_kernelI23Flash_bwd_kernel_traitsILi32ELi128ELi128ELi8ELi4ELi4ELi4ELb1ELb0EN7cutlass6half_tE19Flash_kernel_traitsILi32ELi128ELi128ELi8ES3_EELb1ELb1ELb0ELb1ELb0ELb0ELb0EEEvNS_16Flash_bwd_paramsE,"aw",@nobits
	.sectionflags	@""
	.align	16
	.zero		1024


//--------------------- .nv.shared._ZN5flash44flash_bwd_dq_dk_dv_loop_seqk_parallel_kernelI23Flash_bwd_kernel_traitsILi32ELi128ELi128ELi8ELi4ELi4ELi4ELb1ELb0EN7cutlass6half_tE19Flash_kernel_traitsILi32ELi128ELi128ELi8ES3_EELb0ELb1ELb0ELb1ELb0ELb0ELb1EEEvNS_16Flash_bwd_paramsE --------------------------
	.section	.nv.shared._ZN5flash44flash_bwd_dq_dk_dv_loop_seqk_parallel_kernelI23Flash_bwd_kernel_traitsILi32ELi128ELi128ELi8ELi4ELi4ELi4ELb1ELb0EN7cutlass6half_tE19Flash_kernel_traitsILi32ELi128ELi128ELi8ES3_EELb0ELb1ELb0ELb1ELb0ELb0ELb1EEEvNS_16Flash_bwd_paramsE,"aw",@nobits
	.sectionflags	@""
	.align	16
	.zero		1024


//--------------------- .nv.shared._ZN5flash25flash_bwd_dot_do_o_kernelILb0E23Flash_bwd_kernel_traitsILi32ELi128ELi128ELi8ELi4ELi4ELi4ELb1ELb0EN7cutlass6half_tE19Flash_kernel_traitsILi32ELi128ELi128ELi8ES3_EEEEvNS_16Flash_bwd_paramsE --------------------------
	.section	.nv.shared._ZN5flash25flash_bwd_dot_do_o_kernelILb0E23Flash_bwd_kernel_traitsILi32ELi128ELi128ELi8ELi4ELi4ELi4ELb1ELb0EN7cutlass6half_tE19Flash_kernel_traitsILi32ELi128ELi128ELi8ES3_EEEEvNS_16Flash_bwd_paramsE,"aw",@nobits
	.sectionflags	@""
	.align	16
	.zero		1024


//--------------------- .nv.shared._ZN5flash25flash_bwd_dot_do_o_kernelILb1E23Flash_bwd_kernel_traitsILi32ELi128ELi128ELi8ELi4ELi4ELi4ELb1ELb0EN7cutlass6half_tE19Flash_kernel_traitsILi32ELi128ELi128ELi8ES3_EEEEvNS_16Flash_bwd_paramsE --------------------------
	.section	.nv.shared._ZN5flash25flash_bwd_dot_do_o_kernelILb1E23Flash_bwd_kernel_traitsILi32ELi128ELi128ELi8ELi4ELi4ELi4ELb1ELb0EN7cutlass6half_tE19Flash_kernel_traitsILi32ELi128ELi128ELi8ES3_EEEEvNS_16Flash_bwd_paramsE,"aw",@nobits
	.sectionflags	@""
	.align	16
	.zero		1024


//--------------------- .nv.shared._ZN5flash27flash_bwd_convert_dq_kernelI23Flash_bwd_kernel_traitsILi32ELi128ELi128ELi8ELi4ELi4ELi4ELb0ELb0EN7cutlass6half_tE19Flash_kernel_traitsILi32ELi128ELi128ELi8ES3_EEEEvNS_16Flash_bwd_paramsEi --------------------------
	.section	.nv.shared._ZN5flash27flash_bwd_convert_dq_kernelI23Flash_bwd_kernel_traitsILi32ELi128ELi128ELi8ELi4ELi4ELi4ELb0ELb0EN7cutlass6half_tE19Flash_kernel_traitsILi32ELi128ELi128ELi8ES3_EEEEvNS_16Flash_bwd_paramsEi,"aw",@nobits
	.sectionflags	@""
	.align	16
	.zero		1024


//--------------------- .nv.shared._ZN5flash44flash_bwd_dq_dk_dv_loop_seqk_parallel_kernelI23Flash_bwd_kernel_traitsILi32ELi128ELi128ELi8ELi4ELi4ELi4ELb0ELb0EN7cutlass6half_tE19Flash_kernel_traitsILi32ELi128ELi128ELi8ES3_EELb1ELb1ELb0ELb0ELb0ELb0ELb0EEEvNS_16Flash_bwd_paramsE --------------------------
	.section	.nv.shared._ZN5flash44flash_bwd_dq_dk_dv_loop_seqk_parallel_kernelI23Flash_bwd_kernel_traitsILi32ELi128ELi128ELi8ELi4ELi4ELi4ELb0ELb0EN7cutlass6half_tE19Flash_kernel_traitsILi32ELi128ELi128ELi8ES3_EELb1ELb1ELb0ELb0ELb0ELb0ELb0EEEvNS_16Flash_bwd_paramsE,"aw",@nobits
	.sectionflags	@""
	.align	16
	.zero		1024


//--------------------- .nv.shared._ZN5flash44flash_bwd_dq_dk_dv_loop_seqk_parallel_kernelI23Flash_bwd_kernel_traitsILi32ELi128ELi128ELi8ELi4ELi4ELi4ELb0ELb0EN7cutlass6half_tE19Flash_kernel_traitsILi32ELi128ELi128ELi8ES3_EELb0ELb1ELb0ELb0ELb0ELb0ELb1EEEvNS_16Flash_bwd_paramsE --------------------------
	.section	.nv.shared._ZN5flash44flash_bwd_dq_dk_dv_loop_seqk_parallel_kernelI23Flash_bwd_kernel_traitsILi32ELi128ELi128ELi8ELi4ELi4ELi4ELb0ELb0EN7cutlass6half_tE19Flash_kernel_traitsILi32ELi128ELi128ELi8ES3_EELb0ELb1ELb0ELb0ELb0ELb0ELb1EEEvNS_16Flash_bwd_paramsE,"aw",@nobits
	.sectionflags	@""
	.align	16
	.zero		1024


//--------------------- .nv.shared._ZN5flash44flash_bwd_dq_dk_dv_loop_seqk_parallel_kernelI23Flash_bwd_kernel_traitsILi32ELi128ELi128ELi8ELi4ELi4ELi4ELb0ELb0EN7cutlass6half_tE19Flash_kernel_traitsILi32ELi128ELi128ELi8ES3_EELb1ELb1ELb0ELb0ELb1ELb1ELb0EEEvNS_16Flash_bwd_paramsE --------------------------
	.section	.nv.shared._ZN5flash44flash_bwd_dq_dk_dv_loop_seqk_parallel_kernelI23Flash_bwd_kernel_traitsILi32ELi128ELi128ELi8ELi4ELi4ELi4ELb0ELb0EN7cutlass6half_tE19Flash_kernel_traitsILi32ELi128ELi128ELi8ES3_EELb1ELb1ELb0ELb0ELb1ELb1ELb0EEEvNS_16Flash_bwd_paramsE,"aw",@nobits
	.sectionflags	@""
	.align	16
	.zero		1024


//--------------------- .nv.shared._ZN5flash44flash_bwd_dq_dk_dv_loop_seqk_parallel_kernelI23Flash_bwd_kernel_traitsILi32ELi128ELi128ELi8ELi4ELi4ELi4ELb0ELb0EN7cutlass6half_tE19Flash_kernel_traitsILi32ELi128ELi128ELi8ES3_EELb0ELb1ELb0ELb0ELb1ELb1ELb1EEEvNS_16Flash_bwd_paramsE --------------------------
	.section	.nv.shared._ZN5flash44flash_bwd_dq_dk_dv_loop_seqk_parallel_kernelI23Flash_bwd_kernel_traitsILi32ELi128ELi128ELi8ELi4ELi4ELi4ELb0ELb0EN7cutlass6half_tE19Flash_kernel_traitsILi32ELi128ELi128ELi8ES3_EELb0ELb1ELb0ELb0ELb1ELb1ELb1EEEvNS_16Flash_bwd_paramsE,"aw",@nobits
	.sectionflags	@""
	.align	16
	.zero		1024


//--------------------- .nv.shared._ZN5flash44flash_bwd_dq_dk_dv_loop_seqk_parallel_kernelI23Flash_bwd_kernel_traitsILi32ELi128ELi128ELi8ELi4ELi4ELi4ELb0ELb0EN7cutlass6half_tE19Flash_kernel_traitsILi32ELi128ELi128ELi8ES3_EELb1ELb1ELb0ELb0ELb0ELb1ELb0EEEvNS_16Flash_bwd_paramsE --------------------------
	.section	.nv.shared._ZN5flash44flash_bwd_dq_dk_dv_loop_seqk_parallel_kernelI23Flash_bwd_kernel_traitsILi32ELi128ELi128ELi8ELi4ELi4ELi4ELb0ELb0EN7cutlass6half_tE19Flash_kernel_traitsILi32ELi128ELi128ELi8ES3_EELb1ELb1ELb0ELb0ELb0ELb1ELb0EEEvNS_16Flash_bwd_paramsE,"aw",@nobits
	.sectionflags	@""
	.align	16
	.zero		1024


//--------------------- .nv.shared._ZN5flash44flash_bwd_dq_dk_dv_loop_seqk_parallel_kernelI23Flash_bwd_kernel_traitsILi32ELi128ELi128ELi8ELi4ELi4ELi4ELb0ELb0EN7cutlass6half_tE19Flash_kernel_traitsILi32ELi128ELi128ELi8ES3_EELb0ELb1ELb0ELb0ELb0ELb1ELb1EEEvNS_16Flash_bwd_paramsE --------------------------
	.section	.nv.shared._ZN5flash44flash_bwd_dq_dk_dv_loop_seqk_parallel_kernelI23Flash_bwd_kernel_traitsILi32ELi128ELi128ELi8ELi4ELi4ELi4ELb0ELb0EN7cutlass6half_tE19Flash_kernel_traitsILi32ELi128ELi128ELi8ES3_EELb0ELb1ELb0ELb0ELb0ELb1ELb1EEEvNS_16Flash_bwd_paramsE,"aw",@nobits
	.sectionflags	@""
	.align	16
	.zero		1024


//--------------------- .nv.shared._ZN5flash44flash_bwd_dq_dk_dv_loop_seqk_parallel_kernelI23Flash_bwd_kernel_traitsILi32ELi128ELi128ELi8ELi4ELi4ELi4ELb0ELb0EN7cutlass6half_tE19Flash_kernel_traitsILi32ELi128ELi128ELi8ES3_EELb1ELb1ELb0ELb1ELb0ELb0ELb0EEEvNS_16Flash_bwd_paramsE --------------------------
	.section	.nv.shared._ZN5flash44flash_bwd_dq_dk_dv_loop_seqk_parallel_kernelI23Flash_bwd_kernel_traitsILi32ELi128ELi128ELi8ELi4ELi4ELi4ELb0ELb0EN7cutlass6half_tE19Flash_kernel_traitsILi32ELi128ELi128ELi8ES3_EELb1ELb1ELb0ELb1ELb0ELb0ELb0EEEvNS_16Flash_bwd_paramsE,"aw",@nobits
	.sectionflags	@""
	.align	16
	.zero		1024


//--------------------- .nv.shared._ZN5flash44flash_bwd_dq_dk_dv_loop_seqk_parallel_kernelI23Flash_bwd_kernel_traitsILi32ELi128ELi128ELi8ELi4ELi4ELi4ELb0ELb0EN7cutlass6half_tE19Flash_kernel_traitsILi32ELi128ELi128ELi8ES3_EELb0ELb1ELb0ELb1ELb0ELb0ELb1EEEvNS_16Flash_bwd_paramsE --------------------------
	.section	.nv.shared._ZN5flash44flash_bwd_dq_dk_dv_loop_seqk_parallel_kernelI23Flash_bwd_kernel_traitsILi32ELi128ELi128ELi8ELi4ELi4ELi4ELb0ELb0EN7cutlass6half_tE19Flash_kernel_traitsILi32ELi128ELi128ELi8ES3_EELb0ELb1ELb0ELb1ELb0ELb0ELb1EEEvNS_16Flash_bwd_paramsE,"aw",@nobits
	.sectionflags	@""
	.align	16
	.zero		1024


//--------------------- .nv.shared._ZN5flash25flash_bwd_dot_do_o_kernelILb0E23Flash_bwd_kernel_traitsILi32ELi128ELi128ELi8ELi4ELi4ELi4ELb0ELb0EN7cutlass6half_tE19Flash_kernel_traitsILi32ELi128ELi128ELi8ES3_EEEEvNS_16Flash_bwd_paramsE --------------------------
	.section	.nv.shared._ZN5flash25flash_bwd_dot_do_o_kernelILb0E23Flash_bwd_kernel_traitsILi32ELi128ELi128ELi8ELi4ELi4ELi4ELb0ELb0EN7cutlass6half_tE19Flash_kernel_traitsILi32ELi128ELi128ELi8ES3_EEEEvNS_16Flash_bwd_paramsE,"aw",@nobits
	.sectionflags	@""
	.align	16
	.zero		1024


//--------------------- .nv.shared._ZN5flash25flash_bwd_dot_do_o_kernelILb1E23Flash_bwd_kernel_traitsILi32ELi128ELi128ELi8ELi4ELi4ELi4ELb0ELb0EN7cutlass6half_tE19Flash_kernel_traitsILi32ELi128ELi128ELi8ES3_EEEEvNS_16Flash_bwd_paramsE --------------------------
	.section	.nv.shared._ZN5flash25flash_bwd_dot_do_o_kernelILb1E23Flash_bwd_kernel_traitsILi32ELi128ELi128ELi8ELi4ELi4ELi4ELb0ELb0EN7cutlass6half_tE19Flash_kernel_traitsILi32ELi128ELi128ELi8ES3_EEEEvNS_16Flash_bwd_paramsE,"aw",@nobits
	.sectionflags	@""
	.align	16
	.zero		1024


//--------------------- .nv.constant0._ZN5flash44flash_bwd_dq_dk_dv_loop_seqk_parallel_kernelI23Flash_bwd_kernel_traitsILi32ELi128ELi128ELi8ELi4ELi4ELi4ELb1ELb0EN7cutlass6half_tE19Flash_kernel_traitsILi32ELi128ELi128ELi8ES3_EELb0ELb1ELb0ELb0ELb0ELb0ELb0EEEvNS_16Flash_bwd_paramsE --------------------------
	.section	.nv.constant0._ZN5flash44flash_bwd_dq_dk_dv_loop_seqk_parallel_kernelI23Flash_bwd_kernel_traitsILi32ELi128ELi128ELi8ELi4ELi4ELi4ELb1ELb0EN7cutlass6half_tE19Flash_kernel_traitsILi32ELi128ELi128ELi8ES3_EELb0ELb1ELb0ELb0ELb0ELb0ELb0EEEvNS_16Flash_bwd_paramsE,"a",@progbits
	.sectionflags	@""
	.align	4
.nv.constant0._ZN5flash44flash_bwd_dq_dk_dv_loop_seqk_parallel_kernelI23Flash_bwd_kernel_traitsILi32ELi128ELi128ELi8ELi4ELi4ELi4ELb1ELb0EN7cutlass6half_tE19Flash_kernel_traitsILi32ELi128ELi128ELi8ES3_EELb0ELb1ELb0ELb0ELb0ELb0ELb0EEEvNS_16Flash_bwd_paramsE:
	.zero		1168


//--------------------- .nv.constant0._ZN5flash44flash_bwd_dq_dk_dv_loop_seqk_parallel_kernelI23Flash_bwd_kernel_traitsILi32ELi128ELi128ELi8ELi4ELi4ELi4ELb1ELb0EN7cutlass6half_tE19Flash_kernel_traitsILi32ELi128ELi128ELi8ES3_EELb0ELb1ELb0ELb0ELb1ELb1ELb0EEEvNS_16Flash_bwd_paramsE --------------------------
	.section	.nv.constant0._ZN5flash44flash_bwd_dq_dk_dv_loop_seqk_parallel_kernelI23Flash_bwd_kernel_traitsILi32ELi128ELi128ELi8ELi4ELi4ELi4ELb1ELb0EN7cutlass6half_tE19Flash_kernel_traitsILi32ELi128ELi128ELi8ES3_EELb0ELb1ELb0ELb0ELb1ELb1ELb0EEEvNS_16Flash_bwd_paramsE,"a",@progbits
	.sectionflags	@""
	.align	4
.nv.constant0._ZN5flash44flash_bwd_dq_dk_dv_loop_seqk_parallel_kernelI23Flash_bwd_kernel_traitsILi32ELi128ELi128ELi8ELi4ELi4ELi4ELb1ELb0EN7cutlass6half_tE19Flash_kernel_traitsILi32ELi128ELi128ELi8ES3_EELb0ELb1ELb0ELb0ELb1ELb1ELb0EEEvNS_16Flash_bwd_paramsE:
	.zero		1168


//--------------------- .nv.constant0._ZN5flash44flash_bwd_dq_dk_dv_loop_seqk_parallel_kernelI23Flash_bwd_kernel_traitsILi32ELi128ELi128ELi8ELi4ELi4ELi4ELb1ELb0EN7cutlass6half_tE19Flash_kernel_traitsILi32ELi128ELi128ELi8ES3_EELb0ELb1ELb0ELb0ELb0ELb1ELb0EEEvNS_16Flash_bwd_paramsE --------------------------
	.section	.nv.constant0._ZN5flash44flash_bwd_dq_dk_dv_loop_seqk_parallel_kernelI23Flash_bwd_kernel_traitsILi32ELi128ELi128ELi8ELi4ELi4ELi4ELb1ELb0EN7cutlass6half_tE19Flash_kernel_traitsILi32ELi128ELi128ELi8ES3_EELb0ELb1ELb0ELb0ELb0ELb1ELb0EEEvNS_16Flash_bwd_paramsE,"a",@progbits
	.sectionflags	@""
	.align	4
.nv.constant0._ZN5flash44flash_bwd_dq_dk_dv_loop_seqk_parallel_kernelI23Flash_bwd_kernel_traitsILi32ELi128ELi128ELi8ELi4ELi4ELi4ELb1ELb0EN7cutlass6half_tE19Flash_kernel_traitsILi32ELi128ELi128ELi8ES3_EELb0ELb1ELb0ELb0ELb0ELb1ELb0EEEvNS_16Flash_bwd_paramsE:
	.zero		1168


//--------------------- .nv.constant0._ZN5flash44flash_bwd_dq_dk_dv_loop_seqk_parallel_kernelI23Flash_bwd_kernel_traitsILi32ELi128ELi128ELi8ELi4ELi4ELi4ELb1ELb0EN7cutlass6half_tE19Flash_kernel_traitsILi32ELi128ELi128ELi8ES3_EELb0ELb1ELb0ELb1ELb0ELb0ELb0EEEvNS_16Flash_bwd_paramsE --------------------------
	.section	.nv.constant0._ZN5flash44flash_bwd_dq_dk_dv_loop_seqk_parallel_kernelI23Flash_bwd_kernel_traitsILi32ELi128ELi128ELi8ELi4ELi4ELi4ELb1ELb0EN7cutlass6half_tE19Flash_kernel_traitsILi32ELi128ELi128ELi8ES3_EELb0ELb1ELb0ELb1ELb0ELb0ELb0EEEvNS_16Flash_bwd_paramsE,"a",@progbits
	.sectionflags	@""
	.align	4
.nv.constant0._ZN5flash44flash_bwd_dq_dk_dv_loop_seqk_parallel_kernelI23Flash_bwd_kernel_traitsILi32ELi128ELi128ELi8ELi4ELi4ELi4ELb1ELb0EN7cutlass6half_tE19Flash_kernel_traitsILi32ELi128ELi128ELi8ES3_EELb0ELb1ELb0ELb1ELb0ELb0ELb0EEEvNS_16Flash_bwd_paramsE:
	.zero		1168


//--------------------- .nv.constant0._ZN5flash27flash_bwd_convert_dq_kernelI23Flash_bwd_kernel_traitsILi32ELi128ELi128ELi8ELi4ELi4ELi4ELb1ELb0EN7cutlass6half_tE19Flash_kernel_traitsILi32ELi128ELi128ELi8ES3_EEEEvNS_16Flash_bwd_paramsEi --------------------------
	.section	.nv.constant0._ZN5flash27flash_bwd_convert_dq_kernelI23Flash_bwd_kernel_traitsILi32ELi128ELi128ELi8ELi4ELi4ELi4ELb1ELb0EN7cutlass6half_tE19Flash_kernel_traitsILi32ELi128ELi128ELi8ES3_EEEEvNS_16Flash_bwd_paramsEi,"a",@progbits
	.sectionflags	@""
	.align	4
.nv.constant0._ZN5flash27flash_bwd_convert_dq_kernelI23Flash_bwd_kernel_traitsILi32ELi128ELi128ELi8ELi4ELi4ELi4ELb1ELb0EN7cutlass6half_tE19Flash_kernel_traitsILi32ELi128ELi128ELi8ES3_EEEEvNS_16Flash_bwd_paramsEi:
	.zero		1172


//--------------------- .nv.constant0._ZN5flash44flash_bwd_dq_dk_dv_loop_seqk_parallel_kernelI23Flash_bwd_kernel_traitsILi32ELi128ELi128ELi8ELi4ELi4ELi4ELb1ELb0EN7cutlass6half_tE19Flash_kernel_traitsILi32ELi128ELi128ELi8ES3_EELb1ELb1ELb0ELb0ELb0ELb0ELb0EEEvNS_16Flash_bwd_paramsE --------------------------
	.section	.nv.constant0._ZN5flash44flash_bwd_dq_dk_dv_loop_seqk_parallel_kernelI23Flash_bwd_kernel_traitsILi32ELi128ELi128ELi8ELi4ELi4ELi4ELb1ELb0EN7cutlass6half_tE19Flash_kernel_traitsILi32ELi128ELi128ELi8ES3_EELb1ELb1ELb0ELb0ELb0ELb0ELb0EEEvNS_16Flash_bwd_paramsE,"a",@progbits
	.sectionflags	@""
	.align	4
.nv.constant0._ZN5flash44flash_bwd_dq_dk_dv_loop_seqk_parallel_kernelI23Flash_bwd_kernel_traitsILi32ELi128ELi128ELi8ELi4ELi4ELi4ELb1ELb0EN7cutlass6half_tE19Flash_kernel_traitsILi32ELi128ELi128ELi8ES3_EELb1ELb1ELb0ELb0ELb0ELb0ELb0EEEvNS_16Flash_bwd_paramsE:
	.zero		1168


//--------------------- .nv.constant0._ZN5flash44flash_bwd_dq_dk_dv_loop_seqk_parallel_kernelI23Flash_bwd_kernel_traitsILi32ELi128ELi128ELi8ELi4ELi4ELi4ELb1ELb0EN7cutlass6half_tE19Flash_kernel_traitsILi32ELi128ELi128ELi8ES3_EELb0ELb1ELb0ELb0ELb0ELb0ELb1EEEvNS_16Flash_bwd_paramsE --------------------------
	.section	.nv.constant0._ZN5flash44flash_bwd_dq_dk_dv_loop_seqk_parallel_kernelI23Flash_bwd_kernel_traitsILi32ELi128ELi128ELi8ELi4ELi4ELi4ELb1ELb0EN7cutlass6half_tE19Flash_kernel_traitsILi32ELi128ELi128ELi8ES3_EELb0ELb1ELb0ELb0ELb0ELb0ELb1EEEvNS_16Flash_bwd_paramsE,"a",@progbits
	.sectionflags	@""
	.align	4
.nv.constant0._ZN5flash44flash_bwd_dq_dk_dv_loop_seqk_parallel_kernelI23Flash_bwd_kernel_traitsILi32ELi128ELi128ELi8ELi4ELi4ELi4ELb1ELb0EN7cutlass6half_tE19Flash_kernel_traitsILi32ELi128ELi128ELi8ES3_EELb0ELb1ELb0ELb0ELb0ELb0ELb1EEEvNS_16Flash_bwd_paramsE:
	.zero		1168


//--------------------- .nv.constant0._ZN5flash44flash_bwd_dq_dk_dv_loop_seqk_parallel_kernelI23Flash_bwd_kernel_traitsILi32ELi128ELi128ELi8ELi4ELi4ELi4ELb1ELb0EN7cutlass6half_tE19Flash_kernel_traitsILi32ELi128ELi128ELi8ES3_EELb1ELb1ELb0ELb0ELb1ELb1ELb0EEEvNS_16Flash_bwd_paramsE --------------------------
	.section	.nv.constant0._ZN5flash44flash_bwd_dq_dk_dv_loop_seqk_parallel_kernelI23Flash_bwd_kernel_traitsILi32ELi128ELi128ELi8ELi4ELi4ELi4ELb1ELb0EN7cutlass6half_tE19Flash_kernel_traitsILi32ELi128ELi128ELi8ES3_EELb1ELb1ELb0ELb0ELb1ELb1ELb0EEEvNS_16Flash_bwd_paramsE,"a",@progbits
	.sectionflags	@""
	.align	4
.nv.constant0._ZN5flash44flash_bwd_dq_dk_dv_loop_seqk_parallel_kernelI23Flash_bwd_kernel_traitsILi32ELi128ELi128ELi8ELi4ELi4ELi4ELb1ELb0EN7cutlass6half_tE19Flash_kernel_traitsILi32ELi128ELi128ELi8ES3_EELb1ELb1ELb0ELb0ELb1ELb1ELb0EEEvNS_16Flash_bwd_paramsE:
	.zero		1168


//--------------------- .nv.constant0._ZN5flash44flash_bwd_dq_dk_dv_loop_seqk_parallel_kernelI23Flash_bwd_kernel_traitsILi32ELi128ELi128ELi8ELi4ELi4ELi4ELb1ELb0EN7cutlass6half_tE19Flash_kernel_traitsILi32ELi128ELi128ELi8ES3_EELb0ELb1ELb0ELb0ELb1ELb1ELb1EEEvNS_16Flash_bwd_paramsE --------------------------
	.section	.nv.constant0._ZN5flash44flash_bwd_dq_dk_dv_loop_seqk_parallel_kernelI23Flash_bwd_kernel_traitsILi32ELi128ELi128ELi8ELi4ELi4ELi4ELb1ELb0EN7cutlass6half_tE19Flash_kernel_traitsILi32ELi128ELi128ELi8ES3_EELb0ELb1ELb0ELb0ELb1ELb1ELb1EEEvNS_16Flash_bwd_paramsE,"a",@progbits
	.sectionflags	@""
	.align	4
.nv.constant0._ZN5flash44flash_bwd_dq_dk_dv_loop_seqk_parallel_kernelI23Flash_bwd_kernel_traitsILi32ELi128ELi128ELi8ELi4ELi4ELi4ELb1ELb0EN7cutlass6half_tE19Flash_kernel_traitsILi32ELi128ELi128ELi8ES3_EELb0ELb1ELb0ELb0ELb1ELb1ELb1EEEvNS_16Flash_bwd_paramsE:
	.zero		1168


//--------------------- .nv.constant0._ZN5flash44flash_bwd_dq_dk_dv_loop_seqk_parallel_kernelI23Flash_bwd_kernel_traitsILi32ELi128ELi128ELi8ELi4ELi4ELi4ELb1ELb0EN7cutlass6half_tE19Flash_kernel_traitsILi32ELi128ELi128ELi8ES3_EELb1ELb1ELb0ELb0ELb0ELb1ELb0EEEvNS_16Flash_bwd_paramsE --------------------------
	.section	.nv.constant0._ZN5flash44flash_bwd_dq_dk_dv_loop_seqk_parallel_kernelI23Flash_bwd_kernel_traitsILi32ELi128ELi128ELi8ELi4ELi4ELi4ELb1ELb0EN7cutlass6half_tE19Flash_kernel_traitsILi32ELi128ELi128ELi8ES3_EELb1ELb1ELb0ELb0ELb0ELb1ELb0EEEvNS_16Flash_bwd_paramsE,"a",@progbits
	.sectionflags	@""
	.align	4
.nv.constant0._ZN5flash44flash_bwd_dq_dk_dv_loop_seqk_parallel_kernelI23Flash_bwd_kernel_traitsILi32ELi128ELi128ELi8ELi4ELi4ELi4ELb1ELb0EN7cutlass6half_tE19Flash_kernel_traitsILi32ELi128ELi128ELi8ES3_EELb1ELb1ELb0ELb0ELb0ELb1ELb0EEEvNS_16Flash_bwd_paramsE:
	.zero		1168


//--------------------- .nv.constant0._ZN5flash44flash_bwd_dq_dk_dv_loop_seqk_parallel_kernelI23Flash_bwd_kernel_traitsILi32ELi128ELi128ELi8ELi4ELi4ELi4ELb1ELb0EN7cutlass6half_tE19Flash_kernel_traitsILi32ELi128ELi128ELi8ES3_EELb0ELb1ELb0ELb0ELb0ELb1ELb1EEEvNS_16Flash_bwd_paramsE --------------------------
	.section	.nv.constant0._ZN5flash44flash_bwd_dq_dk_dv_loop_seqk_parallel_kernelI23Flash_bwd_kernel_traitsILi32ELi128ELi128ELi8ELi4ELi4ELi4ELb1ELb0EN7cutlass6half_tE19Flash_kernel_traitsILi32ELi128ELi128ELi8ES3_EELb0ELb1ELb0ELb0ELb0ELb1ELb1EEEvNS_16Flash_bwd_paramsE,"a",@progbits
	.sectionflags	@""
	.align	4
.nv.constant0._ZN5flash44flash_bwd_dq_dk_dv_loop_seqk_parallel_kernelI23Flash_bwd_kernel_traitsILi32ELi128ELi128ELi8ELi4ELi4ELi4ELb1ELb0EN7cutlass6half_tE19Flash_kernel_traitsILi32ELi128ELi128ELi8ES3_EELb0ELb1ELb0ELb0ELb0ELb1ELb1EEEvNS_16Flash_bwd_paramsE:
	.zero		1168


//--------------------- .nv.constant0._ZN5flash44flash_bwd_dq_dk_dv_loop_seqk_parallel_kernelI23Flash_bwd_kernel_traitsILi32ELi128ELi128ELi8ELi4ELi4ELi4ELb1ELb0EN7cutlass6half_tE19Flash_kernel_traitsILi32ELi128ELi128ELi8ES3_EELb1ELb1ELb0ELb1ELb0ELb0ELb0EEEvNS_16Flash_bwd_paramsE --------------------------
	.section	.nv.constant0._ZN5flash44flash_bwd_dq_dk_dv_loop_seqk_parallel_kernelI23Flash_bwd_kernel_traitsILi32ELi128ELi128ELi8ELi4ELi4ELi4ELb1ELb0EN7cutlass6half_tE19Flash_kernel_traitsILi32ELi128ELi128ELi8ES3_EELb1ELb1ELb0ELb1ELb0ELb0ELb0EEEvNS_16Flash_bwd_paramsE,"a",@progbits
	.sectionflags	@""
	.align	4
.nv.constant0._ZN5flash44flash_bwd_dq_dk_dv_loop_seqk_parallel_kernelI23Flash_bwd_kernel_traitsILi32ELi128ELi128ELi8ELi4ELi4ELi4ELb1ELb0EN7cutlass6half_tE19Flash_kernel_traitsILi32ELi128ELi128ELi8ES3_EELb1ELb1ELb0ELb1ELb0ELb0ELb0EEEvNS_16Flash_bwd_paramsE:
	.zero		1168


//--------------------- .nv.constant0._ZN5flash44flash_bwd_dq_dk_dv_loop_seqk_parallel_kernelI23Flash_bwd_kernel_traitsILi32ELi128ELi128ELi8ELi4ELi4ELi4ELb1ELb0EN7cutlass6half_tE19Flash_kernel_traitsILi32ELi128ELi128ELi8ES3_EELb0ELb1ELb0ELb1ELb0ELb0ELb1EEEvNS_16Flash_bwd_paramsE --------------------------
	.section	.nv.constant0._ZN5flash44flash_bwd_dq_dk_dv_loop_seqk_parallel_kernelI23Flash_bwd_kernel_traitsILi32ELi128ELi128ELi8ELi4ELi4ELi4ELb1ELb0EN7cutlass6half_tE19Flash_kernel_traitsILi32ELi128ELi128ELi8ES3_EELb0ELb1ELb0ELb1ELb0ELb0ELb1EEEvNS_16Flash_bwd_paramsE,"a",@progbits
	.sectionflags	@""
	.align	4
.nv.constant0._ZN5flash44flash_bwd_dq_dk_dv_loop_seqk_parallel_kernelI23Flash_bwd_kernel_traitsILi32ELi128ELi128ELi8ELi4ELi4ELi4ELb1ELb0EN7cutlass6half_tE19Flash_kernel_traitsILi32ELi128ELi128ELi8ES3_EELb0ELb1ELb0ELb1ELb0ELb0ELb1EEEvNS_16Flash_bwd_paramsE:
	.zero		1168


//--------------------- .nv.constant0._ZN5flash25flash_bwd_dot_do_o_kernelILb0E23Flash_bwd_kernel_traitsILi32ELi128ELi128ELi8ELi4ELi4ELi4ELb1ELb0EN7cutlass6half_tE19Flash_kernel_traitsILi32ELi128ELi128ELi8ES3_EEEEvNS_16Flash_bwd_paramsE --------------------------
	.section	.nv.constant0._ZN5flash25flash_bwd_dot_do_o_kernelILb0E23Flash_bwd_kernel_traitsILi32ELi128ELi128ELi8ELi4ELi4ELi4ELb1ELb0EN7cutlass6half_tE19Flash_kernel_traitsILi32ELi128ELi128ELi8ES3_EEEEvNS_16Flash_bwd_paramsE,"a",@progbits
	.sectionflags	@""
	.align	4
.nv.constant0._ZN5flash25flash_bwd_dot_do_o_kernelILb0E23Flash_bwd_kernel_traitsILi32ELi128ELi128ELi8ELi4ELi4ELi4ELb1ELb0EN7cutlass6half_tE19Flash_kernel_traitsILi32ELi128ELi128ELi8ES3_EEEEvNS_16Flash_bwd_paramsE:
	.zero		1168


//--------------------- .nv.constant0._ZN5flash25flash_bwd_dot_do_o_kernelILb1E23Flash_bwd_kernel_traitsILi32ELi128ELi128ELi8ELi4ELi4ELi4ELb1ELb0EN7cutlass6half_tE19Flash_kernel_traitsILi32ELi128ELi128ELi8ES3_EEEEvNS_16Flash_bwd_paramsE --------------------------
	.section	.nv.constant0._ZN5flash25flash_bwd_dot_do_o_kernelILb1E23Flash_bwd_kernel_traitsILi32ELi128ELi128ELi8ELi4ELi4ELi4ELb1ELb0EN7cutlass6half_tE19Flash_kernel_traitsILi32ELi128ELi128ELi8ES3_EEEEvNS_16Flash_bwd_paramsE,"a",@progbits
	.sectionflags	@""
	.align	4
.nv.constant0._ZN5flash25flash_bwd_dot_do_o_kernelILb1E23Flash_bwd_kernel_traitsILi32ELi128ELi128ELi8ELi4ELi4ELi4ELb1ELb0EN7cutlass6half_tE19Flash_kernel_traitsILi32ELi128ELi128ELi8ES3_EEEEvNS_16Flash_bwd_paramsE:
	.zero		1168


//--------------------- .nv.constant0._ZN5flash27flash_bwd_convert_dq_kernelI23Flash_bwd_kernel_traitsILi32ELi128ELi128ELi8ELi4ELi4ELi4ELb0ELb0EN7cutlass6half_tE19Flash_kernel_traitsILi32ELi128ELi128ELi8ES3_EEEEvNS_16Flash_bwd_paramsEi --------------------------
	.section	.nv.constant0._ZN5flash27flash_bwd_convert_dq_kernelI23Flash_bwd_kernel_traitsILi32ELi128ELi128ELi8ELi4ELi4ELi4ELb0ELb0EN7cutlass6half_tE19Flash_kernel_traitsILi32ELi128ELi128ELi8ES3_EEEEvNS_16Flash_bwd_paramsEi,"a",@progbits
	.sectionflags	@""
	.align	4
.nv.constant0._ZN5flash27flash_bwd_convert_dq_kernelI23Flash_bwd_kernel_traitsILi32ELi128ELi128ELi8ELi4ELi4ELi4ELb0ELb0EN7cutlass6half_tE19Flash_kernel_traitsILi32ELi128ELi128ELi8ES3_EEEEvNS_16Flash_bwd_paramsEi:
	.zero		1172


//--------------------- .nv.constant0._ZN5flash44flash_bwd_dq_dk_dv_loop_seqk_parallel_kernelI23Flash_bwd_kernel_traitsILi32ELi128ELi128ELi8ELi4ELi4ELi4ELb0ELb0EN7cutlass6half_tE19Flash_kernel_traitsILi32ELi128ELi128ELi8ES3_EELb1ELb1ELb0ELb0ELb0ELb0ELb0EEEvNS_16Flash_bwd_paramsE --------------------------
	.section	.nv.constant0._ZN5flash44flash_bwd_dq_dk_dv_loop_seqk_parallel_kernelI23Flash_bwd_kernel_traitsILi32ELi128ELi128ELi8ELi4ELi4ELi4ELb0ELb0EN7cutlass6half_tE19Flash_kernel_traitsILi32ELi128ELi128ELi8ES3_EELb1ELb1ELb0ELb0ELb0ELb0ELb0EEEvNS_16Flash_bwd_paramsE,"a",@progbits
	.sectionflags	@""
	.align	4
.nv.constant0._ZN5flash44flash_bwd_dq_dk_dv_loop_seqk_parallel_kernelI23Flash_bwd_kernel_traitsILi32ELi128ELi128ELi8ELi4ELi4ELi4ELb0ELb0EN7cutlass6half_tE19Flash_kernel_traitsILi32ELi128ELi128ELi8ES3_EELb1ELb1ELb0ELb0ELb0ELb0ELb0EEEvNS_16Flash_bwd_paramsE:
	.zero		1168


//--------------------- .nv.constant0._ZN5flash44flash_bwd_dq_dk_dv_loop_seqk_parallel_kernelI23Flash_bwd_kernel_traitsILi32ELi128ELi128ELi8ELi4ELi4ELi4ELb0ELb0EN7cutlass6half_tE19Flash_kernel_traitsILi32ELi128ELi128ELi8ES3_EELb0ELb1ELb0ELb0ELb0ELb0ELb1EEEvNS_16Flash_bwd_paramsE --------------------------
	.section	.nv.constant0._ZN5flash44flash_bwd_dq_dk_dv_loop_seqk_parallel_kernelI23Flash_bwd_kernel_traitsILi32ELi128ELi128ELi8ELi4ELi4ELi4ELb0ELb0EN7cutlass6half_tE19Flash_kernel_traitsILi32ELi128ELi128ELi8ES3_EELb0ELb1ELb0ELb0ELb0ELb0ELb1EEEvNS_16Flash_bwd_paramsE,"a",@progbits
	.sectionflags	@""
	.align	4
.nv.constant0._ZN5flash44flash_bwd_dq_dk_dv_loop_seqk_parallel_kernelI23Flash_bwd_kernel_traitsILi32ELi128ELi128ELi8ELi4ELi4ELi4ELb0ELb0EN7cutlass6half_tE19Flash_kernel_traitsILi32ELi128ELi128ELi8ES3_EELb0ELb1ELb0ELb0ELb0ELb0ELb1EEEvNS_16Flash_bwd_paramsE:
	.zero		1168


//--------------------- .nv.constant0._ZN5flash44flash_bwd_dq_dk_dv_loop_seqk_parallel_kernelI23Flash_bwd_kernel_traitsILi32ELi128ELi128ELi8ELi4ELi4ELi4ELb0ELb0EN7cutlass6half_tE19Flash_kernel_traitsILi32ELi128ELi128ELi8ES3_EELb1ELb1ELb0ELb0ELb1ELb1ELb0EEEvNS_16Flash_bwd_paramsE --------------------------
	.section	.nv.constant0._ZN5flash44flash_bwd_dq_dk_dv_loop_seqk_parallel_kernelI23Flash_bwd_kernel_traitsILi32ELi128ELi128ELi8ELi4ELi4ELi4ELb0ELb0EN7cutlass6half_tE19Flash_kernel_traitsILi32ELi128ELi128ELi8ES3_EELb1ELb1ELb0ELb0ELb1ELb1ELb0EEEvNS_16Flash_bwd_paramsE,"a",@progbits
	.sectionflags	@""
	.align	4
.nv.constant0._ZN5flash44flash_bwd_dq_dk_dv_loop_seqk_parallel_kernelI23Flash_bwd_kernel_traitsILi32ELi128ELi128ELi8ELi4ELi4ELi4ELb0ELb0EN7cutlass6half_tE19Flash_kernel_traitsILi32ELi128ELi128ELi8ES3_EELb1ELb1ELb0ELb0ELb1ELb1ELb0EEEvNS_16Flash_bwd_paramsE:
	.zero		1168


//--------------------- .nv.constant0._ZN5flash44flash_bwd_dq_dk_dv_loop_seqk_parallel_kernelI23Flash_bwd_kernel_traitsILi32ELi128ELi128ELi8ELi4ELi4ELi4ELb0ELb0EN7cutlass6half_tE19Flash_kernel_traitsILi32ELi128ELi128ELi8ES3_EELb0ELb1ELb0ELb0ELb1ELb1ELb1EEEvNS_16Flash_bwd_paramsE --------------------------
	.section	.nv.constant0._ZN5flash44flash_bwd_dq_dk_dv_loop_seqk_parallel_kernelI23Flash_bwd_kernel_traitsILi32ELi128ELi128ELi8ELi4ELi4ELi4ELb0ELb0EN7cutlass6half_tE19Flash_kernel_traitsILi32ELi128ELi128ELi8ES3_EELb0ELb1ELb0ELb0ELb1ELb1ELb1EEEvNS_16Flash_bwd_paramsE,"a",@progbits
	.sectionflags	@""
	.align	4
.nv.constant0._ZN5flash44flash_bwd_dq_dk_dv_loop_seqk_parallel_kernelI23Flash_bwd_kernel_traitsILi32ELi128ELi128ELi8ELi4ELi4ELi4ELb0ELb0EN7cutlass6half_tE19Flash_kernel_traitsILi32ELi128ELi128ELi8ES3_EELb0ELb1ELb0ELb0ELb1ELb1ELb1EEEvNS_16Flash_bwd_paramsE:
	.zero		1168


//--------------------- .nv.constant0._ZN5flash44flash_bwd_dq_dk_dv_loop_seqk_parallel_kernelI23Flash_bwd_kernel_traitsILi32ELi128ELi128ELi8ELi4ELi4ELi4ELb0ELb0EN7cutlass6half_tE19Flash_kernel_traitsILi32ELi128ELi128ELi8ES3_EELb1ELb1ELb0ELb0ELb0ELb1ELb0EEEvNS_16Flash_bwd_paramsE --------------------------
	.section	.nv.constant0._ZN5flash44flash_bwd_dq_dk_dv_loop_seqk_parallel_kernelI23Flash_bwd_kernel_traitsILi32ELi128ELi128ELi8ELi4ELi4ELi4ELb0ELb0EN7cutlass6half_tE19Flash_kernel_traitsILi32ELi128ELi128ELi8ES3_EELb1ELb1ELb0ELb0ELb0ELb1ELb0EEEvNS_16Flash_bwd_paramsE,"a",@progbits
	.sectionflags	@""
	.align	4
.nv.constant0._ZN5flash44flash_bwd_dq_dk_dv_loop_seqk_parallel_kernelI23Flash_bwd_kernel_traitsILi32ELi128ELi128ELi8ELi4ELi4ELi4ELb0ELb0EN7cutlass6half_tE19Flash_kernel_traitsILi32ELi128ELi128ELi8ES3_EELb1ELb1ELb0ELb0ELb0ELb1ELb0EEEvNS_16Flash_bwd_paramsE:
	.zero		1168


//--------------------- .nv.constant0._ZN5flash44flash_bwd_dq_dk_dv_loop_seqk_parallel_kernelI23Flash_bwd_kernel_traitsILi32ELi128ELi128ELi8ELi4ELi4ELi4ELb0ELb0EN7cutlass6half_tE19Flash_kernel_traitsILi32ELi128ELi128ELi8ES3_EELb0ELb1ELb0ELb0ELb0ELb1ELb1EEEvNS_16Flash_bwd_paramsE --------------------------
	.section	.nv.constant0._ZN5flash44flash_bwd_dq_dk_dv_loop_seqk_parallel_kernelI23Flash_bwd_kernel_traitsILi32ELi128ELi128ELi8ELi4ELi4ELi4ELb0ELb0EN7cutlass6half_tE19Flash_kernel_traitsILi32ELi128ELi128ELi8ES3_EELb0ELb1ELb0ELb0ELb0ELb1ELb1EEEvNS_16Flash_bwd_paramsE,"a",@progbits
	.sectionflags	@""
	.align	4
.nv.constant0._ZN5flash44flash_bwd_dq_dk_dv_loop_seqk_parallel_kernelI23Flash_bwd_kernel_traitsILi32ELi128ELi128ELi8ELi4ELi4ELi4ELb0ELb0EN7cutlass6half_tE19Flash_kernel_traitsILi32ELi128ELi128ELi8ES3_EELb0ELb1ELb0ELb0ELb0ELb1ELb1EEEvNS_16Flash_bwd_paramsE:
	.zero		1168


//--------------------- .nv.constant0._ZN5flash44flash_bwd_dq_dk_dv_loop_seqk_parallel_kernelI23Flash_bwd_kernel_traitsILi32ELi128ELi128ELi8ELi4ELi4ELi4ELb0ELb0EN7cutlass6half_tE19Flash_kernel_traitsILi32ELi128ELi128ELi8ES3_EELb1ELb1ELb0ELb1ELb0ELb0ELb0EEEvNS_16Flash_bwd_paramsE --------------------------
	.section	.nv.constant0._ZN5flash44flash_bwd_dq_dk_dv_loop_seqk_parallel_kernelI23Flash_bwd_kernel_traitsILi32ELi128ELi128ELi8ELi4ELi4ELi4ELb0ELb0EN7cutlass6half_tE19Flash_kernel_traitsILi32ELi128ELi128ELi8ES3_EELb1ELb1ELb0ELb1ELb0ELb0ELb0EEEvNS_16Flash_bwd_paramsE,"a",@progbits
	.sectionflags	@""
	.align	4
.nv.constant0._ZN5flash44flash_bwd_dq_dk_dv_loop_seqk_parallel_kernelI23Flash_bwd_kernel_traitsILi32ELi128ELi128ELi8ELi4ELi4ELi4ELb0ELb0EN7cutlass6half_tE19Flash_kernel_traitsILi32ELi128ELi128ELi8ES3_EELb1ELb1ELb0ELb1ELb0ELb0ELb0EEEvNS_16Flash_bwd_paramsE:
	.zero		1168


//--------------------- .nv.constant0._ZN5flash44flash_bwd_dq_dk_dv_loop_seqk_parallel_kernelI23Flash_bwd_kernel_traitsILi32ELi128ELi128ELi8ELi4ELi4ELi4ELb0ELb0EN7cutlass6half_tE19Flash_kernel_traitsILi32ELi128ELi128ELi8ES3_EELb0ELb1ELb0ELb1ELb0ELb0ELb1EEEvNS_16Flash_bwd_paramsE --------------------------
	.section	.nv.constant0._ZN5flash44flash_bwd_dq_dk_dv_loop_seqk_parallel_kernelI23Flash_bwd_kernel_traitsILi32ELi128ELi128ELi8ELi4ELi4ELi4ELb0ELb0EN7cutlass6half_tE19Flash_kernel_traitsILi32ELi128ELi128ELi8ES3_EELb0ELb1ELb0ELb1ELb0ELb0ELb1EEEvNS_16Flash_bwd_paramsE,"a",@progbits
	.sectionflags	@""
	.align	4
.nv.constant0._ZN5flash44flash_bwd_dq_dk_dv_loop_seqk_parallel_kernelI23Flash_bwd_kernel_traitsILi32ELi128ELi128ELi8ELi4ELi4ELi4ELb0ELb0EN7cutlass6half_tE19Flash_kernel_traitsILi32ELi128ELi128ELi8ES3_EELb0ELb1ELb0ELb1ELb0ELb0ELb1EEEvNS_16Flash_bwd_paramsE:
	.zero		1168


//--------------------- .nv.constant0._ZN5flash25flash_bwd_dot_do_o_kernelILb0E23Flash_bwd_kernel_traitsILi32ELi128ELi128ELi8ELi4ELi4ELi4ELb0ELb0EN7cutlass6half_tE19Flash_kernel_traitsILi32ELi128ELi128ELi8ES3_EEEEvNS_16Flash_bwd_paramsE --------------------------
	.section	.nv.constant0._ZN5flash25flash_bwd_dot_do_o_kernelILb0E23Flash_bwd_kernel_traitsILi32ELi128ELi128ELi8ELi4ELi4ELi4ELb0ELb0EN7cutlass6half_tE19Flash_kernel_traitsILi32ELi128ELi128ELi8ES3_EEEEvNS_16Flash_bwd_paramsE,"a",@progbits
	.sectionflags	@""
	.align	4
.nv.constant0._ZN5flash25flash_bwd_dot_do_o_kernelILb0E23Flash_bwd_kernel_traitsILi32ELi128ELi128ELi8ELi4ELi4ELi4ELb0ELb0EN7cutlass6half_tE19Flash_kernel_traitsILi32ELi128ELi128ELi8ES3_EEEEvNS_16Flash_bwd_paramsE:
	.zero		1168


//--------------------- .nv.constant0._ZN5flash25flash_bwd_dot_do_o_kernelILb1E23Flash_bwd_kernel_traitsILi32ELi128ELi128ELi8ELi4ELi4ELi4ELb0ELb0EN7cutlass6half_tE19Flash_kernel_traitsILi32ELi128ELi128ELi8ES3_EEEEvNS_16Flash_bwd_paramsE --------------------------
	.section	.nv.constant0._ZN5flash25flash_bwd_dot_do_o_kernelILb1E23Flash_bwd_kernel_traitsILi32ELi128ELi128ELi8ELi4ELi4ELi4ELb0ELb0EN7cutlass6half_tE19Flash_kernel_traitsILi32ELi128ELi128ELi8ES3_EEEEvNS_16Flash_bwd_paramsE,"a",@progbits
	.sectionflags	@""
	.align	4
.nv.constant0._ZN5flash25flash_bwd_dot_do_o_kernelILb1E23Flash_bwd_kernel_traitsILi32ELi128ELi128ELi8ELi4ELi4ELi4ELb0ELb0EN7cutlass6half_tE19Flash_kernel_traitsILi32ELi128ELi128ELi8ES3_EEEEvNS_16Flash_bwd_paramsE:
	.zero		1168


//--------------------- SYMBOLS --------------------------

	.type		.nv.reservedSmem.offset0,@object
	.size		.nv.reservedSmem.offset0,0x4
